def matmul_kernel(
    a_ptr,
    b_ptr,
    c_ptr,
    M,
    N,
    K,
    stride_am,
    stride_ak,
    stride_bk,
    stride_bn,
    stride_cm,
    stride_cn,
    BLOCK_M: tl.constexpr,
    BLOCK_N: tl.constexpr,
    BLOCK_K: tl.constexpr,
    GROUP_M: tl.constexpr,
):
    pid = tl.program_id(axis=0)
    num_pid_m = tl.cdiv(M, BLOCK_M)
    num_pid_n = tl.cdiv(N, BLOCK_N)
    num_pid_in_group = GROUP_M * num_pid_n
    group_id = pid // num_pid_in_group
    first_pid_m = group_id * GROUP_M
    group_size_m = min(num_pid_m - first_pid_m, GROUP_M)
    pid_m = first_pid_m + ((pid % num_pid_in_group) % group_size_m)
    pid_n = (pid % num_pid_in_group) // group_size_m

    offs_am = (pid_m * BLOCK_M + tl.arange(0, BLOCK_M)) % M
    offs_bn = (pid_n * BLOCK_N + tl.arange(0, BLOCK_N)) % N
    offs_k = tl.arange(0, BLOCK_K)
    a_ptrs = a_ptr + offs_am[:, None] * stride_am + offs_k[None, :] * stride_ak
    b_ptrs = b_ptr + offs_k[:, None] * stride_bk + offs_bn[None, :] * stride_bn

    acc = tl.zeros((BLOCK_M, BLOCK_N), dtype=tl.float32)
    for kk in range(0, tl.cdiv(K, BLOCK_K)):
        a = tl.load(a_ptrs, mask=offs_k[None, :] < K - kk * BLOCK_K, other=0.0)
        b = tl.load(b_ptrs, mask=offs_k[:, None] < K - kk * BLOCK_K, other=0.0)
        acc = tl.dot(a, b, acc)
        a_ptrs += BLOCK_K * stride_ak
        b_ptrs += BLOCK_K * stride_bk

    c = acc.to(c_ptr.dtype.element_ty)
    offs_cm = pid_m * BLOCK_M + tl.arange(0, BLOCK_M)
    offs_cn = pid_n * BLOCK_N + tl.arange(0, BLOCK_N)
    c_ptrs = c_ptr + offs_cm[:, None] * stride_cm + offs_cn[None, :] * stride_cn
    mask = (offs_cm[:, None] < M) & (offs_cn[None, :] < N)
    tl.store(c_ptrs, c, mask=mask)

# config = {"BLOCK_K": 64, "BLOCK_M": 512, "BLOCK_N": 512, "GROUP_M": 8, "arch": "sm_80", "dtype": "fp32", "num_ctas": 1, "num_stages": 2, "num_warps": 4}
# arch = sm_80


// ===== COMPILED SASS (sm_80) =====

	.target	sm_80

	.elftype	@"ET_EXEC"


//--------------------- .note.nv.tkinfo           --------------------------
	.section	.note.nv.tkinfo,"",@"SHT_NOTE"
	.sectionflags	@"SHF_NOTE_NV_TKINFO"
	.tkinfo
        /*0018*/ 	.word	0x00000002
        /*0030*/ 	.string	""
        /*0030*/ 	.string	"ptxas"
        /*0030*/ 	.string	"Cuda compilation tools, release 13.0, V13.0.88"
        /*0030*/ 	.string	"Build cuda_13.0.r13.0/compiler.36424714_0"
        /*0030*/ 	.string	"-v  -suppress-debug-info  -lineinfo  -arch sm_80 "



//--------------------- .note.nv.cuinfo           --------------------------
	.section	.note.nv.cuinfo,"",@"SHT_NOTE"
	.sectionflags	@"SHF_NOTE_NV_CUINFO"
        /*0018*/ 	.short	0x0002
        /*001a*/ 	.short	0x0050
        /*001c*/ 	.short	0x0082
	.zero		2


//--------------------- .nv.info                  --------------------------
	.section	.nv.info,"",@"SHT_CUDA_INFO"
	.align	4


	//----- nvinfo : EIATTR_REGCOUNT
	.align		4
        /*0000*/ 	.byte	0x04, 0x2f
        /*0002*/ 	.short	(.L_1 - .L_0)
	.align		4
.L_0:
        /*0004*/ 	.word	index@(matmul_kernel)
        /*0008*/ 	.word	0x000000ff


	//----- nvinfo : EIATTR_FRAME_SIZE
	.align		4
.L_1:
        /*000c*/ 	.byte	0x04, 0x11
        /*000e*/ 	.short	(.L_3 - .L_2)
	.align		4
.L_2:
        /*0010*/ 	.word	index@(matmul_kernel)
        /*0014*/ 	.word	0x000059f8


	//----- nvinfo : EIATTR_MIN_STACK_SIZE
	.align		4
.L_3:
        /*0018*/ 	.byte	0x04, 0x12
        /*001a*/ 	.short	(.L_5 - .L_4)
	.align		4
.L_4:
        /*001c*/ 	.word	index@(matmul_kernel)
        /*0020*/ 	.word	0x000059f8
.L_5:


//--------------------- .nv.info.matmul_kernel    --------------------------
	.section	.nv.info.matmul_kernel,"",@"SHT_CUDA_INFO"
	.sectionflags	@""
	.align	4


	//----- nvinfo : EIATTR_CUDA_API_VERSION
	.align		4
        /*0000*/ 	.byte	0x04, 0x37
        /*0002*/ 	.short	(.L_7 - .L_6)
.L_6:
        /*0004*/ 	.word	0x00000082


	//----- nvinfo : EIATTR_SW2861232_WAR
	.align		4
.L_7:
        /*0008*/ 	.byte	0x01, 0x35
	.zero		2


	//----- nvinfo : EIATTR_PARAM_CBANK
	.align		4
        /*000c*/ 	.byte	0x04, 0x0a
        /*000e*/ 	.short	(.L_9 - .L_8)
	.align		4
.L_8:
        /*0010*/ 	.word	index@(.nv.constant0.matmul_kernel)
        /*0014*/ 	.short	0x0160
        /*0016*/ 	.short	0x0050


	//----- nvinfo : EIATTR_CBANK_PARAM_SIZE
	.align		4
.L_9:
        /*0018*/ 	.byte	0x03, 0x19
        /*001a*/ 	.short	0x0050


	//----- nvinfo : EIATTR_KPARAM_INFO
	.align		4
        /*001c*/ 	.byte	0x04, 0x17
        /*001e*/ 	.short	(.L_11 - .L_10)
.L_10:
        /*0020*/ 	.word	0x00000000
        /*0024*/ 	.short	0x000d
        /*0026*/ 	.short	0x0048
        /*0028*/ 	.byte	0x00, 0xf4, 0x21, 0x00


	//----- nvinfo : EIATTR_KPARAM_INFO
	.align		4
.L_11:
        /*002c*/ 	.byte	0x04, 0x17
        /*002e*/ 	.short	(.L_13 - .L_12)
.L_12:
        /*0030*/ 	.word	0x00000000
        /*0034*/ 	.short	0x000c
        /*0036*/ 	.short	0x0040
        /*0038*/ 	.byte	0x00, 0xf4, 0x21, 0x00


	//----- nvinfo : EIATTR_KPARAM_INFO
	.align		4
.L_13:
        /*003c*/ 	.byte	0x04, 0x17
        /*003e*/ 	.short	(.L_15 - .L_14)
.L_14:
        /*0040*/ 	.word	0x00000000
        /*0044*/ 	.short	0x000b
        /*0046*/ 	.short	0x0038
        /*0048*/ 	.byte	0x00, 0xf0, 0x11, 0x00


	//----- nvinfo : EIATTR_KPARAM_INFO
	.align		4
.L_15:
        /*004c*/ 	.byte	0x04, 0x17
        /*004e*/ 	.short	(.L_17 - .L_16)
.L_16:
        /*0050*/ 	.word	0x00000000
        /*0054*/ 	.short	0x000a
        /*0056*/ 	.short	0x0034
        /*0058*/ 	.byte	0x00, 0xf0, 0x11, 0x00


	//----- nvinfo : EIATTR_KPARAM_INFO
	.align		4
.L_17:
        /*005c*/ 	.byte	0x04, 0x17
        /*005e*/ 	.short	(.L_19 - .L_18)
.L_18:
        /*0060*/ 	.word	0x00000000
        /*0064*/ 	.short	0x0009
        /*0066*/ 	.short	0x0030
        /*0068*/ 	.byte	0x00, 0xf0, 0x11, 0x00


	//----- nvinfo : EIATTR_KPARAM_INFO
	.align		4
.L_19:
        /*006c*/ 	.byte	0x04, 0x17
        /*006e*/ 	.short	(.L_21 - .L_20)
.L_20:
        /*0070*/ 	.word	0x00000000
        /*0074*/ 	.short	0x0008
        /*0076*/ 	.short	0x002c
        /*0078*/ 	.byte	0x00, 0xf0, 0x11, 0x00


	//----- nvinfo : EIATTR_KPARAM_INFO
	.align		4
.L_21:
        /*007c*/ 	.byte	0x04, 0x17
        /*007e*/ 	.short	(.L_23 - .L_22)
.L_22:
        /*0080*/ 	.word	0x00000000
        /*0084*/ 	.short	0x0007
        /*0086*/ 	.short	0x0028
        /*0088*/ 	.byte	0x00, 0xf0, 0x11, 0x00


	//----- nvinfo : EIATTR_KPARAM_INFO
	.align		4
.L_23:
        /*008c*/ 	.byte	0x04, 0x17
        /*008e*/ 	.short	(.L_25 - .L_24)
.L_24:
        /*0090*/ 	.word	0x00000000
        /*0094*/ 	.short	0x0006
        /*0096*/ 	.short	0x0024
        /*0098*/ 	.byte	0x00, 0xf0, 0x11, 0x00


	//----- nvinfo : EIATTR_KPARAM_INFO
	.align		4
.L_25:
        /*009c*/ 	.byte	0x04, 0x17
        /*009e*/ 	.short	(.L_27 - .L_26)
.L_26:
        /*00a0*/ 	.word	0x00000000
        /*00a4*/ 	.short	0x0005
        /*00a6*/ 	.short	0x0020
        /*00a8*/ 	.byte	0x00, 0xf0, 0x11, 0x00


	//----- nvinfo : EIATTR_KPARAM_INFO
	.align		4
.L_27:
        /*00ac*/ 	.byte	0x04, 0x17
        /*00ae*/ 	.short	(.L_29 - .L_28)
.L_28:
        /*00b0*/ 	.word	0x00000000
        /*00b4*/ 	.short	0x0004
        /*00b6*/ 	.short	0x001c
        /*00b8*/ 	.byte	0x00, 0xf0, 0x11, 0x00


	//----- nvinfo : EIATTR_KPARAM_INFO
	.align		4
.L_29:
        /*00bc*/ 	.byte	0x04, 0x17
        /*00be*/ 	.short	(.L_31 - .L_30)
.L_30:
        /*00c0*/ 	.word	0x00000000
        /*00c4*/ 	.short	0x0003
        /*00c6*/ 	.short	0x0018
        /*00c8*/ 	.byte	0x00, 0xf0, 0x11, 0x00


	//----- nvinfo : EIATTR_KPARAM_INFO
	.align		4
.L_31:
        /*00cc*/ 	.byte	0x04, 0x17
        /*00ce*/ 	.short	(.L_33 - .L_32)
.L_32:
        /*00d0*/ 	.word	0x00000000
        /*00d4*/ 	.short	0x0002
        /*00d6*/ 	.short	0x0010
        /*00d8*/ 	.byte	0x00, 0xf4, 0x21, 0x00


	//----- nvinfo : EIATTR_KPARAM_INFO
	.align		4
.L_33:
        /*00dc*/ 	.byte	0x04, 0x17
        /*00de*/ 	.short	(.L_35 - .L_34)
.L_34:
        /*00e0*/ 	.word	0x00000000
        /*00e4*/ 	.short	0x0001
        /*00e6*/ 	.short	0x0008
        /*00e8*/ 	.byte	0x00, 0xf4, 0x21, 0x00


	//----- nvinfo : EIATTR_KPARAM_INFO
	.align		4
.L_35:
        /*00ec*/ 	.byte	0x04, 0x17
        /*00ee*/ 	.short	(.L_37 - .L_36)
.L_36:
        /*00f0*/ 	.word	0x00000000
        /*00f4*/ 	.short	0x0000
        /*00f6*/ 	.short	0x0000
        /*00f8*/ 	.byte	0x00, 0xf4, 0x21, 0x00


	//----- nvinfo : EIATTR_MAXREG_COUNT
	.align		4
.L_37:
        /*00fc*/ 	.byte	0x03, 0x1b
        /*00fe*/ 	.short	0x00ff


	//----- nvinfo : EIATTR_NUM_BARRIERS
	.align		4
        /*0100*/ 	.byte	0x02, 0x4c
        /*0102*/ 	.byte	0x01
	.zero		1


	//----- nvinfo : EIATTR_ANNOTATIONS
	.align		4
        /*0104*/ 	.byte	0x04, 0x55
        /*0106*/ 	.short	(.L_39 - .L_38)


	//   ....[0]....
.L_38:
        /*0108*/ 	.word	0x00000001
        /*010c*/ 	.byte	0x70, 0x06, 0x00, 0x00, 0x01, 0x00, 0x00, 0x00, 0xb0, 0x06, 0x00, 0x00, 0x01, 0x00, 0x00, 0x00
        /* <DEDUP_REMOVED lines=1585> */
        /*642c*/ 	.byte	0xa0, 0x2f, 0x02, 0x00, 0x01, 0x00, 0x00, 0x00, 0xb0, 0x2f, 0x02, 0x00


	//----- nvinfo : EIATTR_MERCURY_ISA_VERSION
	.align		4
.L_39:
        /*6438*/ 	.byte	0x03, 0x5f
        /*643a*/ 	.short	0x0000


	//----- nvinfo : EIATTR_EXIT_INSTR_OFFSETS
	.align		4
        /*643c*/ 	.byte	0x04, 0x1c
        /*643e*/ 	.short	(.L_41 - .L_40)


	//   ....[0]....
.L_40:
        /*6440*/ 	.word	0x000ee960


	//   ....[1]....
        /*6444*/ 	.word	0x000ee980


	//----- nvinfo : EIATTR_REQNTID
	.align		4
.L_41:
        /*6448*/ 	.byte	0x04, 0x10
        /*644a*/ 	.short	(.L_43 - .L_42)
.L_42:
        /*644c*/ 	.word	0x00000080
        /*6450*/ 	.word	0x00000001
        /*6454*/ 	.word	0x00000001
.L_43:


//--------------------- .nv.callgraph             --------------------------
	.section	.nv.callgraph,"",@"SHT_CUDA_CALLGRAPH"
	.align	4
	.sectionentsize	8
	.align		4
        /*0000*/ 	.word	0x00000000
	.align		4
        /*0004*/ 	.word	0xffffffff
	.align		4
        /*0008*/ 	.word	0x00000000
	.align		4
        /*000c*/ 	.word	0xfffffffe
	.align		4
        /*0010*/ 	.word	0x00000000
	.align		4
        /*0014*/ 	.word	0xfffffffd
	.align		4
        /*0018*/ 	.word	0x00000000
	.align		4
        /*001c*/ 	.word	0xfffffffc


//--------------------- .nv.rel.action            --------------------------
	.section	.nv.rel.action,"",@"SHT_CUDA_RELOCINFO"
	.align	8
	.sectionentsize	8
        /*0000*/ 	.byte	0x73, 0x00, 0x00, 0x00, 0x00, 0x00, 0x00, 0x00, 0x00, 0x00, 0x00, 0x11, 0x25, 0x00, 0x05, 0x36


//--------------------- .nv.constant0.matmul_kernel --------------------------
	.section	.nv.constant0.matmul_kernel,"a",@progbits
	.sectionflags	@""
	.align	4
.nv.constant0.matmul_kernel:
	.zero		432


//--------------------- .text.matmul_kernel       --------------------------
	.section	.text.matmul_kernel,"ax",@progbits
	.sectioninfo	@"SHI_REGISTERS=255"
	.align	128
        .global         matmul_kernel
        .type           matmul_kernel,@function
        .size           matmul_kernel,(.L_x_4 - matmul_kernel)
        .other          matmul_kernel,@"STO_CUDA_ENTRY STV_DEFAULT"
matmul_kernel:
.text.matmul_kernel:
[----:B------:R-:W-:-:S03]  /*0000*/  IMAD.MOV.U32 R1, RZ, RZ, c[0x0][0x28] ;  /* 0x00000a00ff017624 */ /* 0x000fc600078e00ff */
[----:B------:R-:W-:Y:S01]  /*0010*/  IMAD.MOV.U32 R6, RZ, RZ, 0x1ff ;  /* 0x000001ffff067424 */ /* 0x000fe200078e00ff */
[----:B------:R-:W1:Y:S01]  /*0020*/  S2R R5, SR_CTAID.X ;  /* 0x0000000000057919 */ /* 0x000e620000002500 */
[----:B------:R-:W-:Y:S01]  /*0030*/  IADD3 R1, R1, -0x59f8, RZ ;  /* 0xffffa60801017810 */ /* 0x000fe20007ffe0ff */
[----:B------:R-:W-:Y:S01]  /*0040*/  IMAD.MOV.U32 R252, RZ, RZ, c[0x0][0x188] ;  /* 0x00006200fffc7624 */ /* 0x000fe200078e00ff */
[----:B------:R-:W-:Y:S01]  /*0050*/  ULDC.64 UR6, c[0x0][0x118] ;  /* 0x0000460000067ab9 */ /* 0x000fe20000000a00 */
[----:B------:R-:W-:Y:S01]  /*0060*/  IADD3 R0, R6, c[0x0][0x17c], RZ ;  /* 0x00005f0006007a10 */ /* 0x000fe20007ffe0ff */
[----:B------:R-:W2:Y:S03]  /*0070*/  S2R R13, SR_TID.X ;  /* 0x00000000000d7919 */ /* 0x000ea60000002100 */
[----:B------:R-:W-:-:S04]  /*0080*/  SHF.R.S32.HI R3, RZ, 0x1f, R0 ;  /* 0x0000001fff037819 */ /* 0x000fc80000011400 */
[----:B------:R-:W-:-:S04]  /*0090*/  LEA.HI R3, R3, R0, RZ, 0x9 ;  /* 0x0000000003037211 */ /* 0x000fc800078f48ff */
[----:B------:R-:W-:-:S05]  /*00a0*/  SHF.R.S32.HI R3, RZ, 0x9, R3 ;  /* 0x00000009ff037819 */ /* 0x000fca0000011403 */
[----:B------:R-:W-:Y:S01]  /*00b0*/  IMAD.SHL.U32 R4, R3, 0x8, RZ ;  /* 0x0000000803047824 */ /* 0x000fe200078e00ff */
[----:B-1----:R-:W-:-:S04]  /*00c0*/  IABS R10, R5 ;  /* 0x00000005000a7213 */ /* 0x002fc80000000000 */
[-C--:B------:R-:W-:Y:S02]  /*00d0*/  IABS R7, R4.reuse ;  /* 0x0000000400077213 */ /* 0x080fe40000000000 */
[----:B------:R-:W-:Y:S02]  /*00e0*/  IABS R11, R4 ;  /* 0x00000004000b7213 */ /* 0x000fe40000000000 */
[----:B------:R-:W1:Y:S01]  /*00f0*/  I2F.RP R0, R7 ;  /* 0x0000000700007306 */ /* 0x000e620000209400 */
[----:B--2---:R-:W-:-:S05]  /*0100*/  LOP3.LUT R242, R13, 0x7f, RZ, 0xc0, !PT ;  /* 0x0000007f0df27812 */ /* 0x004fca00078ec0ff */
[----:B------:R-:W-:Y:S02]  /*0110*/  IMAD.SHL.U32 R246, R242, 0x4, RZ ;  /* 0x00000004f2f67824 */ /* 0x000fe400078e00ff */
[----:B-1----:R-:W1:Y:S02]  /*0120*/  MUFU.RCP R0, R0 ;  /* 0x0000000000007308 */ /* 0x002e640000001000 */
[----:B-1----:R-:W-:Y:S01]  /*0130*/  IADD3 R2, R0, 0xffffffe, RZ ;  /* 0x0ffffffe00027810 */ /* 0x002fe20007ffe0ff */
[----:B------:R-:W-:-:S05]  /*0140*/  IMAD.MOV R0, RZ, RZ, -R11 ;  /* 0x000000ffff007224 */ /* 0x000fca00078e0a0b */
[----:B------:R1:W2:Y:S02]  /*0150*/  F2I.FTZ.U32.TRUNC.NTZ R3, R2 ;  /* 0x0000000200037305 */ /* 0x0002a4000021f000 */
[----:B-1----:R-:W-:Y:S02]  /*0160*/  IMAD.MOV.U32 R2, RZ, RZ, RZ ;  /* 0x000000ffff027224 */ /* 0x002fe400078e00ff */
[----:B--2---:R-:W-:-:S04]  /*0170*/  IMAD.MOV R8, RZ, RZ, -R3 ;  /* 0x000000ffff087224 */ /* 0x004fc800078e0a03 */
[----:B------:R-:W-:Y:S02]  /*0180*/  IMAD R9, R8, R7, RZ ;  /* 0x0000000708097224 */ /* 0x000fe400078e02ff */
[----:B------:R-:W-:Y:S02]  /*0190*/  IMAD.MOV.U32 R8, RZ, RZ, R10 ;  /* 0x000000ffff087224 */ /* 0x000fe400078e000a */
[----:B------:R-:W-:Y:S01]  /*01a0*/  IMAD.HI.U32 R3, R3, R9, R2 ;  /* 0x0000000903037227 */ /* 0x000fe200078e0002 */
[----:B------:R-:W-:-:S05]  /*01b0*/  IABS R9, c[0x0][0x178] ;  /* 0x00005e0000097a13 */ /* 0x000fca0000000000 */
[----:B------:R-:W-:-:S04]  /*01c0*/  IMAD.HI.U32 R3, R3, R8, RZ ;  /* 0x0000000803037227 */ /* 0x000fc800078e00ff */
[----:B------:R-:W-:-:S05]  /*01d0*/  IMAD R0, R3, R0, R8 ;  /* 0x0000000003007224 */ /* 0x000fca00078e0208 */
[----:B------:R-:W-:-:S13]  /*01e0*/  ISETP.GT.U32.AND P1, PT, R7, R0, PT ;  /* 0x000000000700720c */ /* 0x000fda0003f24070 */
[----:B------:R-:W-:Y:S01]  /*01f0*/  @!P1 IMAD.IADD R0, R0, 0x1, -R7 ;  /* 0x0000000100009824 */ /* 0x000fe200078e0a07 */
[----:B------:R-:W-:Y:S02]  /*0200*/  @!P1 IADD3 R3, R3, 0x1, RZ ;  /* 0x0000000103039810 */ /* 0x000fe40007ffe0ff */
[----:B------:R-:W-:Y:S02]  /*0210*/  ISETP.NE.AND P1, PT, R4, RZ, PT ;  /* 0x000000ff0400720c */ /* 0x000fe40003f25270 */
[----:B------:R-:W-:Y:S02]  /*0220*/  ISETP.GE.U32.AND P0, PT, R0, R7, PT ;  /* 0x000000070000720c */ /* 0x000fe40003f06070 */
[----:B------:R-:W-:-:S04]  /*0230*/  LOP3.LUT R0, R5, R4, RZ, 0x3c, !PT ;  /* 0x0000000405007212 */ /* 0x000fc800078e3cff */
[----:B------:R-:W-:Y:S02]  /*0240*/  ISETP.GE.AND P2, PT, R0, RZ, PT ;  /* 0x000000ff0000720c */ /* 0x000fe40003f46270 */
[----:B------:R-:W-:-:S05]  /*0250*/  IADD3 R0, R6, c[0x0][0x178], RZ ;  /* 0x00005e0006007a10 */ /* 0x000fca0007ffe0ff */
[----:B------:R-:W-:-:S04]  /*0260*/  @P0 IADD3 R3, R3, 0x1, RZ ;  /* 0x0000000103030810 */ /* 0x000fc80007ffe0ff */
[----:B------:R-:W-:Y:S02]  /*0270*/  MOV R2, R3 ;  /* 0x0000000300027202 */ /* 0x000fe40000000f00 */
[----:B------:R-:W-:-:S03]  /*0280*/  SHF.R.S32.HI R3, RZ, 0x1f, R0 ;  /* 0x0000001fff037819 */ /* 0x000fc60000011400 */
[----:B------:R-:W-:Y:S01]  /*0290*/  @!P2 IMAD.MOV R2, RZ, RZ, -R2 ;  /* 0x000000ffff02a224 */ /* 0x000fe200078e0a02 */
[----:B------:R-:W-:Y:S02]  /*02a0*/  @!P1 LOP3.LUT R2, RZ, R4, RZ, 0x33, !PT ;  /* 0x00000004ff029212 */ /* 0x000fe400078e33ff */
[----:B------:R-:W-:-:S03]  /*02b0*/  LEA.HI R3, R3, R0, RZ, 0x9 ;  /* 0x0000000003037211 */ /* 0x000fc600078f48ff */
[----:B------:R-:W-:Y:S02]  /*02c0*/  IMAD.SHL.U32 R8, R2, 0x8, RZ ;  /* 0x0000000802087824 */ /* 0x000fe400078e00ff */
[----:B------:R-:W-:-:S03]  /*02d0*/  IMAD.MOV R2, RZ, RZ, -R2 ;  /* 0x000000ffff027224 */ /* 0x000fc600078e0a02 */
[----:B------:R-:W-:Y:S01]  /*02e0*/  LEA.HI.SX32 R3, R3, -R8, 0x17 ;  /* 0x8000000803037211 */ /* 0x000fe200078fbaff */
[----:B------:R-:W-:Y:S02]  /*02f0*/  IMAD R10, R4, R2, R5 ;  /* 0x00000002040a7224 */ /* 0x000fe400078e0205 */
[----:B------:R-:W-:Y:S01]  /*0300*/  IMAD.MOV.U32 R2, RZ, RZ, RZ ;  /* 0x000000ffff027224 */ /* 0x000fe200078e00ff */
[----:B------:R-:W-:Y:S02]  /*0310*/  IMNMX R11, R3, 0x8, PT ;  /* 0x00000008030b7817 */ /* 0x000fe40003800200 */
[----:B------:R-:W-:Y:S02]  /*0320*/  IABS R4, R10 ;  /* 0x0000000a00047213 */ /* 0x000fe40000000000 */
[----:B------:R-:W-:-:S04]  /*0330*/  IABS R7, R11 ;  /* 0x0000000b00077213 */ /* 0x000fc80000000000 */
[----:B------:R-:W1:Y:S08]  /*0340*/  I2F.RP R0, R7 ;  /* 0x0000000700007306 */ /* 0x000e700000209400 */
[----:B-1----:R-:W1:Y:S02]  /*0350*/  MUFU.RCP R0, R0 ;  /* 0x0000000000007308 */ /* 0x002e640000001000 */
[----:B-1----:R-:W-:-:S06]  /*0360*/  IADD3 R3, R0, 0xffffffe, RZ ;  /* 0x0ffffffe00037810 */ /* 0x002fcc0007ffe0ff */
[----:B------:R-:W1:Y:S02]  /*0370*/  F2I.FTZ.U32.TRUNC.NTZ R3, R3 ;  /* 0x0000000300037305 */ /* 0x000e64000021f000 */
[----:B-1----:R-:W-:-:S04]  /*0380*/  IMAD.MOV R6, RZ, RZ, -R3 ;  /* 0x000000ffff067224 */ /* 0x002fc800078e0a03 */
[----:B------:R-:W-:Y:S01]  /*0390*/  IMAD R5, R6, R7, RZ ;  /* 0x0000000706057224 */ /* 0x000fe200078e02ff */
[----:B------:R-:W-:-:S03]  /*03a0*/  IABS R6, R11 ;  /* 0x0000000b00067213 */ /* 0x000fc60000000000 */
[----:B------:R-:W-:Y:S02]  /*03b0*/  IMAD.HI.U32 R2, R3, R5, R2 ;  /* 0x0000000503027227 */ /* 0x000fe400078e0002 */
[----:B------:R-:W1:Y:S02]  /*03c0*/  I2F.RP R5, R9 ;  /* 0x0000000900057306 */ /* 0x000e640000209400 */
[----:B------:R-:W-:Y:S01]  /*03d0*/  IMAD.MOV.U32 R3, RZ, RZ, R4 ;  /* 0x000000ffff037224 */ /* 0x000fe200078e0004 */
[----:B------:R-:W-:Y:S01]  /*03e0*/  IABS R4, c[0x0][0x17c] ;  /* 0x00005f0000047a13 */ /* 0x000fe20000000000 */
[----:B------:R-:W-:Y:S02]  /*03f0*/  IMAD.MOV R0, RZ, RZ, -R6 ;  /* 0x000000ffff007224 */ /* 0x000fe400078e0a06 */
[----:B------:R-:W-:Y:S02]  /*0400*/  IMAD.HI.U32 R2, R2, R3, RZ ;  /* 0x0000000302027227 */ /* 0x000fe400078e00ff */
[----:B------:R-:W2:Y:S02]  /*0410*/  I2F.RP R6, R4 ;  /* 0x0000000400067306 */ /* 0x000ea40000209400 */
[----:B------:R-:W-:-:S05]  /*0420*/  IMAD R0, R2, R0, R3 ;  /* 0x0000000002007224 */ /* 0x000fca00078e0203 */
[----:B------:R-:W-:Y:S01]  /*0430*/  ISETP.GT.U32.AND P1, PT, R7, R0, PT ;  /* 0x000000000700720c */ /* 0x000fe20003f24070 */
[----:B-1----:R-:W1:Y:S08]  /*0440*/  MUFU.RCP R5, R5 ;  /* 0x0000000500057308 */ /* 0x002e700000001000 */
[----:B--2---:R-:W2:Y:S04]  /*0450*/  MUFU.RCP R6, R6 ;  /* 0x0000000600067308 */ /* 0x004ea80000001000 */
[----:B------:R-:W-:Y:S01]  /*0460*/  @!P1 IMAD.IADD R0, R0, 0x1, -R7 ;  /* 0x0000000100009824 */ /* 0x000fe200078e0a07 */
[----:B------:R-:W-:-:S02]  /*0470*/  @!P1 IADD3 R2, R2, 0x1, RZ ;  /* 0x0000000102029810 */ /* 0x000fc40007ffe0ff */
[----:B------:R-:W-:Y:S02]  /*0480*/  ISETP.NE.AND P1, PT, R11, RZ, PT ;  /* 0x000000ff0b00720c */ /* 0x000fe40003f25270 */
[----:B------:R-:W-:Y:S02]  /*0490*/  ISETP.GE.U32.AND P0, PT, R0, R7, PT ;  /* 0x000000070000720c */ /* 0x000fe40003f06070 */
[----:B------:R-:W-:Y:S02]  /*04a0*/  LOP3.LUT R0, R10, R11, RZ, 0x3c, !PT ;  /* 0x0000000b0a007212 */ /* 0x000fe400078e3cff */
[----:B-1----:R-:W-:Y:S02]  /*04b0*/  IADD3 R3, R5, 0xffffffe, RZ ;  /* 0x0ffffffe05037810 */ /* 0x002fe40007ffe0ff */
[----:B------:R-:W-:Y:S02]  /*04c0*/  ISETP.GE.AND P2, PT, R0, RZ, PT ;  /* 0x000000ff0000720c */ /* 0x000fe40003f46270 */
[----:B--2---:R-:W-:-:S02]  /*04d0*/  IADD3 R7, R6, 0xffffffe, RZ ;  /* 0x0ffffffe06077810 */ /* 0x004fc40007ffe0ff */
[----:B------:R-:W1:Y:S01]  /*04e0*/  F2I.FTZ.U32.TRUNC.NTZ R3, R3 ;  /* 0x0000000300037305 */ /* 0x000e62000021f000 */
[----:B------:R-:W-:Y:S02]  /*04f0*/  MOV R6, RZ ;  /* 0x000000ff00067202 */ /* 0x000fe40000000f00 */
[----:B------:R-:W-:-:S04]  /*0500*/  @P0 IADD3 R2, R2, 0x1, RZ ;  /* 0x0000000102020810 */ /* 0x000fc80007ffe0ff */
[----:B------:R-:W-:Y:S01]  /*0510*/  MOV R12, R2 ;  /* 0x00000002000c7202 */ /* 0x000fe20000000f00 */
[----:B------:R-:W2:Y:S04]  /*0520*/  F2I.FTZ.U32.TRUNC.NTZ R7, R7 ;  /* 0x0000000700077305 */ /* 0x000ea8000021f000 */
[----:B------:R-:W-:Y:S01]  /*0530*/  @!P2 IMAD.MOV R12, RZ, RZ, -R12 ;  /* 0x000000ffff0ca224 */ /* 0x000fe200078e0a0c */
[----:B------:R-:W-:Y:S01]  /*0540*/  @!P1 LOP3.LUT R12, RZ, R11, RZ, 0x33, !PT ;  /* 0x0000000bff0c9212 */ /* 0x000fe200078e33ff */
[----:B-1----:R-:W-:-:S04]  /*0550*/  IMAD.MOV R2, RZ, RZ, -R3 ;  /* 0x000000ffff027224 */ /* 0x002fc800078e0a03 */
[----:B------:R-:W-:-:S04]  /*0560*/  IMAD.MOV R0, RZ, RZ, -R12 ;  /* 0x000000ffff007224 */ /* 0x000fc800078e0a0c */
[----:B------:R-:W-:Y:S02]  /*0570*/  IMAD R0, R11, R0, R10 ;  /* 0x000000000b007224 */ /* 0x000fe400078e020a */
[----:B--2---:R-:W-:Y:S02]  /*0580*/  IMAD.MOV R5, RZ, RZ, -R7 ;  /* 0x000000ffff057224 */ /* 0x004fe400078e0a07 */
[----:B------:R-:W-:Y:S02]  /*0590*/  IMAD.IADD R0, R8, 0x1, R0 ;  /* 0x0000000108007824 */ /* 0x000fe400078e0200 */
[----:B------:R-:W-:Y:S02]  /*05a0*/  IMAD.MOV.U32 R11, RZ, RZ, R5 ;  /* 0x000000ffff0b7224 */ /* 0x000fe400078e0005 */
[----:B------:R-:W-:Y:S02]  /*05b0*/  IMAD R5, R2, R9, RZ ;  /* 0x0000000902057224 */ /* 0x000fe400078e02ff */
[----:B------:R-:W-:-:S02]  /*05c0*/  IMAD.MOV.U32 R2, RZ, RZ, RZ ;  /* 0x000000ffff027224 */ /* 0x000fc400078e00ff */
[----:B------:R-:W-:Y:S02]  /*05d0*/  IMAD R17, R0, 0x200, R242 ;  /* 0x0000020000117824 */ /* 0x000fe400078e02f2 */
[----:B------:R-:W-:Y:S01]  /*05e0*/  IMAD.HI.U32 R5, R3, R5, R2 ;  /* 0x0000000503057227 */ /* 0x000fe200078e0002 */
[----:B------:R-:W-:Y:S02]  /*05f0*/  SHF.R.U32.HI R2, RZ, 0x6, R13 ;  /* 0x00000006ff027819 */ /* 0x000fe4000001160d */
[----:B------:R-:W-:Y:S01]  /*0600*/  IADD3 R13, R17, 0x100, RZ ;  /* 0x00000100110d7810 */ /* 0x000fe20007ffe0ff */
[----:B------:R-:W-:Y:S01]  /*0610*/  IMAD R3, R11, R4, RZ ;  /* 0x000000040b037224 */ /* 0x000fe200078e02ff */
[----:B------:R-:W-:Y:S01]  /*0620*/  IADD3 R16, R17, 0x80, RZ ;  /* 0x0000008011107810 */ /* 0x000fe20007ffe0ff */
[----:B------:R-:W-:Y:S01]  /*0630*/  IMAD.SHL.U32 R11, R12, 0x200, RZ ;  /* 0x000002000c0b7824 */ /* 0x000fe200078e00ff */
[----:B------:R-:W-:Y:S01]  /*0640*/  IABS R0, R13 ;  /* 0x0000000d00007213 */ /* 0x000fe20000000000 */
[----:B------:R-:W-:Y:S01]  /*0650*/  IMAD.HI.U32 R3, R7, R3, R6 ;  /* 0x0000000307037227 */ /* 0x000fe200078e0006 */
[----:B------:R-:W-:Y:S01]  /*0660*/  IABS R8, R17 ;  /* 0x0000001100087213 */ /* 0x000fe20000000000 */
[----:B------:R-:W-:Y:S01]  /*0670*/  STL [R1+0x192c], R17 ;  /* 0x00192c1101007387 */ /* 0x000fe20000100800 */
[----:B------:R-:W-:Y:S01]  /*0680*/  IABS R10, R16 ;  /* 0x00000010000a7213 */ /* 0x000fe20000000000 */
[----:B------:R-:W-:Y:S01]  /*0690*/  IMAD.MOV.U32 R12, RZ, RZ, R0 ;  /* 0x000000ffff0c7224 */ /* 0x000fe200078e0000 */
[----:B------:R-:W-:Y:S01]  /*06a0*/  IADD3 R15, R17, 0x180, RZ ;  /* 0x00000180110f7810 */ /* 0x000fe20007ffe0ff */
[----:B------:R-:W-:Y:S01]  /*06b0*/  STL [R1+0x3390], R16 ;  /* 0x0033901001007387 */ /* 0x000fe20000100800 */
[----:B------:R-:W-:Y:S01]  /*06c0*/  SGXT.U32 R2, R2, 0x1 ;  /* 0x000000010202781a */ /* 0x000fe20000000000 */
[----:B------:R-:W-:Y:S01]  /*06d0*/  IMAD.HI.U32 R0, R5, R8, RZ ;  /* 0x0000000805007227 */ /* 0x000fe200078e00ff */
[----:B------:R-:W-:Y:S01]  /*06e0*/  IABS R14, R15 ;  /* 0x0000000f000e7213 */ /* 0x000fe20000000000 */
[----:B------:R-:W-:Y:S01]  /*06f0*/  STL [R1+0x3398], R13 ;  /* 0x0033980d01007387 */ /* 0x000fe20000100800 */
[----:B------:R-:W-:Y:S01]  /*0700*/  LOP3.LUT R2, R11, R2, RZ, 0xfc, !PT ;  /* 0x000000020b027212 */ /* 0x000fe200078efcff */
[----:B------:R-:W-:-:S02]  /*0710*/  IMAD.HI.U32 R6, R5, R10, RZ ;  /* 0x0000000a05067227 */ /* 0x000fc400078e00ff */
[----:B------:R-:W-:Y:S01]  /*0720*/  STL [R1+0x3394], R15 ;  /* 0x0033940f01007387 */ /* 0x000fe20000100800 */
[----:B------:R-:W-:Y:S01]  /*0730*/  IABS R238, R2 ;  /* 0x0000000200ee7213 */ /* 0x000fe20000000000 */
[----:B------:R-:W-:Y:S01]  /*0740*/  IMAD.MOV R0, RZ, RZ, -R0 ;  /* 0x000000ffff007224 */ /* 0x000fe200078e0a00 */
[C---:B------:R-:W-:Y:S01]  /*0750*/  LOP3.LUT R18, R2.reuse, 0x74, RZ, 0xfc, !PT ;  /* 0x0000007402127812 */ /* 0x040fe200078efcff */
[----:B------:R1:W-:Y:S01]  /*0760*/  STL [R1+0x1924], R11 ;  /* 0x0019240b01007387 */ /* 0x0003e20000100800 */
[----:B------:R-:W-:Y:S01]  /*0770*/  IMAD.HI.U32 R7, R5, R12, RZ ;  /* 0x0000000c05077227 */ /* 0x000fe200078e00ff */
[C---:B------:R-:W-:Y:S02]  /*0780*/  LOP3.LUT R20, R2.reuse, 0x78, RZ, 0xfc, !PT ;  /* 0x0000007802147812 */ /* 0x040fe400078efcff */
[C---:B------:R-:W-:Y:S01]  /*0790*/  LOP3.LUT R19, R2.reuse, 0x76, RZ, 0xfc, !PT ;  /* 0x0000007602137812 */ /* 0x040fe200078efcff */
[C---:B------:R-:W-:Y:S01]  /*07a0*/  IMAD R0, R9.reuse, R0, R8 ;  /* 0x0000000009007224 */ /* 0x040fe200078e0208 */
[----:B------:R-:W-:Y:S01]  /*07b0*/  IABS R224, R20 ;  /* 0x0000001400e07213 */ /* 0x000fe20000000000 */
[----:B------:R-:W-:Y:S01]  /*07c0*/  IMAD.MOV R7, RZ, RZ, -R7 ;  /* 0x000000ffff077224 */ /* 0x000fe200078e0a07 */
[C---:B------:R-:W-:Y:S01]  /*07d0*/  LOP3.LUT R21, R2.reuse, 0x7e, RZ, 0xfc, !PT ;  /* 0x0000007e02157812 */ /* 0x040fe200078efcff */
[----:B-1----:R-:W-:Y:S01]  /*07e0*/  IMAD.MOV R11, RZ, RZ, -R6 ;  /* 0x000000ffff0b7224 */ /* 0x002fe200078e0a06 */
[----:B------:R-:W-:Y:S01]  /*07f0*/  ISETP.GT.U32.AND P0, PT, R9, R0, PT ;  /* 0x000000000900720c */ /* 0x000fe20003f04070 */
[----:B------:R-:W-:Y:S01]  /*0800*/  IMAD.HI.U32 R6, R5, R14, RZ ;  /* 0x0000000e05067227 */ /* 0x000fe200078e00ff */
[----:B------:R-:W-:-:S02]  /*0810*/  LOP3.LUT R22, R2, 0x86, RZ, 0xfc, !PT ;  /* 0x0000008602167812 */ /* 0x000fc400078efcff */
[C---:B------:R-:W-:Y:S01]  /*0820*/  LOP3.LUT R25, R2.reuse, 0x88, RZ, 0xfc, !PT ;  /* 0x0000008802197812 */ /* 0x040fe200078efcff */
[----:B------:R-:W-:Y:S01]  /*0830*/  IMAD.MOV R8, RZ, RZ, -R6 ;  /* 0x000000ffff087224 */ /* 0x000fe200078e0a06 */
[C---:B------:R-:W-:Y:S01]  /*0840*/  LOP3.LUT R26, R2.reuse, 0x8a, RZ, 0xfc, !PT ;  /* 0x0000008a021a7812 */ /* 0x040fe200078efcff */
[C---:B------:R-:W-:Y:S01]  /*0850*/  IMAD R5, R9.reuse, R11, R10 ;  /* 0x0000000b09057224 */ /* 0x040fe200078e020a */
[C---:B------:R-:W-:Y:S01]  /*0860*/  LOP3.LUT R10, R2.reuse, 0x2, RZ, 0xfc, !PT ;  /* 0x00000002020a7812 */ /* 0x040fe200078efcff */
[C---:B------:R-:W-:Y:S01]  /*0870*/  IMAD R8, R9.reuse, R8, R14 ;  /* 0x0000000809087224 */ /* 0x040fe200078e020e */
[----:B------:R-:W-:Y:S01]  /*0880*/  LOP3.LUT R14, R2, 0x60, RZ, 0xfc, !PT ;  /* 0x00000060020e7812 */ /* 0x000fe200078efcff */
[C---:B------:R-:W-:Y:S01]  /*0890*/  IMAD R7, R9.reuse, R7, R12 ;  /* 0x0000000709077224 */ /* 0x040fe200078e020c */
[----:B------:R-:W-:Y:S01]  /*08a0*/  ISETP.GT.U32.AND P1, PT, R9, R5, PT ;  /* 0x000000050900720c */ /* 0x000fe20003f24070 */
[----:B------:R-:W-:Y:S01]  /*08b0*/  IMAD.HI.U32 R6, R3, R238, RZ ;  /* 0x000000ee03067227 */ /* 0x000fe200078e00ff */
[----:B------:R-:W-:-:S02]  /*08c0*/  ISETP.GT.U32.AND P5, PT, R9, R8, PT ;  /* 0x000000080900720c */ /* 0x000fc40003fa4070 */
[----:B------:R-:W-:Y:S01]  /*08d0*/  ISETP.GT.U32.AND P3, PT, R9, R7, PT ;  /* 0x000000070900720c */ /* 0x000fe20003f64070 */
[----:B------:R-:W-:Y:S01]  /*08e0*/  IMAD.MOV R11, RZ, RZ, -R6 ;  /* 0x000000ffff0b7224 */ /* 0x000fe200078e0a06 */
[----:B------:R-:W-:Y:S01]  /*08f0*/  IABS R175, R10 ;  /* 0x0000000a00af7213 */ /* 0x000fe20000000000 */
[--C-:B------:R-:W-:Y:S01]  /*0900*/  @!P0 IMAD.IADD R0, R0, 0x1, -R9.reuse ;  /* 0x0000000100008824 */ /* 0x100fe200078e0a09 */
[----:B------:R-:W-:Y:S01]  /*0910*/  ISETP.GE.AND P4, PT, R10, RZ, PT ;  /* 0x000000ff0a00720c */ /* 0x000fe20003f86270 */
[----:B------:R-:W-:Y:S01]  /*0920*/  IMAD R238, R4, R11, R238 ;  /* 0x0000000b04ee7224 */ /* 0x000fe200078e02ee */
[----:B------:R-:W-:Y:S01]  /*0930*/  LOP3.LUT R10, R2, 0x4, RZ, 0xfc, !PT ;  /* 0x00000004020a7812 */ /* 0x000fe200078efcff */
[----:B------:R-:W-:Y:S01]  /*0940*/  IMAD.HI.U32 R6, R3, R175, RZ ;  /* 0x000000af03067227 */ /* 0x000fe200078e00ff */
[----:B------:R-:W-:Y:S02]  /*0950*/  ISETP.GT.U32.AND P2, PT, R9, R0, PT ;  /* 0x000000000900720c */ /* 0x000fe40003f44070 */
[----:B------:R-:W-:Y:S01]  /*0960*/  @!P1 IADD3 R5, R5, -R9, RZ ;  /* 0x8000000905059210 */ /* 0x000fe20007ffe0ff */
[--C-:B------:R-:W-:Y:S01]  /*0970*/  @!P5 IMAD.IADD R8, R8, 0x1, -R9.reuse ;  /* 0x000000010808d824 */ /* 0x100fe200078e0a09 */
[----:B------:R-:W-:Y:S01]  /*0980*/  IABS R167, R10 ;  /* 0x0000000a00a77213 */ /* 0x000fe20000000000 */
[----:B------:R-:W-:Y:S01]  /*0990*/  @!P3 IMAD.IADD R7, R7, 0x1, -R9 ;  /* 0x000000010707b824 */ /* 0x000fe200078e0a09 */
[C---:B------:R-:W-:Y:S01]  /*09a0*/  ISETP.GT.U32.AND P5, PT, R9.reuse, R5, PT ;  /* 0x000000050900720c */ /* 0x040fe20003fa4070 */
[----:B------:R-:W-:Y:S01]  /*09b0*/  IMAD.MOV R6, RZ, RZ, -R6 ;  /* 0x000000ffff067224 */ /* 0x000fe200078e0a06 */
[----:B------:R-:W-:-:S02]  /*09c0*/  ISETP.GT.U32.AND P6, PT, R9, R8, PT ;  /* 0x000000080900720c */ /* 0x000fc40003fc4070 */
[----:B------:R-:W-:Y:S01]  /*09d0*/  ISETP.GT.U32.AND P1, PT, R9, R7, PT ;  /* 0x000000070900720c */ /* 0x000fe20003f24070 */
[----:B------:R-:W-:Y:S01]  /*09e0*/  IMAD R175, R4, R6, R175 ;  /* 0x0000000604af7224 */ /* 0x000fe200078e02af */
[----:B------:R-:W-:Y:S01]  /*09f0*/  ISETP.GE.AND P3, PT, R10, RZ, PT ;  /* 0x000000ff0a00720c */ /* 0x000fe20003f66270 */
[----:B------:R-:W-:Y:S01]  /*0a00*/  IMAD.HI.U32 R6, R3, R167, RZ ;  /* 0x000000a703067227 */ /* 0x000fe200078e00ff */
[C---:B------:R-:W-:Y:S02]  /*0a10*/  LOP3.LUT R11, R2.reuse, 0x6, RZ, 0xfc, !PT ;  /* 0x00000006020b7812 */ /* 0x040fe400078efcff */
[----:B------:R-:W-:Y:S01]  /*0a20*/  LOP3.LUT R12, R2, 0x1a, RZ, 0xfc, !PT ;  /* 0x0000001a020c7812 */ /* 0x000fe200078efcff */
[----:B------:R-:W-:Y:S01]  /*0a30*/  IMAD.MOV R10, RZ, RZ, -R6 ;  /* 0x000000ffff0a7224 */ /* 0x000fe200078e0a06 */
[----:B------:R-:W-:Y:S01]  /*0a40*/  IABS R165, R11 ;  /* 0x0000000b00a57213 */ /* 0x000fe20000000000 */
[--C-:B------:R-:W-:Y:S01]  /*0a50*/  @!P5 IMAD.IADD R5, R5, 0x1, -R9.reuse ;  /* 0x000000010505d824 */ /* 0x100fe200078e0a09 */
[----:B------:R-:W-:Y:S01]  /*0a60*/  ISETP.GE.AND P5, PT, R16, RZ, PT ;  /* 0x000000ff1000720c */ /* 0x000fe20003fa6270 */
[----:B------:R-:W-:Y:S01]  /*0a70*/  @!P6 IMAD.IADD R8, R8, 0x1, -R9 ;  /* 0x000000010808e824 */ /* 0x000fe200078e0a09 */
[----:B------:R-:W-:Y:S01]  /*0a80*/  ISETP.GT.U32.AND P6, PT, R4, R238, PT ;  /* 0x000000ee0400720c */ /* 0x000fe20003fc4070 */
[----:B------:R-:W-:Y:S01]  /*0a90*/  IMAD.MOV.U32 R6, RZ, RZ, R5 ;  /* 0x000000ffff067224 */ /* 0x000fe200078e0005 */
[----:B------:R-:W-:Y:S01]  /*0aa0*/  LOP3.LUT R5, RZ, c[0x0][0x178], RZ, 0x33, !PT ;  /* 0x00005e00ff057a12 */ /* 0x000fe200078e33ff */
[--C-:B------:R-:W-:Y:S01]  /*0ab0*/  @!P2 IMAD.IADD R0, R0, 0x1, -R9.reuse ;  /* 0x000000010000a824 */ /* 0x100fe200078e0a09 */
[----:B------:R-:W-:Y:S01]  /*0ac0*/  ISETP.GE.AND P2, PT, R17, RZ, PT ;  /* 0x000000ff1100720c */ /* 0x000fe20003f46270 */
[----:B------:R-:W-:Y:S01]  /*0ad0*/  @!P1 IMAD.IADD R7, R7, 0x1, -R9 ;  /* 0x0000000107079824 */ /* 0x000fe200078e0a09 */
[----:B------:R-:W-:Y:S01]  /*0ae0*/  ISETP.GE.AND P1, PT, R15, RZ, PT ;  /* 0x000000ff0f00720c */ /* 0x000fe20003f26270 */
[----:B------:R-:W-:Y:S01]  /*0af0*/  IMAD.HI.U32 R9, R3, R165, RZ ;  /* 0x000000a503097227 */ /* 0x000fe200078e00ff */
[----:B------:R-:W-:-:S02]  /*0b00*/  ISETP.GE.AND P0, PT, R11, RZ, PT ;  /* 0x000000ff0b00720c */ /* 0x000fc40003f06270 */
[----:B------:R-:W-:Y:S01]  /*0b10*/  LOP3.LUT R11, R2, 0x14, RZ, 0xfc, !PT ;  /* 0x00000014020b7812 */ /* 0x000fe200078efcff */
[----:B------:R-:W-:Y:S01]  /*0b20*/  @!P5 IMAD.MOV R6, RZ, RZ, -R6 ;  /* 0x000000ffff06d224 */ /* 0x000fe200078e0a06 */
[----:B------:R-:W-:Y:S01]  /*0b30*/  ISETP.GE.AND P5, PT, R13, RZ, PT ;  /* 0x000000ff0d00720c */ /* 0x000fe20003fa6270 */
[----:B------:R-:W-:Y:S01]  /*0b40*/  @!P6 IMAD.IADD R238, R238, 0x1, -R4 ;  /* 0x00000001eeeee824 */ /* 0x000fe200078e0a04 */
[----:B------:R-:W-:Y:S01]  /*0b50*/  IADD3 R9, -R9, RZ, RZ ;  /* 0x000000ff09097210 */ /* 0x000fe20007ffe1ff */
[----:B------:R-:W-:Y:S01]  /*0b60*/  IMAD R167, R4, R10, R167 ;  /* 0x0000000a04a77224 */ /* 0x000fe200078e02a7 */
[----:B------:R-:W-:Y:S01]  /*0b70*/  LOP3.LUT R10, R2, 0xa, RZ, 0xfc, !PT ;  /* 0x0000000a020a7812 */ /* 0x000fe200078efcff */
[----:B------:R-:W-:Y:S01]  /*0b80*/  @!P2 IMAD.MOV R0, RZ, RZ, -R0 ;  /* 0x000000ffff00a224 */ /* 0x000fe200078e0a00 */
[C---:B------:R-:W-:Y:S01]  /*0b90*/  ISETP.GT.U32.AND P6, PT, R4.reuse, R238, PT ;  /* 0x000000ee0400720c */ /* 0x040fe20003fc4070 */
[----:B------:R-:W-:Y:S01]  /*0ba0*/  @!P1 IMAD.MOV R8, RZ, RZ, -R8 ;  /* 0x000000ffff089224 */ /* 0x000fe200078e0a08 */
[----:B------:R-:W-:Y:S01]  /*0bb0*/  ISETP.NE.AND P1, PT, RZ, c[0x0][0x178], PT ;  /* 0x00005e00ff007a0c */ /* 0x000fe20003f25270 */
[----:B------:R-:W-:Y:S01]  /*0bc0*/  IMAD R165, R4, R9, R165 ;  /* 0x0000000904a57224 */ /* 0x000fe200078e02a5 */
[----:B------:R-:W-:-:S02]  /*0bd0*/  LOP3.LUT R9, R2, 0x8, RZ, 0xfc, !PT ;  /* 0x0000000802097812 */ /* 0x000fc400078efcff */
[C---:B------:R-:W-:Y:S01]  /*0be0*/  SEL R116, R5.reuse, R0, !P1 ;  /* 0x0000000005747207 */ /* 0x040fe20004800000 */
[----:B------:R-:W-:Y:S01]  /*0bf0*/  @!P5 IMAD.MOV R7, RZ, RZ, -R7 ;  /* 0x000000ffff07d224 */ /* 0x000fe200078e0a07 */
[----:B------:R-:W-:Y:S02]  /*0c00*/  ISETP.GT.U32.AND P5, PT, R4, R167, PT ;  /* 0x000000a70400720c */ /* 0x000fe40003fa4070 */
[C---:B------:R-:W-:Y:S02]  /*0c10*/  SEL R117, R5.reuse, R6, !P1 ;  /* 0x0000000605757207 */ /* 0x040fe40004800000 */
[C---:B------:R-:W-:Y:S01]  /*0c20*/  SEL R119, R5.reuse, R7, !P1 ;  /* 0x0000000705777207 */ /* 0x040fe20004800000 */
[----:B------:R-:W-:Y:S01]  /*0c30*/  @!P6 IMAD.IADD R238, R238, 0x1, -R4 ;  /* 0x00000001eeeee824 */ /* 0x000fe200078e0a04 */
[----:B------:R-:W-:Y:S01]  /*0c40*/  SEL R0, R5, R8, !P1 ;  /* 0x0000000805007207 */ /* 0x000fe20004800000 */
[----:B------:R-:W-:Y:S01]  /*0c50*/  IMAD R117, R117, c[0x0][0x184], RZ ;  /* 0x0000610075757a24 */ /* 0x000fe200078e02ff */
[----:B------:R-:W-:Y:S01]  /*0c60*/  ISETP.GT.U32.AND P1, PT, R4, R165, PT ;  /* 0x000000a50400720c */ /* 0x000fe20003f24070 */
[----:B------:R-:W-:Y:S01]  /*0c70*/  IMAD R119, R119, c[0x0][0x184], RZ ;  /* 0x0000610077777a24 */ /* 0x000fe200078e02ff */
[----:B------:R-:W-:-:S02]  /*0c80*/  ISETP.GE.AND P6, PT, R2, RZ, PT ;  /* 0x000000ff0200720c */ /* 0x000fc40003fc6270 */
[----:B------:R-:W-:Y:S01]  /*0c90*/  IABS R239, R9 ;  /* 0x0000000900ef7213 */ /* 0x000fe20000000000 */
[--C-:B------:R-:W-:Y:S01]  /*0ca0*/  @!P5 IMAD.IADD R167, R167, 0x1, -R4.reuse ;  /* 0x00000001a7a7d824 */ /* 0x100fe200078e0a04 */
[----:B------:R-:W-:Y:S02]  /*0cb0*/  IABS R174, R10 ;  /* 0x0000000a00ae7213 */ /* 0x000fe40000000000 */
[----:B------:R-:W-:Y:S01]  /*0cc0*/  LOP3.LUT R8, R2, 0xc, RZ, 0xfc, !PT ;  /* 0x0000000c02087812 */ /* 0x000fe200078efcff */
[----:B------:R-:W-:Y:S01]  /*0cd0*/  IMAD.HI.U32 R5, R3, R239, RZ ;  /* 0x000000ef03057227 */ /* 0x000fe200078e00ff */
[C---:B------:R-:W-:Y:S02]  /*0ce0*/  ISETP.GT.U32.AND P5, PT, R4.reuse, R167, PT ;  /* 0x000000a70400720c */ /* 0x040fe40003fa4070 */
[----:B------:R-:W-:Y:S01]  /*0cf0*/  IABS R163, R8 ;  /* 0x0000000800a37213 */ /* 0x000fe20000000000 */
[----:B------:R-:W-:Y:S01]  /*0d00*/  @!P1 IMAD.IADD R165, R165, 0x1, -R4 ;  /* 0x00000001a5a59824 */ /* 0x000fe200078e0a04 */
[----:B------:R-:W-:Y:S01]  /*0d10*/  ISETP.GT.U32.AND P2, PT, R4, R175, PT ;  /* 0x000000af0400720c */ /* 0x000fe20003f44070 */
[----:B------:R-:W-:Y:S01]  /*0d20*/  @!P6 IMAD.MOV R238, RZ, RZ, -R238 ;  /* 0x000000ffffeee224 */ /* 0x000fe200078e0aee */
[----:B------:R-:W-:Y:S01]  /*0d30*/  ISETP.GE.AND P1, PT, R10, RZ, PT ;  /* 0x000000ff0a00720c */ /* 0x000fe20003f26270 */
[----:B------:R-:W-:Y:S01]  /*0d40*/  IMAD.HI.U32 R6, R3, R174, RZ ;  /* 0x000000ae03067227 */ /* 0x000fe200078e00ff */
[----:B------:R-:W-:-:S02]  /*0d50*/  ISETP.GT.U32.AND P6, PT, R4, R165, PT ;  /* 0x000000a50400720c */ /* 0x000fc40003fc4070 */
[----:B------:R-:W-:Y:S01]  /*0d60*/  LOP3.LUT R10, R2, 0x12, RZ, 0xfc, !PT ;  /* 0x00000012020a7812 */ /* 0x000fe200078efcff */
[----:B------:R-:W-:Y:S01]  /*0d70*/  IMAD.MOV R5, RZ, RZ, -R5 ;  /* 0x000000ffff057224 */ /* 0x000fe200078e0a05 */
[----:B------:R-:W-:Y:S01]  /*0d80*/  IABS R159, R11 ;  /* 0x0000000b009f7213 */ /* 0x000fe20000000000 */
[----:B------:R-:W-:Y:S01]  /*0d90*/  IMAD.MOV R7, RZ, RZ, -R6 ;  /* 0x000000ffff077224 */ /* 0x000fe200078e0a06 */
[----:B------:R-:W-:Y:S01]  /*0da0*/  IABS R173, R10 ;  /* 0x0000000a00ad7213 */ /* 0x000fe20000000000 */
[----:B------:R-:W-:Y:S01]  /*0db0*/  IMAD R239, R4, R5, R239 ;  /* 0x0000000504ef7224 */ /* 0x000fe200078e02ef */
[----:B------:R-:W-:Y:S01]  /*0dc0*/  LOP3.LUT R13, R2, 0x1c, RZ, 0xfc, !PT ;  /* 0x0000001c020d7812 */ /* 0x000fe200078efcff */
[----:B------:R-:W-:Y:S01]  /*0dd0*/  IMAD R174, R4, R7, R174 ;  /* 0x0000000704ae7224 */ /* 0x000fe200078e02ae */
[----:B------:R-:W-:Y:S01]  /*0de0*/  LOP3.LUT R7, R2, 0xe, RZ, 0xfc, !PT ;  /* 0x0000000e02077812 */ /* 0x000fe200078efcff */
[--C-:B------:R-:W-:Y:S01]  /*0df0*/  @!P5 IMAD.IADD R167, R167, 0x1, -R4.reuse ;  /* 0x00000001a7a7d824 */ /* 0x100fe200078e0a04 */
[C---:B------:R-:W-:Y:S01]  /*0e00*/  ISETP.GT.U32.AND P5, PT, R4.reuse, R239, PT ;  /* 0x000000ef0400720c */ /* 0x040fe20003fa4070 */
[----:B------:R-:W-:Y:S01]  /*0e10*/  @!P6 IMAD.IADD R165, R165, 0x1, -R4 ;  /* 0x00000001a5a5e824 */ /* 0x000fe200078e0a04 */
[----:B------:R-:W-:Y:S01]  /*0e20*/  ISETP.GT.U32.AND P6, PT, R4, R174, PT ;  /* 0x000000ae0400720c */ /* 0x000fe20003fc4070 */
[----:B------:R-:W-:Y:S01]  /*0e30*/  IMAD.HI.U32 R5, R3, R163, RZ ;  /* 0x000000a303057227 */ /* 0x000fe200078e00ff */
[----:B------:R-:W-:-:S02]  /*0e40*/  IABS R161, R7 ;  /* 0x0000000700a17213 */ /* 0x000fc40000000000 */
[----:B------:R-:W-:Y:S01]  /*0e50*/  IABS R155, R13 ;  /* 0x0000000d009b7213 */ /* 0x000fe20000000000 */
[----:B------:R-:W-:Y:S01]  /*0e60*/  IMAD.MOV R5, RZ, RZ, -R5 ;  /* 0x000000ffff057224 */ /* 0x000fe200078e0a05 */
[----:B------:R-:W-:Y:S01]  /*0e70*/  IABS R172, R12 ;  /* 0x0000000c00ac7213 */ /* 0x000fe20000000000 */
[--C-:B------:R-:W-:Y:S01]  /*0e80*/  @!P2 IMAD.IADD R175, R175, 0x1, -R4.reuse ;  /* 0x00000001afafa824 */ /* 0x100fe200078e0a04 */
[----:B------:R-:W-:Y:S01]  /*0e90*/  IABS R227, R14 ;  /* 0x0000000e00e37213 */ /* 0x000fe20000000000 */
[----:B------:R-:W-:Y:S01]  /*0ea0*/  IMAD R163, R4, R5, R163 ;  /* 0x0000000504a37224 */ /* 0x000fe200078e02a3 */
[----:B------:R-:W-:Y:S01]  /*0eb0*/  LOP3.LUT R15, R2, 0x62, RZ, 0xfc, !PT ;  /* 0x00000062020f7812 */ /* 0x000fe200078efcff */
[----:B------:R-:W-:Y:S01]  /*0ec0*/  IMAD.HI.U32 R5, R3, R161, RZ ;  /* 0x000000a103057227 */ /* 0x000fe200078e00ff */
[----:B------:R-:W-:Y:S02]  /*0ed0*/  @!P5 IADD3 R239, R239, -R4, RZ ;  /* 0x80000004efefd210 */ /* 0x000fe40007ffe0ff */
[----:B------:R-:W-:Y:S01]  /*0ee0*/  ISETP.GT.U32.AND P2, PT, R4, R175, PT ;  /* 0x000000af0400720c */ /* 0x000fe20003f44070 */
[----:B------:R-:W-:Y:S01]  /*0ef0*/  @!P6 IMAD.IADD R174, R174, 0x1, -R4 ;  /* 0x00000001aeaee824 */ /* 0x000fe200078e0a04 */
[C---:B------:R-:W-:Y:S01]  /*0f00*/  ISETP.GT.U32.AND P6, PT, R4.reuse, R239, PT ;  /* 0x000000ef0400720c */ /* 0x040fe20003fc4070 */
[----:B------:R-:W-:Y:S01]  /*0f10*/  IMAD.MOV R5, RZ, RZ, -R5 ;  /* 0x000000ffff057224 */ /* 0x000fe200078e0a05 */
[C---:B------:R-:W-:Y:S01]  /*0f20*/  ISETP.GT.U32.AND P5, PT, R4.reuse, R163, PT ;  /* 0x000000a30400720c */ /* 0x040fe20003fa4070 */
[----:B------:R-:W-:Y:S01]  /*0f30*/  @!P3 IMAD.MOV R167, RZ, RZ, -R167 ;  /* 0x000000ffffa7b224 */ /* 0x000fe200078e0aa7 */
[C---:B------:R-:W-:Y:S01]  /*0f40*/  ISETP.GT.U32.AND P3, PT, R4.reuse, R174, PT ;  /* 0x000000ae0400720c */ /* 0x040fe20003f64070 */
[----:B------:R-:W-:Y:S01]  /*0f50*/  IMAD R161, R4, R5, R161 ;  /* 0x0000000504a17224 */ /* 0x000fe200078e02a1 */
[----:B------:R-:W-:Y:S01]  /*0f60*/  IABS R158, R15 ;  /* 0x0000000f009e7213 */ /* 0x000fe20000000000 */
[----:B------:R-:W-:Y:S01]  /*0f70*/  IMAD.HI.U32 R5, R3, R173, RZ ;  /* 0x000000ad03057227 */ /* 0x000fe200078e00ff */
[----:B------:R-:W-:-:S02]  /*0f80*/  IABS R16, R19 ;  /* 0x0000001300107213 */ /* 0x000fc40000000000 */
[----:B------:R-:W-:Y:S01]  /*0f90*/  IABS R222, R25 ;  /* 0x0000001900de7213 */ /* 0x000fe20000000000 */
[----:B------:R-:W-:Y:S01]  /*0fa0*/  @!P0 IMAD.MOV R165, RZ, RZ, -R165 ;  /* 0x000000ffffa58224 */ /* 0x000fe200078e0aa5 */
[----:B------:R-:W-:Y:S01]  /*0fb0*/  IADD3 R5, -R5, RZ, RZ ;  /* 0x000000ff05057210 */ /* 0x000fe20007ffe1ff */
[--C-:B------:R-:W-:Y:S01]  /*0fc0*/  @!P6 IMAD.IADD R239, R239, 0x1, -R4.reuse ;  /* 0x00000001efefe824 */ /* 0x100fe200078e0a04 */
[C---:B------:R-:W-:Y:S01]  /*0fd0*/  ISETP.GT.U32.AND P6, PT, R4.reuse, R161, PT ;  /* 0x000000a10400720c */ /* 0x040fe20003fc4070 */
[--C-:B------:R-:W-:Y:S01]  /*0fe0*/  @!P5 IMAD.IADD R163, R163, 0x1, -R4.reuse ;  /* 0x00000001a3a3d824 */ /* 0x100fe200078e0a04 */
[----:B------:R-:W-:Y:S01]  /*0ff0*/  @!P2 IADD3 R175, R175, -R4, RZ ;  /* 0x80000004afafa210 */ /* 0x000fe20007ffe0ff */
[----:B------:R-:W-:Y:S01]  /*1000*/  IMAD R173, R4, R5, R173 ;  /* 0x0000000504ad7224 */ /* 0x000fe200078e02ad */
[----:B------:R-:W-:Y:S01]  /*1010*/  ISETP.GE.AND P2, PT, R9, RZ, PT ;  /* 0x000000ff0900720c */ /* 0x000fe20003f46270 */
[----:B------:R-:W-:Y:S01]  /*1020*/  @!P3 IMAD.IADD R174, R174, 0x1, -R4 ;  /* 0x00000001aeaeb824 */ /* 0x000fe200078e0a04 */
[----:B------:R-:W-:Y:S01]  /*1030*/  LOP3.LUT R9, R2, 0x10, RZ, 0xfc, !PT ;  /* 0x0000001002097812 */ /* 0x000fe200078efcff */
[----:B------:R-:W-:Y:S01]  /*1040*/  @!P4 IMAD.MOV R175, RZ, RZ, -R175 ;  /* 0x000000ffffafc224 */ /* 0x000fe200078e0aaf */
[----:B------:R-:W-:Y:S01]  /*1050*/  ISETP.GE.AND P4, PT, R8, RZ, PT ;  /* 0x000000ff0800720c */ /* 0x000fe20003f86270 */
[----:B------:R-:W-:Y:S01]  /*1060*/  @!P1 IMAD.MOV R174, RZ, RZ, -R174 ;  /* 0x000000ffffae9224 */ /* 0x000fe200078e0aae */
[----:B------:R-:W-:-:S02]  /*1070*/  IABS R237, R9 ;  /* 0x0000000900ed7213 */ /* 0x000fc40000000000 */
[----:B------:R-:W-:Y:S01]  /*1080*/  LOP3.LUT R8, R2, 0x16, RZ, 0xfc, !PT ;  /* 0x0000001602087812 */ /* 0x000fe200078efcff */
[----:B------:R-:W-:Y:S01]  /*1090*/  @!P6 IMAD.IADD R161, R161, 0x1, -R4 ;  /* 0x00000001a1a1e824 */ /* 0x000fe200078e0a04 */
[C---:B------:R-:W-:Y:S01]  /*10a0*/  ISETP.GT.U32.AND P6, PT, R4.reuse, R173, PT ;  /* 0x000000ad0400720c */ /* 0x040fe20003fc4070 */
[C---:B------:R-:W-:Y:S01]  /*10b0*/  IMAD.HI.U32 R6, R3.reuse, R237, RZ ;  /* 0x000000ed03067227 */ /* 0x040fe200078e00ff */
[----:B------:R-:W-:Y:S02]  /*10c0*/  IABS R157, R8 ;  /* 0x00000008009d7213 */ /* 0x000fe40000000000 */
[C---:B------:R-:W-:Y:S01]  /*10d0*/  ISETP.GT.U32.AND P1, PT, R4.reuse, R161, PT ;  /* 0x000000a10400720c */ /* 0x040fe20003f24070 */
[----:B------:R-:W-:Y:S01]  /*10e0*/  IMAD.MOV R6, RZ, RZ, -R6 ;  /* 0x000000ffff067224 */ /* 0x000fe200078e0a06 */
[----:B------:R-:W-:Y:S01]  /*10f0*/  ISETP.GT.U32.AND P5, PT, R4, R163, PT ;  /* 0x000000a30400720c */ /* 0x000fe20003fa4070 */
[----:B------:R-:W-:Y:S01]  /*1100*/  IMAD.HI.U32 R5, R3, R157, RZ ;  /* 0x0000009d03057227 */ /* 0x000fe200078e00ff */
[----:B------:R-:W-:-:S02]  /*1110*/  ISETP.GE.AND P0, PT, R7, RZ, PT ;  /* 0x000000ff0700720c */ /* 0x000fc40003f06270 */
[----:B------:R-:W-:Y:S01]  /*1120*/  ISETP.GE.AND P3, PT, R9, RZ, PT ;  /* 0x000000ff0900720c */ /* 0x000fe20003f66270 */
[----:B------:R-:W-:Y:S01]  /*1130*/  IMAD R237, R4, R6, R237 ;  /* 0x0000000604ed7224 */ /* 0x000fe200078e02ed */
[----:B------:R-:W-:Y:S01]  /*1140*/  IADD3 R5, -R5, RZ, RZ ;  /* 0x000000ff05057210 */ /* 0x000fe20007ffe1ff */
[----:B------:R-:W-:Y:S01]  /*1150*/  @!P6 IMAD.IADD R173, R173, 0x1, -R4 ;  /* 0x00000001adade824 */ /* 0x000fe200078e0a04 */
[----:B------:R-:W-:Y:S01]  /*1160*/  IABS R148, R26 ;  /* 0x0000001a00947213 */ /* 0x000fe20000000000 */
[----:B------:R-:W-:Y:S01]  /*1170*/  IMAD.HI.U32 R6, R3, R159, RZ ;  /* 0x0000009f03067227 */ /* 0x000fe200078e00ff */
[----:B------:R-:W-:Y:S02]  /*1180*/  LOP3.LUT R27, R2, 0x8c, RZ, 0xfc, !PT ;  /* 0x0000008c021b7812 */ /* 0x000fe400078efcff */
[----:B------:R-:W-:Y:S01]  /*1190*/  ISETP.GT.U32.AND P6, PT, R4, R173, PT ;  /* 0x000000ad0400720c */ /* 0x000fe20003fc4070 */
[----:B------:R-:W-:Y:S01]  /*11a0*/  IMAD.MOV R6, RZ, RZ, -R6 ;  /* 0x000000ffff067224 */ /* 0x000fe200078e0a06 */
[C---:B------:R-:W-:Y:S01]  /*11b0*/  LOP3.LUT R29, R2.reuse, 0x90, RZ, 0xfc, !PT ;  /* 0x00000090021d7812 */ /* 0x040fe200078efcff */
[--C-:B------:R-:W-:Y:S01]  /*11c0*/  @!P1 IMAD.IADD R161, R161, 0x1, -R4.reuse ;  /* 0x00000001a1a19824 */ /* 0x100fe200078e0a04 */
[----:B------:R-:W-:Y:S01]  /*11d0*/  LOP3.LUT R28, R2, 0x8e, RZ, 0xfc, !PT ;  /* 0x0000008e021c7812 */ /* 0x000fe200078efcff */
[C---:B------:R-:W-:Y:S01]  /*11e0*/  IMAD R159, R4.reuse, R6, R159 ;  /* 0x00000006049f7224 */ /* 0x040fe200078e029f */
[----:B------:R-:W-:Y:S01]  /*11f0*/  IABS R221, R29 ;  /* 0x0000001d00dd7213 */ /* 0x000fe20000000000 */
[C---:B------:R-:W-:Y:S01]  /*1200*/  IMAD R157, R4.reuse, R5, R157 ;  /* 0x00000005049d7224 */ /* 0x040fe200078e029d */
[----:B------:R-:W-:Y:S01]  /*1210*/  IABS R24, R28 ;  /* 0x0000001c00187213 */ /* 0x000fe20000000000 */
[----:B------:R-:W-:Y:S01]  /*1220*/  @!P2 IMAD.MOV R239, RZ, RZ, -R239 ;  /* 0x000000ffffefa224 */ /* 0x000fe200078e0aef */
[C---:B------:R-:W-:Y:S01]  /*1230*/  ISETP.GT.U32.AND P1, PT, R4.reuse, R159, PT ;  /* 0x0000009f0400720c */ /* 0x040fe20003f24070 */
[--C-:B------:R-:W-:Y:S01]  /*1240*/  @!P5 IMAD.IADD R163, R163, 0x1, -R4.reuse ;  /* 0x00000001a3a3d824 */ /* 0x100fe200078e0a04 */
[C---:B------:R-:W-:Y:S01]  /*1250*/  ISETP.GT.U32.AND P2, PT, R4.reuse, R237, PT ;  /* 0x000000ed0400720c */ /* 0x040fe20003f44070 */
[--C-:B------:R-:W-:Y:S01]  /*1260*/  @!P6 IMAD.IADD R173, R173, 0x1, -R4.reuse ;  /* 0x00000001adade824 */ /* 0x100fe200078e0a04 */
[----:B------:R-:W-:Y:S01]  /*1270*/  ISETP.GT.U32.AND P6, PT, R4, R157, PT ;  /* 0x0000009d0400720c */ /* 0x000fe20003fc4070 */
[----:B------:R-:W-:Y:S01]  /*1280*/  IMAD.HI.U32 R7, R3, R155, RZ ;  /* 0x0000009b03077227 */ /* 0x000fe200078e00ff */
[----:B------:R-:W-:Y:S01]  /*1290*/  ISETP.GE.AND P5, PT, R10, RZ, PT ;  /* 0x000000ff0a00720c */ /* 0x000fe20003fa6270 */
[----:B------:R-:W-:Y:S01]  /*12a0*/  STL.64 [R1+0x43f8], R238 ;  /* 0x0043f8ee01007387 */ /* 0x000fe20000100a00 */
[C---:B------:R-:W-:Y:S01]  /*12b0*/  LOP3.LUT R10, R2.reuse, 0x18, RZ, 0xfc, !PT ;  /* 0x00000018020a7812 */ /* 0x040fe200078efcff */
[----:B------:R-:W-:Y:S01]  /*12c0*/  IMAD.MOV R7, RZ, RZ, -R7 ;  /* 0x000000ffff077224 */ /* 0x000fe200078e0a07 */
[----:B------:R-:W-:Y:S01]  /*12d0*/  @!P4 IADD3 R163, -R163, RZ, RZ ;  /* 0x000000ffa3a3c210 */ /* 0x000fe20007ffe1ff */
[----:B------:R-:W-:Y:S01]  /*12e0*/  IMAD.HI.U32 R6, R3, R172, RZ ;  /* 0x000000ac03067227 */ /* 0x000fe200078e00ff */
[----:B------:R-:W-:Y:S01]  /*12f0*/  IABS R241, R10 ;  /* 0x0000000a00f17213 */ /* 0x000fe20000000000 */
[----:B------:R-:W-:Y:S01]  /*1300*/  STL.64 [R1+0x43d0], R174 ;  /* 0x0043d0ae01007387 */ /* 0x000fe20000100a00 */
[----:B------:R-:W-:Y:S01]  /*1310*/  LOP3.LUT R30, R2, 0x94, RZ, 0xfc, !PT ;  /* 0x00000094021e7812 */ /* 0x000fe200078efcff */
[--C-:B------:R-:W-:Y:S01]  /*1320*/  @!P1 IMAD.IADD R159, R159, 0x1, -R4.reuse ;  /* 0x000000019f9f9824 */ /* 0x100fe200078e0a04 */
[----:B------:R-:W-:Y:S01]  /*1330*/  ISETP.GE.AND P1, PT, R8, RZ, PT ;  /* 0x000000ff0800720c */ /* 0x000fe20003f26270 */
[--C-:B------:R-:W-:Y:S01]  /*1340*/  @!P2 IMAD.IADD R237, R237, 0x1, -R4.reuse ;  /* 0x00000001ededa824 */ /* 0x100fe200078e0a04 */
[----:B------:R-:W-:Y:S01]  /*1350*/  LOP3.LUT R8, R2, 0x1e, RZ, 0xfc, !PT ;  /* 0x0000001e02087812 */ /* 0x000fe200078efcff */
[----:B------:R-:W-:Y:S01]  /*1360*/  @!P6 IMAD.IADD R157, R157, 0x1, -R4 ;  /* 0x000000019d9de824 */ /* 0x000fe200078e0a04 */
[C---:B------:R-:W-:Y:S01]  /*1370*/  ISETP.GT.U32.AND P6, PT, R4.reuse, R159, PT ;  /* 0x0000009f0400720c */ /* 0x040fe20003fc4070 */
[----:B------:R-:W-:Y:S01]  /*1380*/  IMAD.HI.U32 R5, R3, R241, RZ ;  /* 0x000000f103057227 */ /* 0x000fe200078e00ff */
[----:B------:R-:W-:-:S02]  /*1390*/  ISETP.GT.U32.AND P2, PT, R4, R237, PT ;  /* 0x000000ed0400720c */ /* 0x000fc40003f44070 */
[----:B------:R-:W-:Y:S01]  /*13a0*/  IABS R153, R8 ;  /* 0x0000000800997213 */ /* 0x000fe20000000000 */
[----:B------:R-:W-:Y:S01]  /*13b0*/  IMAD.MOV R5, RZ, RZ, -R5 ;  /* 0x000000ffff057224 */ /* 0x000fe200078e0a05 */
[----:B------:R-:W-:Y:S01]  /*13c0*/  LOP3.LUT R31, R2, 0xa4, RZ, 0xfc, !PT ;  /* 0x000000a4021f7812 */ /* 0x000fe200078efcff */
[----:B------:R-:W-:Y:S01]  /*13d0*/  IMAD R155, R4, R7, R155 ;  /* 0x00000007049b7224 */ /* 0x000fe200078e029b */
[C---:B------:R-:W-:Y:S01]  /*13e0*/  LOP3.LUT R7, R2.reuse, 0x20, RZ, 0xfc, !PT ;  /* 0x0000002002077812 */ /* 0x040fe200078efcff */
[----:B------:R-:W-:Y:S01]  /*13f0*/  IMAD.MOV R9, RZ, RZ, -R6 ;  /* 0x000000ffff097224 */ /* 0x000fe200078e0a06 */
[----:B------:R-:W-:Y:S01]  /*1400*/  LOP3.LUT R32, R2, 0xa6, RZ, 0xfc, !PT ;  /* 0x000000a602207812 */ /* 0x000fe200078efcff */
[C---:B------:R-:W-:Y:S01]  /*1410*/  IMAD R241, R4.reuse, R5, R241 ;  /* 0x0000000504f17224 */ /* 0x040fe200078e02f1 */
[----:B------:R-:W-:Y:S01]  /*1420*/  IABS R235, R7 ;  /* 0x0000000700eb7213 */ /* 0x000fe20000000000 */
[--C-:B------:R-:W-:Y:S01]  /*1430*/  @!P6 IMAD.IADD R159, R159, 0x1, -R4.reuse ;  /* 0x000000019f9fe824 */ /* 0x100fe200078e0a04 */
[C---:B------:R-:W-:Y:S01]  /*1440*/  ISETP.GT.U32.AND P6, PT, R4.reuse, R155, PT ;  /* 0x0000009b0400720c */ /* 0x040fe20003fc4070 */
[----:B------:R-:W-:Y:S01]  /*1450*/  @!P2 IMAD.IADD R237, R237, 0x1, -R4 ;  /* 0x00000001ededa824 */ /* 0x000fe200078e0a04 */
[C---:B------:R-:W-:Y:S01]  /*1460*/  ISETP.GT.U32.AND P4, PT, R4.reuse, R241, PT ;  /* 0x000000f10400720c */ /* 0x040fe20003f84070 */
[C---:B------:R-:W-:Y:S01]  /*1470*/  IMAD R172, R4.reuse, R9, R172 ;  /* 0x0000000904ac7224 */ /* 0x040fe200078e02ac */
[----:B------:R-:W-:Y:S01]  /*1480*/  ISETP.GE.AND P2, PT, R11, RZ, PT ;  /* 0x000000ff0b00720c */ /* 0x000fe20003f46270 */
[----:B------:R-:W-:Y:S01]  /*1490*/  @!P0 IMAD.MOV R161, RZ, RZ, -R161 ;  /* 0x000000ffffa18224 */ /* 0x000fe200078e0aa1 */
[C---:B------:R-:W-:Y:S01]  /*14a0*/  ISETP.GT.U32.AND P0, PT, R4.reuse, R157, PT ;  /* 0x0000009d0400720c */ /* 0x040fe20003f04070 */
[----:B------:R-:W-:Y:S01]  /*14b0*/  @!P3 IMAD.MOV R237, RZ, RZ, -R237 ;  /* 0x000000ffffedb224 */ /* 0x000fe200078e0aed */
[----:B------:R-:W-:Y:S01]  /*14c0*/  ISETP.GT.U32.AND P3, PT, R4, R172, PT ;  /* 0x000000ac0400720c */ /* 0x000fe20003f64070 */
[----:B------:R-:W-:Y:S01]  /*14d0*/  IMAD.HI.U32 R5, R3, R153, RZ ;  /* 0x0000009903057227 */ /* 0x000fe200078e00ff */
[----:B------:R-:W-:-:S02]  /*14e0*/  LOP3.LUT R9, R2, 0x22, RZ, 0xfc, !PT ;  /* 0x0000002202097812 */ /* 0x000fc400078efcff */
[----:B------:R-:W-:Y:S01]  /*14f0*/  LOP3.LUT R11, R2, 0x34, RZ, 0xfc, !PT ;  /* 0x00000034020b7812 */ /* 0x000fe200078efcff */
[----:B------:R-:W-:Y:S01]  /*1500*/  IMAD.MOV R6, RZ, RZ, -R5 ;  /* 0x000000ffff067224 */ /* 0x000fe200078e0a05 */
[----:B------:R-:W-:Y:S01]  /*1510*/  IABS R170, R9 ;  /* 0x0000000900aa7213 */ /* 0x000fe20000000000 */
[--C-:B------:R-:W-:Y:S01]  /*1520*/  @!P6 IMAD.IADD R155, R155, 0x1, -R4.reuse ;  /* 0x000000019b9be824 */ /* 0x100fe200078e0a04 */
[----:B------:R-:W-:Y:S01]  /*1530*/  IABS R143, R11 ;  /* 0x0000000b008f7213 */ /* 0x000fe20000000000 */
[--C-:B------:R-:W-:Y:S01]  /*1540*/  @!P4 IMAD.IADD R241, R241, 0x1, -R4.reuse ;  /* 0x00000001f1f1c824 */ /* 0x100fe200078e0a04 */
[----:B------:R-:W-:Y:S01]  /*1550*/  ISETP.GE.AND P4, PT, R13, RZ, PT ;  /* 0x000000ff0d00720c */ /* 0x000fe20003f86270 */
[--C-:B------:R-:W-:Y:S01]  /*1560*/  @!P0 IMAD.IADD R157, R157, 0x1, -R4.reuse ;  /* 0x000000019d9d8824 */ /* 0x100fe200078e0a04 */
[----:B------:R-:W-:Y:S01]  /*1570*/  ISETP.GE.AND P0, PT, R12, RZ, PT ;  /* 0x000000ff0c00720c */ /* 0x000fe20003f06270 */
[----:B------:R-:W-:Y:S01]  /*1580*/  IMAD R153, R4, R6, R153 ;  /* 0x0000000604997224 */ /* 0x000fe200078e0299 */
[----:B------:R-:W-:Y:S01]  /*1590*/  LOP3.LUT R13, R2, 0x3c, RZ, 0xfc, !PT ;  /* 0x0000003c020d7812 */ /* 0x000fe200078efcff */
[----:B------:R-:W-:Y:S01]  /*15a0*/  @!P2 IMAD.MOV R159, RZ, RZ, -R159 ;  /* 0x000000ffff9fa224 */ /* 0x000fe200078e0a9f */
[----:B------:R-:W-:Y:S01]  /*15b0*/  ISETP.GT.U32.AND P2, PT, R4, R155, PT ;  /* 0x0000009b0400720c */ /* 0x000fe20003f44070 */
[----:B------:R-:W-:Y:S01]  /*15c0*/  @!P3 IMAD.IADD R172, R172, 0x1, -R4 ;  /* 0x00000001acacb824 */ /* 0x000fe200078e0a04 */
[C---:B------:R-:W-:Y:S01]  /*15d0*/  ISETP.GT.U32.AND P3, PT, R4.reuse, R241, PT ;  /* 0x000000f10400720c */ /* 0x040fe20003f64070 */
[----:B------:R-:W-:Y:S01]  /*15e0*/  @!P1 IMAD.MOV R157, RZ, RZ, -R157 ;  /* 0x000000ffff9d9224 */ /* 0x000fe200078e0a9d */
[----:B------:R-:W-:Y:S01]  /*15f0*/  ISETP.GT.U32.AND P1, PT, R4, R153, PT ;  /* 0x000000990400720c */ /* 0x000fe20003f24070 */
[----:B------:R-:W-:Y:S01]  /*1600*/  @!P5 IMAD.MOV R173, RZ, RZ, -R173 ;  /* 0x000000ffffadd224 */ /* 0x000fe200078e0aad */
[----:B------:R-:W-:Y:S01]  /*1610*/  ISETP.GE.AND P5, PT, R10, RZ, PT ;  /* 0x000000ff0a00720c */ /* 0x000fe20003fa6270 */
[----:B------:R-:W-:Y:S01]  /*1620*/  IMAD.HI.U32 R5, R3, R235, RZ ;  /* 0x000000eb03057227 */ /* 0x000fe200078e00ff */
[----:B------:R-:W-:-:S02]  /*1630*/  ISETP.GT.U32.AND P6, PT, R4, R172, PT ;  /* 0x000000ac0400720c */ /* 0x000fc40003fc4070 */
[C---:B------:R-:W-:Y:S02]  /*1640*/  LOP3.LUT R10, R2.reuse, 0x24, RZ, 0xfc, !PT ;  /* 0x00000024020a7812 */ /* 0x040fe400078efcff */
[----:B------:R-:W-:Y:S01]  /*1650*/  IADD3 R5, -R5, RZ, RZ ;  /* 0x000000ff05057210 */ /* 0x000fe20007ffe1ff */
[--C-:B------:R-:W-:Y:S01]  /*1660*/  @!P2 IMAD.IADD R155, R155, 0x1, -R4.reuse ;  /* 0x000000019b9ba824 */ /* 0x100fe200078e0a04 */
[----:B------:R-:W-:Y:S01]  /*1670*/  ISETP.GE.AND P2, PT, R7, RZ, PT ;  /* 0x000000ff0700720c */ /* 0x000fe20003f46270 */
[--C-:B------:R-:W-:Y:S01]  /*1680*/  @!P3 IMAD.IADD R241, R241, 0x1, -R4.reuse ;  /* 0x00000001f1f1b824 */ /* 0x100fe200078e0a04 */
[----:B------:R-:W-:Y:S01]  /*1690*/  LOP3.LUT R7, R2, 0x26, RZ, 0xfc, !PT ;  /* 0x0000002602077812 */ /* 0x000fe200078efcff */
[----:B------:R-:W-:Y:S01]  /*16a0*/  IMAD R235, R4, R5, R235 ;  /* 0x0000000504eb7224 */ /* 0x000fe200078e02eb */
[----:B------:R-:W-:Y:S01]  /*16b0*/  ISETP.GE.AND P3, PT, R8, RZ, PT ;  /* 0x000000ff0800720c */ /* 0x000fe20003f66270 */
[----:B------:R-:W-:Y:S01]  /*16c0*/  @!P1 IMAD.IADD R153, R153, 0x1, -R4 ;  /* 0x0000000199999824 */ /* 0x000fe200078e0a04 */
[----:B------:R-:W-:Y:S01]  /*16d0*/  IABS R149, R7 ;  /* 0x0000000700957213 */ /* 0x000fe20000000000 */
[----:B------:R-:W-:Y:S01]  /*16e0*/  IMAD.HI.U32 R5, R3, R170, RZ ;  /* 0x000000aa03057227 */ /* 0x000fe200078e00ff */
[----:B------:R-:W-:-:S02]  /*16f0*/  IABS R151, R10 ;  /* 0x0000000a00977213 */ /* 0x000fc40000000000 */
[----:B------:R-:W-:Y:S01]  /*1700*/  LOP3.LUT R8, R2, 0x2a, RZ, 0xfc, !PT ;  /* 0x0000002a02087812 */ /* 0x000fe200078efcff */
[----:B------:R-:W-:Y:S01]  /*1710*/  @!P6 IMAD.IADD R172, R172, 0x1, -R4 ;  /* 0x00000001acace824 */ /* 0x000fe200078e0a04 */
[C---:B------:R-:W-:Y:S01]  /*1720*/  ISETP.GT.U32.AND P6, PT, R4.reuse, R235, PT ;  /* 0x000000eb0400720c */ /* 0x040fe20003fc4070 */
[----:B------:R-:W-:Y:S01]  /*1730*/  @!P5 IMAD.MOV R241, RZ, RZ, -R241 ;  /* 0x000000fffff1d224 */ /* 0x000fe200078e0af1 */
[----:B------:R-:W-:Y:S01]  /*1740*/  ISETP.GT.U32.AND P5, PT, R4, R153, PT ;  /* 0x000000990400720c */ /* 0x000fe20003fa4070 */
[----:B------:R-:W-:Y:S01]  /*1750*/  IMAD.MOV R5, RZ, RZ, -R5 ;  /* 0x000000ffff057224 */ /* 0x000fe200078e0a05 */
[----:B------:R-:W-:Y:S01]  /*1760*/  IABS R171, R8 ;  /* 0x0000000800ab7213 */ /* 0x000fe20000000000 */
[----:B------:R-:W-:Y:S01]  /*1770*/  IMAD.HI.U32 R6, R3, R151, RZ ;  /* 0x0000009703067227 */ /* 0x000fe200078e00ff */
[----:B------:R-:W-:Y:S02]  /*1780*/  ISETP.GE.AND P1, PT, R9, RZ, PT ;  /* 0x000000ff0900720c */ /* 0x000fe40003f26270 */
[----:B------:R-:W-:Y:S01]  /*1790*/  LOP3.LUT R9, R2, 0x2c, RZ, 0xfc, !PT ;  /* 0x0000002c02097812 */ /* 0x000fe200078efcff */
[----:B------:R-:W-:Y:S01]  /*17a0*/  IMAD R170, R4, R5, R170 ;  /* 0x0000000504aa7224 */ /* 0x000fe200078e02aa */
[----:B------:R-:W-:Y:S01]  /*17b0*/  IADD3 R6, -R6, RZ, RZ ;  /* 0x000000ff06067210 */ /* 0x000fe20007ffe1ff */
[----:B------:R-:W-:Y:S01]  /*17c0*/  IMAD.HI.U32 R5, R3, R149, RZ ;  /* 0x0000009503057227 */ /* 0x000fe200078e00ff */
[----:B------:R-:W-:-:S02]  /*17d0*/  IABS R147, R9 ;  /* 0x0000000900937213 */ /* 0x000fc40000000000 */
[C---:B------:R-:W-:Y:S01]  /*17e0*/  LOP3.LUT R12, R2.reuse, 0x3a, RZ, 0xfc, !PT ;  /* 0x0000003a020c7812 */ /* 0x040fe200078efcff */
[----:B------:R-:W-:Y:S01]  /*17f0*/  IMAD.MOV R5, RZ, RZ, -R5 ;  /* 0x000000ffff057224 */ /* 0x000fe200078e0a05 */
[----:B------:R-:W-:Y:S01]  /*1800*/  IABS R139, R13 ;  /* 0x0000000d008b7213 */ /* 0x000fe20000000000 */
[--C-:B------:R-:W-:Y:S01]  /*1810*/  @!P6 IMAD.IADD R235, R235, 0x1, -R4.reuse ;  /* 0x00000001ebebe824 */ /* 0x100fe200078e0a04 */
[----:B------:R-:W-:Y:S01]  /*1820*/  IABS R168, R12 ;  /* 0x0000000c00a87213 */ /* 0x000fe20000000000 */
[----:B------:R-:W-:Y:S01]  /*1830*/  @!P5 IMAD.IADD R153, R153, 0x1, -R4 ;  /* 0x000000019999d824 */ /* 0x000fe200078e0a04 */
[----:B------:R-:W-:Y:S01]  /*1840*/  LOP3.LUT R33, R2, 0xb0, RZ, 0xfc, !PT ;  /* 0x000000b002217812 */ /* 0x000fe200078efcff */
[C---:B------:R-:W-:Y:S01]  /*1850*/  IMAD R149, R4.reuse, R5, R149 ;  /* 0x0000000504957224 */ /* 0x040fe200078e0295 */
[C---:B------:R-:W-:Y:S01]  /*1860*/  ISETP.GT.U32.AND P6, PT, R4.reuse, R235, PT ;  /* 0x000000eb0400720c */ /* 0x040fe20003fc4070 */
[----:B------:R-:W-:Y:S01]  /*1870*/  @!P3 IMAD.MOV R153, RZ, RZ, -R153 ;  /* 0x000000ffff99b224 */ /* 0x000fe200078e0a99 */
[----:B------:R-:W-:Y:S01]  /*1880*/  IABS R217, R33 ;  /* 0x0000002100d97213 */ /* 0x000fe20000000000 */
[----:B------:R-:W-:Y:S01]  /*1890*/  @!P0 IMAD.MOV R172, RZ, RZ, -R172 ;  /* 0x000000ffffac8224 */ /* 0x000fe200078e0aac */
[C---:B------:R-:W-:Y:S01]  /*18a0*/  ISETP.GT.U32.AND P3, PT, R4.reuse, R149, PT ;  /* 0x000000950400720c */ /* 0x040fe20003f64070 */
[C---:B------:R-:W-:Y:S01]  /*18b0*/  IMAD R151, R4.reuse, R6, R151 ;  /* 0x0000000604977224 */ /* 0x040fe200078e0297 */
[----:B------:R-:W-:Y:S01]  /*18c0*/  ISETP.GT.U32.AND P0, PT, R4, R170, PT ;  /* 0x000000aa0400720c */ /* 0x000fe20003f04070 */
[----:B------:R-:W-:Y:S01]  /*18d0*/  @!P4 IMAD.MOV R155, RZ, RZ, -R155 ;  /* 0x000000ffff9bc224 */ /* 0x000fe200078e0a9b */
[----:B------:R-:W-:Y:S01]  /*18e0*/  LOP3.LUT R6, R2, 0x28, RZ, 0xfc, !PT ;  /* 0x0000002802067812 */ /* 0x000fe200078efcff */
[----:B------:R1:W-:Y:S01]  /*18f0*/  STL.64 [R1+0x43d8], R172 ;  /* 0x0043d8ac01007387 */ /* 0x0003e20000100a00 */
[----:B------:R-:W-:-:S02]  /*1900*/  ISETP.GT.U32.AND P5, PT, R4, R151, PT ;  /* 0x000000970400720c */ /* 0x000fc40003fa4070 */
[----:B------:R-:W-:Y:S01]  /*1910*/  IABS R234, R6 ;  /* 0x0000000600ea7213 */ /* 0x000fe20000000000 */
[--C-:B------:R-:W-:Y:S01]  /*1920*/  @!P6 IMAD.IADD R235, R235, 0x1, -R4.reuse ;  /* 0x00000001ebebe824 */ /* 0x100fe200078e0a04 */
[----:B------:R-:W-:Y:S02]  /*1930*/  ISETP.GE.AND P4, PT, R10, RZ, PT ;  /* 0x000000ff0a00720c */ /* 0x000fe40003f86270 */
[----:B------:R-:W-:Y:S01]  /*1940*/  ISETP.GE.AND P6, PT, R7, RZ, PT ;  /* 0x000000ff0700720c */ /* 0x000fe20003fc6270 */
[--C-:B------:R-:W-:Y:S01]  /*1950*/  @!P3 IMAD.IADD R149, R149, 0x1, -R4.reuse ;  /* 0x000000019595b824 */ /* 0x100fe200078e0a04 */
[----:B------:R-:W-:Y:S01]  /*1960*/  LOP3.LUT R10, R2, 0x32, RZ, 0xfc, !PT ;  /* 0x00000032020a7812 */ /* 0x000fe200078efcff */
[----:B------:R-:W-:Y:S01]  /*1970*/  @!P0 IMAD.IADD R170, R170, 0x1, -R4 ;  /* 0x00000001aaaa8824 */ /* 0x000fe200078e0a04 */
[----:B------:R-:W-:Y:S01]  /*1980*/  LOP3.LUT R34, R2, 0xb2, RZ, 0xfc, !PT ;  /* 0x000000b202227812 */ /* 0x000fe200078efcff */
[----:B------:R-:W-:Y:S01]  /*1990*/  @!P2 IMAD.MOV R235, RZ, RZ, -R235 ;  /* 0x000000ffffeba224 */ /* 0x000fe200078e0aeb */
[----:B------:R-:W-:Y:S01]  /*19a0*/  ISETP.GE.AND P2, PT, R6, RZ, PT ;  /* 0x000000ff0600720c */ /* 0x000fe20003f46270 */
[----:B------:R-:W-:Y:S01]  /*19b0*/  IMAD.HI.U32 R6, R3, R171, RZ ;  /* 0x000000ab03067227 */ /* 0x000fe200078e00ff */
[C---:B------:R-:W-:Y:S01]  /*19c0*/  ISETP.GT.U32.AND P3, PT, R4.reuse, R149, PT ;  /* 0x000000950400720c */ /* 0x040fe20003f64070 */
[----:B-1----:R-:W1:Y:S01]  /*19d0*/  S2R R173, SR_TID.X ;  /* 0x0000000000ad7919 */ /* 0x002e620000002100 */
[----:B------:R-:W-:Y:S01]  /*19e0*/  ISETP.GT.U32.AND P0, PT, R4, R170, PT ;  /* 0x000000aa0400720c */ /* 0x000fe20003f04070 */
[----:B------:R-:W-:Y:S01]  /*19f0*/  IMAD.MOV R6, RZ, RZ, -R6 ;  /* 0x000000ffff067224 */ /* 0x000fe200078e0a06 */
[----:B------:R-:W-:Y:S01]  /*1a00*/  @!P5 IADD3 R151, R151, -R4, RZ ;  /* 0x800000049797d210 */ /* 0x000fe20007ffe0ff */
[----:B------:R-:W-:Y:S01]  /*1a10*/  IMAD.HI.U32 R5, R3, R234, RZ ;  /* 0x000000ea03057227 */ /* 0x000fe200078e00ff */
[----:B------:R-:W-:-:S02]  /*1a20*/  IABS R169, R10 ;  /* 0x0000000a00a97213 */ /* 0x000fc40000000000 */
[C---:B------:R-:W-:Y:S01]  /*1a30*/  ISETP.GT.U32.AND P5, PT, R4.reuse, R151, PT ;  /* 0x000000970400720c */ /* 0x040fe20003fa4070 */
[----:B------:R-:W-:Y:S01]  /*1a40*/  IMAD R171, R4, R6, R171 ;  /* 0x0000000604ab7224 */ /* 0x000fe200078e02ab */
[----:B------:R-:W-:Y:S01]  /*1a50*/  IABS R138, R34 ;  /* 0x00000022008a7213 */ /* 0x000fe20000000000 */
[----:B------:R-:W-:Y:S01]  /*1a60*/  IMAD.MOV R5, RZ, RZ, -R5 ;  /* 0x000000ffff057224 */ /* 0x000fe200078e0a05 */
[----:B------:R-:W-:Y:S01]  /*1a70*/  LOP3.LUT R35, R2, 0xb8, RZ, 0xfc, !PT ;  /* 0x000000b802237812 */ /* 0x000fe200078efcff */
[--C-:B------:R-:W-:Y:S01]  /*1a80*/  @!P3 IMAD.IADD R149, R149, 0x1, -R4.reuse ;  /* 0x000000019595b824 */ /* 0x100fe200078e0a04 */
[----:B------:R-:W-:Y:S01]  /*1a90*/  ISETP.GT.U32.AND P3, PT, R4, R171, PT ;  /* 0x000000ab0400720c */ /* 0x000fe20003f64070 */
[----:B------:R-:W-:Y:S01]  /*1aa0*/  @!P0 IMAD.IADD R170, R170, 0x1, -R4 ;  /* 0x00000001aaaa8824 */ /* 0x000fe200078e0a04 */
[----:B------:R-:W-:Y:S01]  /*1ab0*/  ISETP.GE.AND P0, PT, R8, RZ, PT ;  /* 0x000000ff0800720c */ /* 0x000fe20003f06270 */
[----:B------:R-:W-:Y:S01]  /*1ac0*/  IMAD R234, R4, R5, R234 ;  /* 0x0000000504ea7224 */ /* 0x000fe200078e02ea */
[----:B------:R-:W-:Y:S01]  /*1ad0*/  LOP3.LUT R5, R2, 0x2e, RZ, 0xfc, !PT ;  /* 0x0000002e02057812 */ /* 0x000fe200078efcff */
[----:B------:R-:W-:Y:S01]  /*1ae0*/  IMAD.HI.U32 R7, R3, R147, RZ ;  /* 0x0000009303077227 */ /* 0x000fe200078e00ff */
[----:B------:R-:W-:-:S02]  /*1af0*/  @!P1 IADD3 R170, -R170, RZ, RZ ;  /* 0x000000ffaaaa9210 */ /* 0x000fc40007ffe1ff */
[----:B------:R-:W-:Y:S01]  /*1b00*/  ISETP.GT.U32.AND P1, PT, R4, R234, PT ;  /* 0x000000ea0400720c */ /* 0x000fe20003f24070 */
[--C-:B------:R-:W-:Y:S01]  /*1b10*/  @!P5 IMAD.IADD R151, R151, 0x1, -R4.reuse ;  /* 0x000000019797d824 */ /* 0x100fe200078e0a04 */
[----:B------:R-:W-:Y:S01]  /*1b20*/  ISETP.GE.AND P5, PT, R9, RZ, PT ;  /* 0x000000ff0900720c */ /* 0x000fe20003fa6270 */
[----:B------:R-:W-:Y:S01]  /*1b30*/  IMAD.MOV R7, RZ, RZ, -R7 ;  /* 0x000000ffff077224 */ /* 0x000fe200078e0a07 */
[----:B------:R-:W-:Y:S01]  /*1b40*/  LOP3.LUT R9, R2, 0x30, RZ, 0xfc, !PT ;  /* 0x0000003002097812 */ /* 0x000fe200078efcff */
[----:B------:R-:W-:Y:S01]  /*1b50*/  @!P3 IMAD.IADD R171, R171, 0x1, -R4 ;  /* 0x00000001ababb824 */ /* 0x000fe200078e0a04 */
[----:B------:R-:W-:Y:S01]  /*1b60*/  IABS R145, R5 ;  /* 0x0000000500917213 */ /* 0x000fe20000000000 */
[----:B------:R-:W-:Y:S01]  /*1b70*/  IMAD R147, R4, R7, R147 ;  /* 0x0000000704937224 */ /* 0x000fe200078e0293 */
[----:B------:R-:W-:Y:S01]  /*1b80*/  IABS R233, R9 ;  /* 0x0000000900e97213 */ /* 0x000fe20000000000 */
[----:B------:R-:W-:Y:S01]  /*1b90*/  @!P4 IMAD.MOV R151, RZ, RZ, -R151 ;  /* 0x000000ffff97c224 */ /* 0x000fe200078e0a97 */
[----:B------:R-:W-:Y:S01]  /*1ba0*/  @!P6 IADD3 R149, -R149, RZ, RZ ;  /* 0x000000ff9595e210 */ /* 0x000fe20007ffe1ff */
[----:B------:R-:W-:Y:S01]  /*1bb0*/  IMAD.HI.U32 R8, R3, R143, RZ ;  /* 0x0000008f03087227 */ /* 0x000fe200078e00ff */
[----:B------:R-:W-:-:S02]  /*1bc0*/  ISETP.GE.AND P4, PT, R5, RZ, PT ;  /* 0x000000ff0500720c */ /* 0x000fc40003f86270 */
[C---:B------:R-:W-:Y:S01]  /*1bd0*/  ISETP.GT.U32.AND P3, PT, R4.reuse, R171, PT ;  /* 0x000000ab0400720c */ /* 0x040fe20003f64070 */
[C---:B------:R-:W-:Y:S01]  /*1be0*/  IMAD.HI.U32 R5, R3.reuse, R145, RZ ;  /* 0x0000009103057227 */ /* 0x040fe200078e00ff */
[----:B------:R-:W-:Y:S02]  /*1bf0*/  ISETP.GT.U32.AND P6, PT, R4, R147, PT ;  /* 0x000000930400720c */ /* 0x000fe40003fc4070 */
[----:B------:R-:W-:Y:S01]  /*1c00*/  IABS R216, R35 ;  /* 0x0000002300d87213 */ /* 0x000fe20000000000 */
[----:B------:R-:W-:Y:S01]  /*1c10*/  IMAD.HI.U32 R6, R3, R233, RZ ;  /* 0x000000e903067227 */ /* 0x000fe200078e00ff */
[C---:B------:R-:W-:Y:S02]  /*1c20*/  LOP3.LUT R36, R2.reuse, 0xba, RZ, 0xfc, !PT ;  /* 0x000000ba02247812 */ /* 0x040fe400078efcff */
[----:B------:R-:W-:Y:S01]  /*1c30*/  LOP3.LUT R37, R2, 0xc2, RZ, 0xfc, !PT ;  /* 0x000000c202257812 */ /* 0x000fe200078efcff */
[----:B------:R-:W-:Y:S01]  /*1c40*/  @!P1 IMAD.IADD R234, R234, 0x1, -R4 ;  /* 0x00000001eaea9824 */ /* 0x000fe200078e0a04 */
[----:B------:R-:W-:Y:S01]  /*1c50*/  IABS R136, R36 ;  /* 0x0000002400887213 */ /* 0x000fe20000000000 */
[----:B------:R-:W-:Y:S01]  /*1c60*/  IMAD.MOV R5, RZ, RZ, -R5 ;  /* 0x000000ffff057224 */ /* 0x000fe200078e0a05 */
[----:B------:R-:W-:Y:S01]  /*1c70*/  IABS R134, R37 ;  /* 0x0000002500867213 */ /* 0x000fe20000000000 */
[----:B------:R-:W-:Y:S01]  /*1c80*/  IMAD.MOV R6, RZ, RZ, -R6 ;  /* 0x000000ffff067224 */ /* 0x000fe200078e0a06 */
[C---:B------:R-:W-:Y:S01]  /*1c90*/  ISETP.GT.U32.AND P1, PT, R4.reuse, R234, PT ;  /* 0x000000ea0400720c */ /* 0x040fe20003f24070 */
        /* <DEDUP_REMOVED lines=8> */
[----:B------:R-:W-:Y:S01]  /*1d20*/  IMAD.MOV R8, RZ, RZ, -R8 ;  /* 0x000000ffff087224 */ /* 0x000fe200078e0a08 */
[----:B------:R-:W-:Y:S01]  /*1d30*/  @!P0 IADD3 R171, -R171, RZ, RZ ;  /* 0x000000ffabab8210 */ /* 0x000fe20007ffe1ff */
[----:B------:R-:W-:Y:S01]  /*1d40*/  IMAD.HI.U32 R7, R3, R169, RZ ;  /* 0x000000a903077227 */ /* 0x000fe200078e00ff */
[----:B------:R-:W-:-:S02]  /*1d50*/  LOP3.LUT R40, R2, 0xc8, RZ, 0xfc, !PT ;  /* 0x000000c802287812 */ /* 0x000fc400078efcff */
[----:B------:R-:W-:Y:S01]  /*1d60*/  LOP3.LUT R41, R2, 0xca, RZ, 0xfc, !PT ;  /* 0x000000ca02297812 */ /* 0x000fe200078efcff */
[--C-:B------:R-:W-:Y:S01]  /*1d70*/  @!P1 IMAD.IADD R234, R234, 0x1, -R4.reuse ;  /* 0x00000001eaea9824 */ /* 0x100fe200078e0a04 */
[----:B------:R-:W-:Y:S01]  /*1d80*/  ISETP.GE.AND P1, PT, R9, RZ, PT ;  /* 0x000000ff0900720c */ /* 0x000fe20003f26270 */
[----:B------:R-:W-:Y:S01]  /*1d90*/  IMAD R143, R4, R8, R143 ;  /* 0x00000008048f7224 */ /* 0x000fe200078e028f */
[C---:B------:R-:W-:Y:S01]  /*1da0*/  LOP3.LUT R8, R2.reuse, 0x36, RZ, 0xfc, !PT ;  /* 0x0000003602087812 */ /* 0x040fe200078efcff */
[--C-:B------:R-:W-:Y:S01]  /*1db0*/  @!P3 IMAD.IADD R145, R145, 0x1, -R4.reuse ;  /* 0x000000019191b824 */ /* 0x100fe200078e0a04 */
[----:B------:R-:W-:Y:S01]  /*1dc0*/  LOP3.LUT R9, R2, 0x38, RZ, 0xfc, !PT ;  /* 0x0000003802097812 */ /* 0x000fe200078efcff */
[----:B------:R-:W-:Y:S01]  /*1dd0*/  @!P6 IMAD.IADD R233, R233, 0x1, -R4 ;  /* 0x00000001e9e9e824 */ /* 0x000fe200078e0a04 */
[----:B------:R-:W-:Y:S01]  /*1de0*/  IABS R141, R8 ;  /* 0x00000008008d7213 */ /* 0x000fe20000000000 */
[----:B------:R-:W-:Y:S01]  /*1df0*/  @!P2 IMAD.MOV R234, RZ, RZ, -R234 ;  /* 0x000000ffffeaa224 */ /* 0x000fe200078e0aea */
[----:B------:R-:W-:Y:S01]  /*1e00*/  IABS R232, R9 ;  /* 0x0000000900e87213 */ /* 0x000fe20000000000 */
[----:B------:R-:W-:Y:S01]  /*1e10*/  IMAD.MOV R7, RZ, RZ, -R7 ;  /* 0x000000ffff077224 */ /* 0x000fe200078e0a07 */
[C---:B------:R-:W-:Y:S01]  /*1e20*/  ISETP.GT.U32.AND P3, PT, R4.reuse, R147, PT ;  /* 0x000000930400720c */ /* 0x040fe20003f64070 */
[C---:B------:R-:W-:Y:S01]  /*1e30*/  IMAD.HI.U32 R5, R3.reuse, R141, RZ ;  /* 0x0000008d03057227 */ /* 0x040fe200078e00ff */
[C---:B------:R-:W-:Y:S01]  /*1e40*/  ISETP.GT.U32.AND P2, PT, R4.reuse, R145, PT ;  /* 0x000000910400720c */ /* 0x040fe20003f44070 */
[----:B------:R-:W-:Y:S01]  /*1e50*/  STL.64 [R1+0x43e0], R234 ;  /* 0x0043e0ea01007387 */ /* 0x000fe20000100a00 */
[C---:B------:R-:W-:Y:S01]  /*1e60*/  ISETP.GT.U32.AND P6, PT, R4.reuse, R233, PT ;  /* 0x000000e90400720c */ /* 0x040fe20003fc4070 */
[----:B------:R-:W-:Y:S01]  /*1e70*/  IMAD.HI.U32 R6, R3, R232, RZ ;  /* 0x000000e803067227 */ /* 0x000fe200078e00ff */
[----:B------:R-:W-:Y:S01]  /*1e80*/  IABS R214, R40 ;  /* 0x0000002800d67213 */ /* 0x000fe20000000000 */
[----:B------:R-:W-:Y:S01]  /*1e90*/  STL.64 [R1+0x43e8], R170 ;  /* 0x0043e8aa01007387 */ /* 0x000fe20000100a00 */
[----:B------:R-:W-:Y:S01]  /*1ea0*/  IABS R132, R41 ;  /* 0x0000002900847213 */ /* 0x000fe20000000000 */
[----:B------:R-:W-:Y:S01]  /*1eb0*/  IMAD R169, R4, R7, R169 ;  /* 0x0000000704a97224 */ /* 0x000fe200078e02a9 */
[C---:B------:R-:W-:Y:S01]  /*1ec0*/  LOP3.LUT R42, R2.reuse, 0xce, RZ, 0xfc, !PT ;  /* 0x000000ce022a7812 */ /* 0x040fe200078efcff */
[----:B------:R-:W-:Y:S01]  /*1ed0*/  IMAD.MOV R5, RZ, RZ, -R5 ;  /* 0x000000ffff057224 */ /* 0x000fe200078e0a05 */
[----:B------:R-:W-:Y:S01]  /*1ee0*/  LOP3.LUT R45, R2, 0xdc, RZ, 0xfc, !PT ;  /* 0x000000dc022d7812 */ /* 0x000fe200078efcff */
[----:B------:R-:W-:Y:S01]  /*1ef0*/  IMAD.MOV R7, RZ, RZ, -R6 ;  /* 0x000000ffff077224 */ /* 0x000fe200078e0a06 */
[C---:B------:R-:W-:Y:S01]  /*1f00*/  ISETP.GT.U32.AND P0, PT, R4.reuse, R169, PT ;  /* 0x000000a90400720c */ /* 0x040fe20003f04070 */
[----:B------:R-:W-:Y:S01]  /*1f10*/  @!P3 IMAD.IADD R147, R147, 0x1, -R4 ;  /* 0x000000019393b824 */ /* 0x000fe200078e0a04 */
        /* <DEDUP_REMOVED lines=12> */
[--C-:B------:R-:W-:Y:S01]  /*1fe0*/  @!P3 IMAD.IADD R143, R143, 0x1, -R4.reuse ;  /* 0x000000018f8fb824 */ /* 0x100fe200078e0a04 */
[----:B------:R-:W-:Y:S01]  /*1ff0*/  ISETP.GE.AND P3, PT, R11, RZ, PT ;  /* 0x000000ff0b00720c */ /* 0x000fe20003f66270 */
[--C-:B------:R-:W-:Y:S01]  /*2000*/  @!P0 IMAD.IADD R169, R169, 0x1, -R4.reuse ;  /* 0x00000001a9a98824 */ /* 0x100fe200078e0a04 */
[----:B------:R-:W-:Y:S01]  /*2010*/  ISETP.GE.AND P0, PT, R10, RZ, PT ;  /* 0x000000ff0a00720c */ /* 0x000fe20003f06270 */
[----:B------:R-:W-:Y:S01]  /*2020*/  @!P5 IMAD.MOV R147, RZ, RZ, -R147 ;  /* 0x000000ffff93d224 */ /* 0x000fe200078e0a93 */
[----:B------:R-:W-:Y:S01]  /*2030*/  LOP3.LUT R10, R2, 0x40, RZ, 0xfc, !PT ;  /* 0x00000040020a7812 */ /* 0x000fe200078efcff */
[----:B------:R-:W-:Y:S01]  /*2040*/  @!P2 IMAD.IADD R141, R141, 0x1, -R4 ;  /* 0x000000018d8da824 */ /* 0x000fe200078e0a04 */
[----:B------:R-:W-:Y:S01]  /*2050*/  ISETP.GT.U32.AND P2, PT, R4, R169, PT ;  /* 0x000000a90400720c */ /* 0x000fe20003f44070 */
[----:B------:R-:W-:Y:S01]  /*2060*/  IMAD.HI.U32 R5, R3, R168, RZ ;  /* 0x000000a803057227 */ /* 0x000fe200078e00ff */
[----:B------:R-:W-:-:S02]  /*2070*/  @!P6 IADD3 R232, R232, -R4, RZ ;  /* 0x80000004e8e8e210 */ /* 0x000fc40007ffe0ff */
[C---:B------:R-:W-:Y:S01]  /*2080*/  ISETP.GT.U32.AND P6, PT, R4.reuse, R143, PT ;  /* 0x0000008f0400720c */ /* 0x040fe20003fc4070 */
[----:B------:R-:W-:Y:S01]  /*2090*/  IMAD.MOV R6, RZ, RZ, -R6 ;  /* 0x000000ffff067224 */ /* 0x000fe200078e0a06 */
[C---:B------:R-:W-:Y:S01]  /*20a0*/  ISETP.GT.U32.AND P5, PT, R4.reuse, R141, PT ;  /* 0x0000008d0400720c */ /* 0x040fe20003fa4070 */
[----:B------:R-:W-:Y:S01]  /*20b0*/  IMAD.MOV R5, RZ, RZ, -R5 ;  /* 0x000000ffff057224 */ /* 0x000fe200078e0a05 */
[----:B------:R-:W-:Y:S01]  /*20c0*/  IABS R231, R10 ;  /* 0x0000000a00e77213 */ /* 0x000fe20000000000 */
[----:B------:R-:W-:Y:S01]  /*20d0*/  IMAD R139, R4, R6, R139 ;  /* 0x00000006048b7224 */ /* 0x000fe200078e028b */
[----:B------:R-:W-:Y:S01]  /*20e0*/  LOP3.LUT R11, R2, 0x54, RZ, 0xfc, !PT ;  /* 0x00000054020b7812 */ /* 0x000fe200078efcff */
[----:B------:R-:W-:Y:S01]  /*20f0*/  IMAD R168, R4, R5, R168 ;  /* 0x0000000504a87224 */ /* 0x000fe200078e02a8 */
[----:B------:R-:W-:Y:S01]  /*2100*/  LOP3.LUT R47, R2, 0xe0, RZ, 0xfc, !PT ;  /* 0x000000e0022f7812 */ /* 0x000fe200078efcff */
[----:B------:R-:W-:Y:S01]  /*2110*/  @!P4 IMAD.MOV R145, RZ, RZ, -R145 ;  /* 0x000000ffff91c224 */ /* 0x000fe200078e0a91 */
[----:B------:R-:W-:Y:S01]  /*2120*/  ISETP.GT.U32.AND P4, PT, R4, R232, PT ;  /* 0x000000e80400720c */ /* 0x000fe20003f84070 */
[--C-:B------:R-:W-:Y:S01]  /*2130*/  @!P2 IMAD.IADD R169, R169, 0x1, -R4.reuse ;  /* 0x00000001a9a9a824 */ /* 0x100fe200078e0a04 */
[----:B------:R-:W-:Y:S01]  /*2140*/  ISETP.GE.AND P2, PT, R8, RZ, PT ;  /* 0x000000ff0800720c */ /* 0x000fe20003f46270 */
[----:B------:R-:W-:Y:S01]  /*2150*/  @!P6 IMAD.IADD R143, R143, 0x1, -R4 ;  /* 0x000000018f8fe824 */ /* 0x000fe200078e0a04 */
[----:B------:R-:W-:Y:S01]  /*2160*/  ISETP.GT.U32.AND P6, PT, R4, R139, PT ;  /* 0x0000008b0400720c */ /* 0x000fe20003fc4070 */
[----:B------:R-:W-:Y:S01]  /*2170*/  IMAD.HI.U32 R5, R3, R137, RZ ;  /* 0x0000008903057227 */ /* 0x000fe200078e00ff */
[----:B------:R-:W-:-:S02]  /*2180*/  LOP3.LUT R8, R2, 0x4c, RZ, 0xfc, !PT ;  /* 0x0000004c02087812 */ /* 0x000fc400078efcff */
[----:B------:R-:W-:Y:S01]  /*2190*/  IABS R127, R11 ;  /* 0x0000000b007f7213 */ /* 0x000fe20000000000 */
[----:B------:R-:W-:Y:S01]  /*21a0*/  @!P5 IMAD.IADD R141, R141, 0x1, -R4 ;  /* 0x000000018d8dd824 */ /* 0x000fe200078e0a04 */
[----:B------:R-:W-:Y:S01]  /*21b0*/  ISETP.GE.AND P5, PT, R9, RZ, PT ;  /* 0x000000ff0900720c */ /* 0x000fe20003fa6270 */
[----:B------:R-:W-:Y:S01]  /*21c0*/  IMAD.HI.U32 R6, R3, R231, RZ ;  /* 0x000000e703067227 */ /* 0x000fe200078e00ff */
[----:B------:R-:W-:Y:S02]  /*21d0*/  IADD3 R5, -R5, RZ, RZ ;  /* 0x000000ff05057210 */ /* 0x000fe40007ffe1ff */
[----:B------:R-:W-:Y:S01]  /*21e0*/  IABS R131, R8 ;  /* 0x0000000800837213 */ /* 0x000fe20000000000 */
[----:B------:R-:W-:Y:S01]  /*21f0*/  @!P1 IMAD.MOV R233, RZ, RZ, -R233 ;  /* 0x000000ffffe99224 */ /* 0x000fe200078e0ae9 */
[----:B------:R-:W-:Y:S01]  /*2200*/  ISETP.GT.U32.AND P1, PT, R4, R168, PT ;  /* 0x000000a80400720c */ /* 0x000fe20003f24070 */
[----:B------:R-:W-:Y:S01]  /*2210*/  IMAD.MOV R6, RZ, RZ, -R6 ;  /* 0x000000ffff067224 */ /* 0x000fe200078e0a06 */
[----:B------:R-:W-:Y:S01]  /*2220*/  LOP3.LUT R9, R2, 0x50, RZ, 0xfc, !PT ;  /* 0x0000005002097812 */ /* 0x000fe200078efcff */
[----:B------:R-:W-:Y:S01]  /*2230*/  IMAD R137, R4, R5, R137 ;  /* 0x0000000504897224 */ /* 0x000fe200078e0289 */
[----:B------:R-:W-:Y:S01]  /*2240*/  LOP3.LUT R5, R2, 0x42, RZ, 0xfc, !PT ;  /* 0x0000004202057812 */ /* 0x000fe200078efcff */
[--C-:B------:R-:W-:Y:S01]  /*2250*/  @!P4 IMAD.IADD R232, R232, 0x1, -R4.reuse ;  /* 0x00000001e8e8c824 */ /* 0x100fe200078e0a04 */
[----:B------:R-:W-:Y:S01]  /*2260*/  ISETP.GE.AND P4, PT, R12, RZ, PT ;  /* 0x000000ff0c00720c */ /* 0x000fe20003f86270 */
[----:B------:R-:W-:Y:S01]  /*2270*/  @!P6 IMAD.IADD R139, R139, 0x1, -R4 ;  /* 0x000000018b8be824 */ /* 0x000fe200078e0a04 */
[----:B------:R-:W-:Y:S01]  /*2280*/  IABS R166, R5 ;  /* 0x0000000500a67213 */ /* 0x000fe20000000000 */
[----:B------:R-:W-:Y:S01]  /*2290*/  IMAD R231, R4, R6, R231 ;  /* 0x0000000604e77224 */ /* 0x000fe200078e02e7 */
[----:B------:R-:W-:Y:S01]  /*22a0*/  LOP3.LUT R6, R2, 0x44, RZ, 0xfc, !PT ;  /* 0x0000004402067812 */ /* 0x000fe200078efcff */
[----:B------:R-:W-:Y:S01]  /*22b0*/  @!P2 IMAD.MOV R141, RZ, RZ, -R141 ;  /* 0x000000ffff8da224 */ /* 0x000fe200078e0a8d */
[C---:B------:R-:W-:Y:S01]  /*22c0*/  ISETP.GT.U32.AND P2, PT, R4.reuse, R137, PT ;  /* 0x000000890400720c */ /* 0x040fe20003f44070 */
[----:B------:R-:W-:Y:S01]  /*22d0*/  @!P3 IMAD.MOV R143, RZ, RZ, -R143 ;  /* 0x000000ffff8fb224 */ /* 0x000fe200078e0a8f */
[C---:B------:R-:W-:Y:S01]  /*22e0*/  ISETP.GT.U32.AND P3, PT, R4.reuse, R139, PT ;  /* 0x0000008b0400720c */ /* 0x040fe20003f64070 */
[----:B------:R-:W-:Y:S01]  /*22f0*/  @!P5 IMAD.MOV R232, RZ, RZ, -R232 ;  /* 0x000000ffffe8d224 */ /* 0x000fe200078e0ae8 */
[----:B------:R-:W-:Y:S01]  /*2300*/  ISETP.GT.U32.AND P5, PT, R4, R231, PT ;  /* 0x000000e70400720c */ /* 0x000fe20003fa4070 */
[----:B------:R-:W-:Y:S01]  /*2310*/  @!P1 IMAD.IADD R168, R168, 0x1, -R4 ;  /* 0x00000001a8a89824 */ /* 0x000fe200078e0a04 */
[----:B------:R-:W-:Y:S01]  /*2320*/  IABS R135, R6 ;  /* 0x0000000600877213 */ /* 0x000fe20000000000 */
[----:B------:R-:W-:Y:S01]  /*2330*/  @!P0 IMAD.MOV R169, RZ, RZ, -R169 ;  /* 0x000000ffffa98224 */ /* 0x000fe200078e0aa9 */
[----:B------:R-:W-:Y:S01]  /*2340*/  ISETP.GE.AND P6, PT, R7, RZ, PT ;  /* 0x000000ff0700720c */ /* 0x000fe20003fc6270 */
[----:B------:R-:W-:Y:S01]  /*2350*/  STL.64 [R1+0x43f0], R232 ;  /* 0x0043f0e801007387 */ /* 0x000fe20000100a00 */
[----:B------:R-:W-:-:S02]  /*2360*/  ISETP.GT.U32.AND P0, PT, R4, R168, PT ;  /* 0x000000a80400720c */ /* 0x000fc40003f04070 */
[----:B------:R-:W-:Y:S02]  /*2370*/  ISETP.GE.AND P1, PT, R13, RZ, PT ;  /* 0x000000ff0d00720c */ /* 0x000fe40003f26270 */
[----:B------:R-:W-:Y:S01]  /*2380*/  @!P2 IADD3 R137, R137, -R4, RZ ;  /* 0x800000048989a210 */ /* 0x000fe20007ffe0ff */
[--C-:B------:R-:W-:Y:S01]  /*2390*/  @!P3 IMAD.IADD R139, R139, 0x1, -R4.reuse ;  /* 0x000000018b8bb824 */ /* 0x100fe200078e0a04 */
[----:B------:R-:W-:Y:S01]  /*23a0*/  ISETP.GE.AND P3, PT, R5, RZ, PT ;  /* 0x000000ff0500720c */ /* 0x000fe20003f66270 */
[--C-:B------:R-:W-:Y:S01]  /*23b0*/  @!P5 IMAD.IADD R231, R231, 0x1, -R4.reuse ;  /* 0x00000001e7e7d824 */ /* 0x100fe200078e0a04 */
[----:B------:R-:W-:Y:S01]  /*23c0*/  ISETP.GT.U32.AND P5, PT, R4, R137, PT ;  /* 0x000000890400720c */ /* 0x000fe20003fa4070 */
[C---:B------:R-:W-:Y:S01]  /*23d0*/  IMAD.HI.U32 R5, R3.reuse, R166, RZ ;  /* 0x000000a603057227 */ /* 0x040fe200078e00ff */
[----:B------:R-:W-:Y:S02]  /*23e0*/  ISETP.GE.AND P2, PT, R6, RZ, PT ;  /* 0x000000ff0600720c */ /* 0x000fe40003f46270 */
[----:B------:R-:W-:Y:S01]  /*23f0*/  LOP3.LUT R7, R2, 0x46, RZ, 0xfc, !PT ;  /* 0x0000004602077812 */ /* 0x000fe200078efcff */
[----:B------:R-:W-:Y:S01]  /*2400*/  IMAD.MOV R5, RZ, RZ, -R5 ;  /* 0x000000ffff057224 */ /* 0x000fe200078e0a05 */
[----:B------:R-:W-:Y:S01]  /*2410*/  IABS R229, R9 ;  /* 0x0000000900e57213 */ /* 0x000fe20000000000 */
[----:B------:R-:W-:Y:S01]  /*2420*/  @!P0 IMAD.IADD R168, R168, 0x1, -R4 ;  /* 0x00000001a8a88824 */ /* 0x000fe200078e0a04 */
[----:B------:R-:W-:Y:S01]  /*2430*/  IABS R133, R7 ;  /* 0x0000000700857213 */ /* 0x000fe20000000000 */
[----:B------:R-:W-:Y:S01]  /*2440*/  IMAD R166, R4, R5, R166 ;  /* 0x0000000504a67224 */ /* 0x000fe200078e02a6 */
[----:B------:R-:W-:Y:S01]  /*2450*/  LOP3.LUT R5, R2, 0x48, RZ, 0xfc, !PT ;  /* 0x0000004802057812 */ /* 0x000fe200078efcff */
[----:B------:R-:W-:Y:S01]  /*2460*/  IMAD.HI.U32 R6, R3, R135, RZ ;  /* 0x0000008703067227 */ /* 0x000fe200078e00ff */
[----:B------:R-:W-:-:S02]  /*2470*/  ISETP.GE.AND P0, PT, R10, RZ, PT ;  /* 0x000000ff0a00720c */ /* 0x000fc40003f06270 */
[----:B------:R-:W-:Y:S01]  /*2480*/  IABS R230, R5 ;  /* 0x0000000500e67213 */ /* 0x000fe20000000000 */
[----:B------:R-:W-:Y:S01]  /*2490*/  @!P4 IMAD.MOV R168, RZ, RZ, -R168 ;  /* 0x000000ffffa8c224 */ /* 0x000fe200078e0aa8 */
[C---:B------:R-:W-:Y:S01]  /*24a0*/  ISETP.GT.U32.AND P4, PT, R4.reuse, R231, PT ;  /* 0x000000e70400720c */ /* 0x040fe20003f84070 */
[----:B------:R-:W-:Y:S01]  /*24b0*/  @!P5 IMAD.IADD R137, R137, 0x1, -R4 ;  /* 0x000000018989d824 */ /* 0x000fe200078e0a04 */
[----:B------:R-:W-:Y:S01]  /*24c0*/  ISETP.GT.U32.AND P5, PT, R4, R166, PT ;  /* 0x000000a60400720c */ /* 0x000fe20003fa4070 */
[----:B------:R-:W-:Y:S01]  /*24d0*/  IMAD.MOV R6, RZ, RZ, -R6 ;  /* 0x000000ffff067224 */ /* 0x000fe200078e0a06 */
[----:B------:R-:W-:Y:S01]  /*24e0*/  LOP3.LUT R10, R2, 0x52, RZ, 0xfc, !PT ;  /* 0x00000052020a7812 */ /* 0x000fe200078efcff */
[----:B------:R-:W-:Y:S01]  /*24f0*/  @!P1 IMAD.MOV R139, RZ, RZ, -R139 ;  /* 0x000000ffff8b9224 */ /* 0x000fe200078e0a8b */
[----:B------:R-:W-:Y:S01]  /*2500*/  @!P6 IADD3 R137, -R137, RZ, RZ ;  /* 0x000000ff8989e210 */ /* 0x000fe20007ffe1ff */
[----:B------:R-:W-:Y:S01]  /*2510*/  IMAD R135, R4, R6, R135 ;  /* 0x0000000604877224 */ /* 0x000fe200078e0287 */
[----:B------:R-:W-:Y:S01]  /*2520*/  ISETP.GE.AND P1, PT, R7, RZ, PT ;  /* 0x000000ff0700720c */ /* 0x000fe20003f26270 */
[----:B------:R-:W-:Y:S01]  /*2530*/  STL.64 [R1+0x4400], R168 ;  /* 0x004400a801007387 */ /* 0x000fe20000100a00 */
[----:B------:R-:W-:-:S02]  /*2540*/  LOP3.LUT R7, R2, 0x4a, RZ, 0xfc, !PT ;  /* 0x0000004a02077812 */ /* 0x000fc400078efcff */
[----:B------:R-:W-:Y:S01]  /*2550*/  ISETP.GT.U32.AND P6, PT, R4, R135, PT ;  /* 0x000000870400720c */ /* 0x000fe20003fc4070 */
[--C-:B------:R-:W-:Y:S01]  /*2560*/  @!P4 IMAD.IADD R231, R231, 0x1, -R4.reuse ;  /* 0x00000001e7e7c824 */ /* 0x100fe200078e0a04 */
[----:B------:R-:W-:Y:S01]  /*2570*/  ISETP.GE.AND P4, PT, R5, RZ, PT ;  /* 0x000000ff0500720c */ /* 0x000fe20003f86270 */
[----:B------:R-:W-:Y:S01]  /*2580*/  @!P5 IMAD.IADD R166, R166, 0x1, -R4 ;  /* 0x00000001a6a6d824 */ /* 0x000fe200078e0a04 */
[----:B------:R-:W-:Y:S01]  /*2590*/  IABS R164, R7 ;  /* 0x0000000700a47213 */ /* 0x000fe20000000000 */
[C---:B------:R-:W-:Y:S01]  /*25a0*/  IMAD.HI.U32 R5, R3.reuse, R133, RZ ;  /* 0x0000008503057227 */ /* 0x040fe200078e00ff */
[----:B------:R-:W-:Y:S02]  /*25b0*/  IABS R162, R10 ;  /* 0x0000000a00a27213 */ /* 0x000fe40000000000 */
[----:B------:R-:W-:Y:S01]  /*25c0*/  ISETP.GT.U32.AND P5, PT, R4, R166, PT ;  /* 0x000000a60400720c */ /* 0x000fe20003fa4070 */
[----:B------:R-:W-:Y:S01]  /*25d0*/  IMAD.MOV R6, RZ, RZ, -R5 ;  /* 0x000000ffff067224 */ /* 0x000fe200078e0a05 */
[C---:B------:R-:W-:Y:S01]  /*25e0*/  LOP3.LUT R12, R2.reuse, 0x5c, RZ, 0xfc, !PT ;  /* 0x0000005c020c7812 */ /* 0x040fe200078efcff */
[----:B------:R-:W-:Y:S01]  /*25f0*/  IMAD.HI.U32 R5, R3, R230, RZ ;  /* 0x000000e603057227 */ /* 0x000fe200078e00ff */
[----:B------:R-:W-:-:S02]  /*2600*/  LOP3.LUT R13, R2, 0x5e, RZ, 0xfc, !PT ;  /* 0x0000005e020d7812 */ /* 0x000fc400078efcff */
[C---:B------:R-:W-:Y:S01]  /*2610*/  LOP3.LUT R46, R2.reuse, 0xde, RZ, 0xfc, !PT ;  /* 0x000000de022e7812 */ /* 0x040fe200078efcff */
[----:B------:R-:W-:Y:S01]  /*2620*/  @!P6 IMAD.IADD R135, R135, 0x1, -R4 ;  /* 0x000000018787e824 */ /* 0x000fe200078e0a04 */
[----:B------:R-:W-:Y:S01]  /*2630*/  IABS R211, R47 ;  /* 0x0000002f00d37213 */ /* 0x000fe20000000000 */
[----:B------:R-:W-:Y:S01]  /*2640*/  IMAD.MOV R5, RZ, RZ, -R5 ;  /* 0x000000ffff057224 */ /* 0x000fe200078e0a05 */
[----:B------:R-:W-:Y:S01]  /*2650*/  LOP3.LUT R48, R2, 0xe2, RZ, 0xfc, !PT ;  /* 0x000000e202307812 */ /* 0x000fe200078efcff */
[C---:B------:R-:W-:Y:S01]  /*2660*/  IMAD R133, R4.reuse, R6, R133 ;  /* 0x0000000604857224 */ /* 0x040fe200078e0285 */
[C---:B------:R-:W-:Y:S01]  /*2670*/  ISETP.GT.U32.AND P6, PT, R4.reuse, R135, PT ;  /* 0x000000870400720c */ /* 0x040fe20003fc4070 */
[----:B------:R-:W-:Y:S01]  /*2680*/  IMAD R230, R4, R5, R230 ;  /* 0x0000000504e67224 */ /* 0x000fe200078e02e6 */
[C---:B------:R-:W-:Y:S01]  /*2690*/  LOP3.LUT R49, R2.reuse, 0xe4, RZ, 0xfc, !PT ;  /* 0x000000e402317812 */ /* 0x040fe200078efcff */
[----:B------:R-:W-:Y:S01]  /*26a0*/  IMAD.HI.U32 R5, R3, R164, RZ ;  /* 0x000000a403057227 */ /* 0x000fe200078e00ff */
[----:B------:R-:W-:-:S02]  /*26b0*/  LOP3.LUT R50, R2, 0xe6, RZ, 0xfc, !PT ;  /* 0x000000e602327812 */ /* 0x000fc400078efcff */
[----:B------:R-:W-:Y:S01]  /*26c0*/  LOP3.LUT R126, R2, 0xee, RZ, 0xfc, !PT ;  /* 0x000000ee027e7812 */ /* 0x000fe200078efcff */
[----:B------:R-:W-:Y:S01]  /*26d0*/  @!P5 IMAD.IADD R166, R166, 0x1, -R4 ;  /* 0x00000001a6a6d824 */ /* 0x000fe200078e0a04 */
[----:B------:R-:W-:Y:S01]  /*26e0*/  ISETP.GT.U32.AND P5, PT, R4, R133, PT ;  /* 0x000000850400720c */ /* 0x000fe20003fa4070 */
[----:B------:R-:W-:Y:S01]  /*26f0*/  IMAD.HI.U32 R6, R3, R131, RZ ;  /* 0x0000008303067227 */ /* 0x000fe200078e00ff */
[----:B------:R-:W-:Y:S02]  /*2700*/  IABS R44, R50 ;  /* 0x00000032002c7213 */ /* 0x000fe40000000000 */
[C---:B------:R-:W-:Y:S01]  /*2710*/  LOP3.LUT R236, R2.reuse, 0xf6, RZ, 0xfc, !PT ;  /* 0x000000f602ec7812 */ /* 0x040fe200078efcff */
[----:B------:R-:W-:Y:S01]  /*2720*/  IMAD.MOV R5, RZ, RZ, -R5 ;  /* 0x000000ffff057224 */ /* 0x000fe200078e0a05 */
[----:B------:R-:W-:Y:S01]  /*2730*/  @!P6 IADD3 R135, R135, -R4, RZ ;  /* 0x800000048787e210 */ /* 0x000fe20007ffe0ff */
[----:B------:R-:W-:Y:S01]  /*2740*/  IMAD.MOV R6, RZ, RZ, -R6 ;  /* 0x000000ffff067224 */ /* 0x000fe200078e0a06 */
[----:B------:R-:W-:Y:S01]  /*2750*/  LOP3.LUT R55, R2, 0xf8, RZ, 0xfc, !PT ;  /* 0x000000f802377812 */ /* 0x000fe200078efcff */
[----:B------:R-:W-:Y:S01]  /*2760*/  IMAD R164, R4, R5, R164 ;  /* 0x0000000504a47224 */ /* 0x000fe200078e02a4 */
[----:B------:R-:W-:Y:S01]  /*2770*/  LOP3.LUT R56, R2, 0xfa, RZ, 0xfc, !PT ;  /* 0x000000fa02387812 */ /* 0x000fe200078efcff */
[----:B------:R-:W-:Y:S01]  /*2780*/  @!P0 IMAD.MOV R231, RZ, RZ, -R231 ;  /* 0x000000ffffe78224 */ /* 0x000fe200078e0ae7 */
[----:B------:R-:W-:Y:S01]  /*2790*/  ISETP.GE.AND P0, PT, R7, RZ, PT ;  /* 0x000000ff0700720c */ /* 0x000fe20003f06270 */
[C---:B------:R-:W-:Y:S01]  /*27a0*/  IMAD R131, R4.reuse, R6, R131 ;  /* 0x0000000604837224 */ /* 0x040fe200078e0283 */
[----:B------:R-:W-:Y:S01]  /*27b0*/  ISETP.GT.U32.AND P6, PT, R4, R164, PT ;  /* 0x000000a40400720c */ /* 0x000fe20003fc4070 */
[----:B------:R-:W-:Y:S01]  /*27c0*/  @!P5 IMAD.IADD R133, R133, 0x1, -R4 ;  /* 0x000000018585d824 */ /* 0x000fe200078e0a04 */
[----:B------:R-:W-:Y:S01]  /*27d0*/  LOP3.LUT R7, R2, 0x4e, RZ, 0xfc, !PT ;  /* 0x0000004e02077812 */ /* 0x000fe200078efcff */
[----:B------:R-:W-:Y:S01]  /*27e0*/  @!P3 IMAD.MOV R166, RZ, RZ, -R166 ;  /* 0x000000ffffa6b224 */ /* 0x000fe200078e0aa6 */
[C---:B------:R-:W-:Y:S01]  /*27f0*/  ISETP.GT.U32.AND P5, PT, R4.reuse, R131, PT ;  /* 0x000000830400720c */ /* 0x040fe20003fa4070 */
[----:B------:R-:W-:Y:S01]  /*2800*/  @!P2 IMAD.MOV R135, RZ, RZ, -R135 ;  /* 0x000000ffff87a224 */ /* 0x000fe200078e0a87 */
[----:B------:R-:W-:Y:S01]  /*2810*/  IABS R129, R7 ;  /* 0x0000000700817213 */ /* 0x000fe20000000000 */
[C---:B------:R-:W-:Y:S01]  /*2820*/  IMAD.HI.U32 R6, R3.reuse, R127, RZ ;  /* 0x0000007f03067227 */ /* 0x040fe200078e00ff */
[----:B------:R-:W-:Y:S01]  /*2830*/  ISETP.GT.U32.AND P3, PT, R4, R230, PT ;  /* 0x000000e60400720c */ /* 0x000fe20003f64070 */
[----:B------:R2:W-:Y:S01]  /*2840*/  STL.64 [R1+0x4408], R166 ;  /* 0x004408a601007387 */ /* 0x0005e20000100a00 */
[----:B------:R-:W-:Y:S01]  /*2850*/  IABS R208, R55 ;  /* 0x0000003700d07213 */ /* 0x000fe20000000000 */
[----:B------:R-:W-:Y:S01]  /*2860*/  IMAD.HI.U32 R5, R3, R129, RZ ;  /* 0x0000008103057227 */ /* 0x000fe200078e00ff */
[----:B------:R-:W-:-:S02]  /*2870*/  LOP3.LUT R57, R2, 0xfc, RZ, 0xfc, !PT ;  /* 0x000000fc02397812 */ /* 0x000fc400078efcff */
[----:B------:R-:W-:Y:S01]  /*2880*/  IABS R52, R56 ;  /* 0x0000003800347213 */ /* 0x000fe20000000000 */
[--C-:B------:R-:W-:Y:S01]  /*2890*/  @!P6 IMAD.IADD R164, R164, 0x1, -R4.reuse ;  /* 0x00000001a4a4e824 */ /* 0x100fe200078e0a04 */
[----:B------:R-:W-:Y:S01]  /*28a0*/  IABS R54, R57 ;  /* 0x0000003900367213 */ /* 0x000fe20000000000 */
[----:B------:R-:W-:Y:S01]  /*28b0*/  IMAD.MOV R5, RZ, RZ, -R5 ;  /* 0x000000ffff057224 */ /* 0x000fe200078e0a05 */
[----:B------:R-:W-:Y:S01]  /*28c0*/  LOP3.LUT R240, R2, 0xfe, RZ, 0xfc, !PT ;  /* 0x000000fe02f07812 */ /* 0x000fe200078efcff */
[----:B------:R-:W-:Y:S01]  /*28d0*/  @!P5 IMAD.IADD R131, R131, 0x1, -R4 ;  /* 0x000000018383d824 */ /* 0x000fe200078e0a04 */
[C---:B------:R-:W-:Y:S01]  /*28e0*/  ISETP.GT.U32.AND P5, PT, R4.reuse, R164, PT ;  /* 0x000000a40400720c */ /* 0x040fe20003fa4070 */
[----:B------:R-:W-:Y:S01]  /*28f0*/  IMAD R129, R4, R5, R129 ;  /* 0x0000000504817224 */ /* 0x000fe200078e0281 */
[----:B------:R-:W-:Y:S01]  /*2900*/  LOP3.LUT R60, R2, 0x10c, RZ, 0xfc, !PT ;  /* 0x0000010c023c7812 */ /* 0x000fe200078efcff */
[----:B------:R-:W-:Y:S01]  /*2910*/  IMAD.HI.U32 R5, R3, R229, RZ ;  /* 0x000000e503057227 */ /* 0x000fe200078e00ff */
[----:B------:R-:W-:-:S02]  /*2920*/  ISETP.GT.U32.AND P2, PT, R4, R131, PT ;  /* 0x000000830400720c */ /* 0x000fc40003f44070 */
[----:B------:R-:W-:Y:S01]  /*2930*/  IABS R58, R60 ;  /* 0x0000003c003a7213 */ /* 0x000fe20000000000 */
[----:B------:R-:W-:Y:S01]  /*2940*/  @!P3 IMAD.IADD R230, R230, 0x1, -R4 ;  /* 0x00000001e6e6b824 */ /* 0x000fe200078e0a04 */
[----:B------:R-:W-:Y:S01]  /*2950*/  ISETP.GT.U32.AND P3, PT, R4, R133, PT ;  /* 0x000000850400720c */ /* 0x000fe20003f64070 */
[----:B------:R-:W-:Y:S01]  /*2960*/  IMAD.MOV R5, RZ, RZ, -R5 ;  /* 0x000000ffff057224 */ /* 0x000fe200078e0a05 */
[----:B------:R-:W-:Y:S01]  /*2970*/  LOP3.LUT R61, R2, 0x110, RZ, 0xfc, !PT ;  /* 0x00000110023d7812 */ /* 0x000fe200078efcff */
[----:B------:R-:W-:Y:S01]  /*2980*/  IMAD.MOV R6, RZ, RZ, -R6 ;  /* 0x000000ffff067224 */ /* 0x000fe200078e0a06 */
[C---:B------:R-:W-:Y:S01]  /*2990*/  ISETP.GT.U32.AND P6, PT, R4.reuse, R230, PT ;  /* 0x000000e60400720c */ /* 0x040fe20003fc4070 */
[----:B------:R-:W-:Y:S01]  /*29a0*/  IMAD R229, R4, R5, R229 ;  /* 0x0000000504e57224 */ /* 0x000fe200078e02e5 */
[----:B------:R-:W-:Y:S01]  /*29b0*/  IABS R205, R61 ;  /* 0x0000003d00cd7213 */ /* 0x000fe20000000000 */
[----:B------:R-:W-:Y:S01]  /*29c0*/  @!P5 IMAD.IADD R164, R164, 0x1, -R4 ;  /* 0x00000001a4a4d824 */ /* 0x000fe200078e0a04 */
[----:B------:R-:W-:Y:S01]  /*29d0*/  LOP3.LUT R62, R2, 0x112, RZ, 0xfc, !PT ;  /* 0x00000112023e7812 */ /* 0x000fe200078efcff */
[----:B------:R-:W-:Y:S01]  /*29e0*/  IMAD.HI.U32 R5, R3, R162, RZ ;  /* 0x000000a203057227 */ /* 0x000fe200078e00ff */
[----:B------:R-:W-:-:S02]  /*29f0*/  ISETP.GT.U32.AND P5, PT, R4, R229, PT ;  /* 0x000000e50400720c */ /* 0x000fc40003fa4070 */
[----:B------:R-:W-:Y:S01]  /*2a00*/  LOP3.LUT R64, R2, 0x118, RZ, 0xfc, !PT ;  /* 0x0000011802407812 */ /* 0x000fe200078efcff */
[--C-:B------:R-:W-:Y:S01]  /*2a10*/  @!P3 IMAD.IADD R133, R133, 0x1, -R4.reuse ;  /* 0x000000018585b824 */ /* 0x100fe200078e0a04 */
[----:B------:R-:W-:Y:S01]  /*2a20*/  ISETP.GT.U32.AND P3, PT, R4, R129, PT ;  /* 0x000000810400720c */ /* 0x000fe20003f64070 */
[----:B------:R-:W-:Y:S01]  /*2a30*/  @!P2 IMAD.IADD R131, R131, 0x1, -R4 ;  /* 0x000000018383a824 */ /* 0x000fe200078e0a04 */
[----:B------:R-:W-:Y:S01]  /*2a40*/  ISETP.GE.AND P2, PT, R7, RZ, PT ;  /* 0x000000ff0700720c */ /* 0x000fe20003f46270 */
[----:B------:R-:W-:Y:S01]  /*2a50*/  IMAD.MOV R5, RZ, RZ, -R5 ;  /* 0x000000ffff057224 */ /* 0x000fe200078e0a05 */
[----:B------:R-:W-:Y:S01]  /*2a60*/  @!P6 IADD3 R230, R230, -R4, RZ ;  /* 0x80000004e6e6e210 */ /* 0x000fe20007ffe0ff */
[----:B------:R-:W-:Y:S01]  /*2a70*/  @!P1 IMAD.MOV R133, RZ, RZ, -R133 ;  /* 0x000000ffff859224 */ /* 0x000fe200078e0a85 */
[----:B------:R-:W-:Y:S01]  /*2a80*/  ISETP.GE.AND P6, PT, R8, RZ, PT ;  /* 0x000000ff0800720c */ /* 0x000fe20003fc6270 */
[----:B------:R-:W-:Y:S01]  /*2a90*/  IMAD R162, R4, R5, R162 ;  /* 0x0000000504a27224 */ /* 0x000fe200078e02a2 */
[----:B------:R-:W-:Y:S01]  /*2aa0*/  LOP3.LUT R8, R2, 0x56, RZ, 0xfc, !PT ;  /* 0x0000005602087812 */ /* 0x000fe200078efcff */
[--C-:B------:R-:W-:Y:S01]  /*2ab0*/  @!P5 IMAD.IADD R229, R229, 0x1, -R4.reuse ;  /* 0x00000001e5e5d824 */ /* 0x100fe200078e0a04 */
[----:B------:R-:W-:Y:S01]  /*2ac0*/  @!P4 IADD3 R230, -R230, RZ, RZ ;  /* 0x000000ffe6e6c210 */ /* 0x000fe20007ffe1ff */
[C---:B------:R-:W-:Y:S01]  /*2ad0*/  IMAD R127, R4.reuse, R6, R127 ;  /* 0x00000006047f7224 */ /* 0x040fe200078e027f */
[----:B------:R-:W-:Y:S01]  /*2ae0*/  IABS R7, R8 ;  /* 0x0000000800077213 */ /* 0x000fe20000000000 */
[----:B------:R-:W-:Y:S01]  /*2af0*/  @!P3 IMAD.IADD R129, R129, 0x1, -R4 ;  /* 0x000000018181b824 */ /* 0x000fe200078e0a04 */
[C---:B------:R-:W-:Y:S01]  /*2b00*/  ISETP.GT.U32.AND P5, PT, R4.reuse, R229, PT ;  /* 0x000000e50400720c */ /* 0x040fe20003fa4070 */
[----:B------:R-:W-:Y:S01]  /*2b10*/  @!P0 IMAD.MOV R164, RZ, RZ, -R164 ;  /* 0x000000ffffa48224 */ /* 0x000fe200078e0aa4 */
[----:B------:R-:W-:Y:S01]  /*2b20*/  ISETP.GE.AND P3, PT, R9, RZ, PT ;  /* 0x000000ff0900720c */ /* 0x000fe20003f66270 */
[----:B------:R-:W-:Y:S01]  /*2b30*/  IMAD.HI.U32 R5, R3, R7, RZ ;  /* 0x0000000703057227 */ /* 0x000fe200078e00ff */
[----:B------:R-:W-:Y:S01]  /*2b40*/  ISETP.GT.U32.AND P1, PT, R4, R129, PT ;  /* 0x000000810400720c */ /* 0x000fe20003f24070 */
[----:B------:R-:W-:Y:S01]  /*2b50*/  STL.64 [R1+0x4410], R230 ;  /* 0x004410e601007387 */ /* 0x000fe20000100a00 */
[----:B------:R-:W-:Y:S01]  /*2b60*/  LOP3.LUT R9, R2, 0x58, RZ, 0xfc, !PT ;  /* 0x0000005802097812 */ /* 0x000fe200078efcff */
[----:B------:R-:W-:Y:S01]  /*2b70*/  IMAD.MOV R5, RZ, RZ, -R5 ;  /* 0x000000ffff057224 */ /* 0x000fe200078e0a05 */
[C---:B------:R-:W-:Y:S01]  /*2b80*/  ISETP.GT.U32.AND P4, PT, R4.reuse, R162, PT ;  /* 0x000000a20400720c */ /* 0x040fe20003f84070 */
[----:B------:R-:W-:Y:S01]  /*2b90*/  @!P6 IMAD.MOV R131, RZ, RZ, -R131 ;  /* 0x000000ffff83e224 */ /* 0x000fe200078e0a83 */
[----:B------:R-:W-:Y:S01]  /*2ba0*/  IABS R228, R9 ;  /* 0x0000000900e47213 */ /* 0x000fe20000000000 */
[C---:B------:R-:W-:Y:S01]  /*2bb0*/  IMAD R5, R4.reuse, R5, R7 ;  /* 0x0000000504057224 */ /* 0x040fe200078e0207 */
[----:B------:R-:W-:Y:S01]  /*2bc0*/  ISETP.GT.U32.AND P6, PT, R4, R127, PT ;  /* 0x0000007f0400720c */ /* 0x000fe20003fc4070 */
[--C-:B------:R-:W-:Y:S01]  /*2bd0*/  @!P5 IMAD.IADD R229, R229, 0x1, -R4.reuse ;  /* 0x00000001e5e5d824 */ /* 0x100fe200078e0a04 */
[----:B------:R-:W-:Y:S01]  /*2be0*/  ISETP.GE.AND P0, PT, R10, RZ, PT ;  /* 0x000000ff0a00720c */ /* 0x000fe20003f06270 */
[----:B------:R-:W-:Y:S01]  /*2bf0*/  IMAD.HI.U32 R6, R3, R228, RZ ;  /* 0x000000e403067227 */ /* 0x000fe200078e00ff */
[----:B------:R-:W-:Y:S01]  /*2c00*/  ISETP.GT.U32.AND P5, PT, R4, R5, PT ;  /* 0x000000050400720c */ /* 0x000fe20003fa4070 */
[----:B------:R3:W-:Y:S01]  /*2c10*/  STL.64 [R1+0x4418], R164 ;  /* 0x004418a401007387 */ /* 0x0007e20000100a00 */
[----:B------:R-:W-:Y:S01]  /*2c20*/  IABS R10, R13 ;  /* 0x0000000d000a7213 */ /* 0x000fe20000000000 */
[----:B------:R-:W-:Y:S01]  /*2c30*/  @!P1 IMAD.IADD R129, R129, 0x1, -R4 ;  /* 0x0000000181819824 */ /* 0x000fe200078e0a04 */
[----:B------:R-:W-:Y:S01]  /*2c40*/  ISETP.GE.AND P1, PT, R11, RZ, PT ;  /* 0x000000ff0b00720c */ /* 0x000fe20003f26270 */
[----:B------:R-:W-:Y:S01]  /*2c50*/  IMAD.MOV R7, RZ, RZ, -R6 ;  /* 0x000000ffff077224 */ /* 0x000fe200078e0a06 */
[----:B------:R-:W-:Y:S01]  /*2c60*/  LOP3.LUT R11, R2, 0x5a, RZ, 0xfc, !PT ;  /* 0x0000005a020b7812 */ /* 0x000fe200078efcff */
[----:B------:R-:W-:Y:S01]  /*2c70*/  @!P2 IMAD.MOV R129, RZ, RZ, -R129 ;  /* 0x000000ffff81a224 */ /* 0x000fe200078e0a81 */
[----:B------:R-:W-:Y:S01]  /*2c80*/  @!P3 IADD3 R229, -R229, RZ, RZ ;  /* 0x000000ffe5e5b210 */ /* 0x000fe20007ffe1ff */
[----:B------:R-:W-:Y:S01]  /*2c90*/  IMAD R228, R4, R7, R228 ;  /* 0x0000000704e47224 */ /* 0x000fe200078e02e4 */
[----:B------:R-:W-:Y:S01]  /*2ca0*/  IABS R160, R11 ;  /* 0x0000000b00a07213 */ /* 0x000fe20000000000 */
[--C-:B------:R-:W-:Y:S01]  /*2cb0*/  @!P6 IMAD.IADD R127, R127, 0x1, -R4.reuse ;  /* 0x000000017f7fe824 */ /* 0x100fe200078e0a04 */
[----:B------:R-:W-:Y:S01]  /*2cc0*/  LOP3.LUT R63, R2, 0x114, RZ, 0xfc, !PT ;  /* 0x00000114023f7812 */ /* 0x000fe200078efcff */
[----:B------:R-:W-:Y:S01]  /*2cd0*/  @!P4 IMAD.IADD R162, R162, 0x1, -R4 ;  /* 0x00000001a2a2c824 */ /* 0x000fe200078e0a04 */
[----:B------:R-:W-:Y:S01]  /*2ce0*/  @!P5 IADD3 R5, R5, -R4, RZ ;  /* 0x800000040505d210 */ /* 0x000fe20007ffe0ff */
[----:B------:R-:W-:Y:S01]  /*2cf0*/  IMAD.HI.U32 R6, R3, R160, RZ ;  /* 0x000000a003067227 */ /* 0x000fe200078e00ff */
[----:B------:R-:W-:-:S02]  /*2d00*/  ISETP.GT.U32.AND P2, PT, R4, R127, PT ;  /* 0x0000007f0400720c */ /* 0x000fc40003f44070 */
[----:B------:R-:W-:Y:S01]  /*2d10*/  ISETP.GT.U32.AND P5, PT, R4, R5, PT ;  /* 0x000000050400720c */ /* 0x000fe20003fa4070 */
[----:B------:R-:W-:Y:S01]  /*2d20*/  IMAD.MOV R7, RZ, RZ, -R6 ;  /* 0x000000ffff077224 */ /* 0x000fe200078e0a06 */
[----:B------:R-:W-:Y:S02]  /*2d30*/  ISETP.GE.AND P4, PT, R8, RZ, PT ;  /* 0x000000ff0800720c */ /* 0x000fe40003f86270 */
[----:B------:R-:W-:Y:S01]  /*2d40*/  IABS R8, R12 ;  /* 0x0000000c00087213 */ /* 0x000fe20000000000 */
[C---:B------:R-:W-:Y:S01]  /*2d50*/  IMAD R160, R4.reuse, R7, R160 ;  /* 0x0000000704a07224 */ /* 0x040fe200078e02a0 */
[----:B------:R-:W-:Y:S01]  /*2d60*/  ISETP.GT.U32.AND P6, PT, R4, R162, PT ;  /* 0x000000a20400720c */ /* 0x000fe20003fc4070 */
[C---:B------:R-:W-:Y:S01]  /*2d70*/  IMAD.HI.U32 R7, R3.reuse, R10, RZ ;  /* 0x0000000a03077227 */ /* 0x040fe200078e00ff */
[----:B------:R-:W-:Y:S02]  /*2d80*/  IABS R204, R64 ;  /* 0x0000004000cc7213 */ /* 0x000fe40000000000 */
[----:B------:R-:W-:Y:S01]  /*2d90*/  IABS R59, R63 ;  /* 0x0000003f003b7213 */ /* 0x000fe20000000000 */
[----:B------:R-:W-:Y:S01]  /*2da0*/  IMAD.HI.U32 R6, R3, R8, RZ ;  /* 0x0000000803067227 */ /* 0x000fe200078e00ff */
[----:B------:R-:W-:-:S02]  /*2db0*/  LOP3.LUT R65, R2, 0x11a, RZ, 0xfc, !PT ;  /* 0x0000011a02417812 */ /* 0x000fc400078efcff */
[----:B------:R-:W-:Y:S01]  /*2dc0*/  LOP3.LUT R67, R2, 0x120, RZ, 0xfc, !PT ;  /* 0x0000012002437812 */ /* 0x000fe200078efcff */
[--C-:B------:R-:W-:Y:S01]  /*2dd0*/  @!P5 IMAD.IADD R5, R5, 0x1, -R4.reuse ;  /* 0x000000010505d824 */ /* 0x100fe200078e0a04 */
[----:B------:R-:W-:Y:S01]  /*2de0*/  ISETP.GT.U32.AND P5, PT, R4, R160, PT ;  /* 0x000000a00400720c */ /* 0x000fe20003fa4070 */
[----:B------:R-:W-:Y:S01]  /*2df0*/  @!P2 IMAD.IADD R127, R127, 0x1, -R4 ;  /* 0x000000017f7fa824 */ /* 0x000fe200078e0a04 */
[----:B------:R-:W-:Y:S01]  /*2e00*/  ISETP.GE.AND P2, PT, R9, RZ, PT ;  /* 0x000000ff0900720c */ /* 0x000fe20003f46270 */
[----:B------:R-:W-:Y:S01]  /*2e10*/  IMAD.MOV R9, RZ, RZ, -R6 ;  /* 0x000000ffff097224 */ /* 0x000fe200078e0a06 */
[----:B------:R-:W-:Y:S01]  /*2e20*/  IABS R203, R67 ;  /* 0x0000004300cb7213 */ /* 0x000fe20000000000 */
[----:B------:R-:W-:Y:S01]  /*2e30*/  @!P6 IMAD.IADD R162, R162, 0x1, -R4 ;  /* 0x00000001a2a2e824 */ /* 0x000fe200078e0a04 */
[C---:B------:R-:W-:Y:S01]  /*2e40*/  ISETP.GT.U32.AND P6, PT, R4.reuse, R228, PT ;  /* 0x000000e40400720c */ /* 0x040fe20003fc4070 */
[----:B------:R-:W-:Y:S01]  /*2e50*/  IMAD R6, R4, R9, R8 ;  /* 0x0000000904067224 */ /* 0x000fe200078e0208 */
[C---:B------:R-:W-:Y:S01]  /*2e60*/  LOP3.LUT R66, R2.reuse, 0x11c, RZ, 0xfc, !PT ;  /* 0x0000011c02427812 */ /* 0x040fe200078efcff */
[----:B------:R-:W-:Y:S01]  /*2e70*/  IMAD.HI.U32 R8, R3, R227, RZ ;  /* 0x000000e303087227 */ /* 0x000fe200078e00ff */
[----:B------:R-:W-:-:S02]  /*2e80*/  LOP3.LUT R68, R2, 0x124, RZ, 0xfc, !PT ;  /* 0x0000012402447812 */ /* 0x000fc400078efcff */
[----:B------:R-:W-:Y:S01]  /*2e90*/  LOP3.LUT R69, R2, 0x130, RZ, 0xfc, !PT ;  /* 0x0000013002457812 */ /* 0x000fe200078efcff */
[----:B------:R-:W-:Y:S01]  /*2ea0*/  @!P5 IMAD.IADD R160, R160, 0x1, -R4 ;  /* 0x00000001a0a0d824 */ /* 0x000fe200078e0a04 */
[----:B------:R-:W-:Y:S01]  /*2eb0*/  LOP3.LUT R70, R2, 0x134, RZ, 0xfc, !PT ;  /* 0x0000013402467812 */ /* 0x000fe200078efcff */
[----:B------:R-:W-:Y:S01]  /*2ec0*/  IMAD.MOV R8, RZ, RZ, -R8 ;  /* 0x000000ffff087224 */ /* 0x000fe200078e0a08 */
[----:B------:R-:W-:Y:S01]  /*2ed0*/  IABS R201, R69 ;  /* 0x0000004500c97213 */ /* 0x000fe20000000000 */
[----:B------:R-:W-:Y:S01]  /*2ee0*/  IMAD.MOV R7, RZ, RZ, -R7 ;  /* 0x000000ffff077224 */ /* 0x000fe200078e0a07 */
[C---:B------:R-:W-:Y:S01]  /*2ef0*/  ISETP.GT.U32.AND P5, PT, R4.reuse, R160, PT ;  /* 0x000000a00400720c */ /* 0x040fe20003fa4070 */
[----:B------:R-:W-:Y:S01]  /*2f00*/  IMAD R227, R4, R8, R227 ;  /* 0x0000000804e37224 */ /* 0x000fe200078e02e3 */
[----:B------:R-:W-:Y:S01]  /*2f10*/  LOP3.LUT R71, R2, 0x13c, RZ, 0xfc, !PT ;  /* 0x0000013c02477812 */ /* 0x000fe200078efcff */
[----:B------:R-:W-:Y:S01]  /*2f20*/  @!P6 IMAD.IADD R228, R228, 0x1, -R4 ;  /* 0x00000001e4e4e824 */ /* 0x000fe200078e0a04 */
[----:B------:R-:W-:Y:S01]  /*2f30*/  ISETP.GE.AND P6, PT, R11, RZ, PT ;  /* 0x000000ff0b00720c */ /* 0x000fe20003fc6270 */
[----:B------:R-:W-:Y:S01]  /*2f40*/  IMAD R7, R4, R7, R10 ;  /* 0x0000000704077224 */ /* 0x000fe200078e020a */
[----:B------:R-:W-:Y:S01]  /*2f50*/  LOP3.LUT R73, R2, 0x142, RZ, 0xfc, !PT ;  /* 0x0000014202497812 */ /* 0x000fe200078efcff */
[----:B------:R-:W-:Y:S01]  /*2f60*/  @!P0 IMAD.MOV R162, RZ, RZ, -R162 ;  /* 0x000000ffffa28224 */ /* 0x000fe200078e0aa2 */
[C---:B------:R-:W-:Y:S01]  /*2f70*/  ISETP.GT.U32.AND P0, PT, R4.reuse, R6, PT ;  /* 0x000000060400720c */ /* 0x040fe20003f04070 */
[----:B------:R-:W-:Y:S01]  /*2f80*/  @!P1 IMAD.MOV R127, RZ, RZ, -R127 ;  /* 0x000000ffff7f9224 */ /* 0x000fe200078e0a7f */
[----:B------:R-:W-:Y:S01]  /*2f90*/  ISETP.GT.U32.AND P3, PT, R4, R228, PT ;  /* 0x000000e40400720c */ /* 0x000fe20003f64070 */
[----:B------:R-:W-:Y:S01]  /*2fa0*/  @!P4 IMAD.MOV R5, RZ, RZ, -R5 ;  /* 0x000000ffff05c224 */ /* 0x000fe200078e0a05 */
[----:B------:R-:W-:Y:S01]  /*2fb0*/  ISETP.GE.AND P1, PT, R12, RZ, PT ;  /* 0x000000ff0c00720c */ /* 0x000fe20003f26270 */
[----:B------:R-:W-:Y:S01]  /*2fc0*/  @!P5 IMAD.IADD R160, R160, 0x1, -R4 ;  /* 0x00000001a0a0d824 */ /* 0x000fe200078e0a04 */
[C---:B------:R-:W-:Y:S01]  /*2fd0*/  ISETP.GT.U32.AND P5, PT, R4.reuse, R227, PT ;  /* 0x000000e30400720c */ /* 0x040fe20003fa4070 */
[----:B------:R-:W-:Y:S01]  /*2fe0*/  IMAD.HI.U32 R8, R3, R158, RZ ;  /* 0x0000009e03087227 */ /* 0x000fe200078e00ff */
[----:B------:R-:W-:Y:S01]  /*2ff0*/  ISETP.GT.U32.AND P4, PT, R4, R7, PT ;  /* 0x000000070400720c */ /* 0x000fe20003f84070 */
[----:B------:R4:W-:Y:S01]  /*3000*/  STL.64 [R1+0x4420], R162 ;  /* 0x004420a201007387 */ /* 0x0009e20000100a00 */
[C---:B------:R-:W-:Y:S01]  /*3010*/  LOP3.LUT R12, R2.reuse, 0x64, RZ, 0xfc, !PT ;  /* 0x00000064020c7812 */ /* 0x040fe200078efcff */
[----:B------:R-:W-:Y:S01]  /*3020*/  IMAD.MOV R9, RZ, RZ, -R8 ;  /* 0x000000ffff097224 */ /* 0x000fe200078e0a08 */
[----:B------:R-:W-:Y:S01]  /*3030*/  LOP3.LUT R75, R2, 0x148, RZ, 0xfc, !PT ;  /* 0x00000148024b7812 */ /* 0x000fe200078efcff */
[--C-:B------:R-:W-:Y:S01]  /*3040*/  @!P0 IMAD.IADD R6, R6, 0x1, -R4.reuse ;  /* 0x0000000106068824 */ /* 0x100fe200078e0a04 */
[----:B------:R-:W-:Y:S01]  /*3050*/  IABS R10, R12 ;  /* 0x0000000c000a7213 */ /* 0x000fe20000000000 */
[----:B------:R-:W-:Y:S01]  /*3060*/  @!P3 IMAD.IADD R228, R228, 0x1, -R4 ;  /* 0x00000001e4e4b824 */ /* 0x000fe200078e0a04 */
[----:B------:R-:W-:Y:S01]  /*3070*/  ISETP.GE.AND P3, PT, R13, RZ, PT ;  /* 0x000000ff0d00720c */ /* 0x000fe20003f66270 */
[----:B------:R-:W-:Y:S01]  /*3080*/  IMAD R158, R4, R9, R158 ;  /* 0x00000009049e7224 */ /* 0x000fe200078e029e */
[----:B------:R-:W-:Y:S01]  /*3090*/  LOP3.LUT R13, R2, 0x66, RZ, 0xfc, !PT ;  /* 0x00000066020d7812 */ /* 0x000fe200078efcff */
[----:B------:R-:W-:Y:S01]  /*30a0*/  @!P5 IMAD.IADD R227, R227, 0x1, -R4 ;  /* 0x00000001e3e3d824 */ /* 0x000fe200078e0a04 */
[----:B------:R-:W-:Y:S01]  /*30b0*/  ISETP.GE.AND P0, PT, R14, RZ, PT ;  /* 0x000000ff0e00720c */ /* 0x000fe20003f06270 */
[----:B------:R-:W-:Y:S01]  /*30c0*/  IMAD.HI.U32 R8, R3, R10, RZ ;  /* 0x0000000a03087227 */ /* 0x000fe200078e00ff */
[----:B------:R-:W-:-:S02]  /*30d0*/  @!P4 IADD3 R7, R7, -R4, RZ ;  /* 0x800000040707c210 */ /* 0x000fc40007ffe0ff */
[C---:B------:R-:W-:Y:S01]  /*30e0*/  ISETP.GT.U32.AND P5, PT, R4.reuse, R227, PT ;  /* 0x000000e30400720c */ /* 0x040fe20003fa4070 */
[----:B------:R-:W-:Y:S01]  /*30f0*/  IMAD.MOV R9, RZ, RZ, -R8 ;  /* 0x000000ffff097224 */ /* 0x000fe200078e0a08 */
[C---:B------:R-:W-:Y:S01]  /*3100*/  ISETP.GT.U32.AND P4, PT, R4.reuse, R6, PT ;  /* 0x000000060400720c */ /* 0x040fe20003f84070 */
[----:B------:R-:W-:Y:S01]  /*3110*/  @!P2 IMAD.MOV R228, RZ, RZ, -R228 ;  /* 0x000000ffffe4a224 */ /* 0x000fe200078e0ae4 */
[C---:B------:R-:W-:Y:S01]  /*3120*/  ISETP.GT.U32.AND P2, PT, R4.reuse, R7, PT ;  /* 0x000000070400720c */ /* 0x040fe20003f44070 */
[----:B------:R-:W-:Y:S01]  /*3130*/  IMAD R8, R4, R9, R10 ;  /* 0x0000000904087224 */ /* 0x000fe200078e020a */
[----:B------:R-:W-:Y:S01]  /*3140*/  IABS R11, R13 ;  /* 0x0000000d000b7213 */ /* 0x000fe20000000000 */
[----:B------:R-:W-:Y:S01]  /*3150*/  @!P6 IMAD.MOV R160, RZ, RZ, -R160 ;  /* 0x000000ffffa0e224 */ /* 0x000fe200078e0aa0 */
[----:B------:R-:W-:Y:S01]  /*3160*/  LOP3.LUT R14, R2, 0x6a, RZ, 0xfc, !PT ;  /* 0x0000006a020e7812 */ /* 0x000fe200078efcff */
[----:B------:R-:W-:Y:S01]  /*3170*/  STL.64 [R1+0x4428], R228 ;  /* 0x004428e401007387 */ /* 0x000fe20000100a00 */
[----:B------:R-:W-:Y:S01]  /*3180*/  ISETP.GE.AND P6, PT, R15, RZ, PT ;  /* 0x000000ff0f00720c */ /* 0x000fe20003fc6270 */
[----:B------:R-:W-:Y:S01]  /*3190*/  IMAD.HI.U32 R9, R3, R11, RZ ;  /* 0x0000000b03097227 */ /* 0x000fe200078e00ff */
[----:B------:R-:W-:-:S02]  /*31a0*/  IABS R156, R14 ;  /* 0x0000000e009c7213 */ /* 0x000fc40000000000 */
[----:B------:R-:W-:Y:S01]  /*31b0*/  LOP3.LUT R15, R2, 0x70, RZ, 0xfc, !PT ;  /* 0x00000070020f7812 */ /* 0x000fe200078efcff */
[--C-:B------:R-:W-:Y:S01]  /*31c0*/  @!P5 IMAD.IADD R227, R227, 0x1, -R4.reuse ;  /* 0x00000001e3e3d824 */ /* 0x100fe200078e0a04 */
[----:B------:R-:W-:Y:S01]  /*31d0*/  ISETP.GT.U32.AND P5, PT, R4, R8, PT ;  /* 0x000000080400720c */ /* 0x000fe20003fa4070 */
[--C-:B------:R-:W-:Y:S01]  /*31e0*/  @!P4 IMAD.IADD R6, R6, 0x1, -R4.reuse ;  /* 0x000000010606c824 */ /* 0x100fe200078e0a04 */
[----:B------:R-:W-:Y:S01]  /*31f0*/  ISETP.GT.U32.AND P4, PT, R4, R158, PT ;  /* 0x0000009e0400720c */ /* 0x000fe20003f84070 */
[----:B------:R-:W-:Y:S01]  /*3200*/  @!P2 IMAD.IADD R7, R7, 0x1, -R4 ;  /* 0x000000010707a824 */ /* 0x000fe200078e0a04 */
[----:B------:R-:W-:Y:S01]  /*3210*/  ISETP.GE.AND P2, PT, R12, RZ, PT ;  /* 0x000000ff0c00720c */ /* 0x000fe20003f46270 */
[----:B------:R-:W-:Y:S01]  /*3220*/  IMAD.MOV R9, RZ, RZ, -R9 ;  /* 0x000000ffff097224 */ /* 0x000fe200078e0a09 */
[----:B------:R-:W-:Y:S01]  /*3230*/  LOP3.LUT R12, R2, 0x68, RZ, 0xfc, !PT ;  /* 0x00000068020c7812 */ /* 0x000fe200078efcff */
[----:B------:R-:W-:Y:S01]  /*3240*/  @!P3 IMAD.MOV R7, RZ, RZ, -R7 ;  /* 0x000000ffff07b224 */ /* 0x000fe200078e0a07 */
[----:B------:R-:W-:Y:S01]  /*3250*/  IABS R225, R15 ;  /* 0x0000000f00e17213 */ /* 0x000fe20000000000 */
[----:B------:R-:W-:Y:S01]  /*3260*/  IMAD R9, R4, R9, R11 ;  /* 0x0000000904097224 */ /* 0x000fe200078e020b */
[----:B------:R-:W-:Y:S01]  /*3270*/  IABS R226, R12 ;  /* 0x0000000c00e27213 */ /* 0x000fe20000000000 */
[----:B------:R-:W-:Y:S01]  /*3280*/  @!P1 IMAD.MOV R6, RZ, RZ, -R6 ;  /* 0x000000ffff069224 */ /* 0x000fe200078e0a06 */
[----:B------:R-:W-:Y:S01]  /*3290*/  IABS R198, R75 ;  /* 0x0000004b00c67213 */ /* 0x000fe20000000000 */
[----:B------:R-:W-:Y:S01]  /*32a0*/  @!P5 IMAD.IADD R8, R8, 0x1, -R4 ;  /* 0x000000010808d824 */ /* 0x000fe200078e0a04 */
[----:B------:R-:W-:Y:S01]  /*32b0*/  ISETP.GT.U32.AND P3, PT, R4, R9, PT ;  /* 0x000000090400720c */ /* 0x000fe20003f64070 */
[----:B------:R-:W-:Y:S01]  /*32c0*/  IMAD.HI.U32 R10, R3, R226, RZ ;  /* 0x000000e2030a7227 */ /* 0x000fe200078e00ff */
[----:B------:R-:W-:-:S02]  /*32d0*/  @!P4 IADD3 R158, R158, -R4, RZ ;  /* 0x800000049e9ec210 */ /* 0x000fc40007ffe0ff */
[C---:B------:R-:W-:Y:S01]  /*32e0*/  ISETP.GT.U32.AND P5, PT, R4.reuse, R8, PT ;  /* 0x000000080400720c */ /* 0x040fe20003fa4070 */
[----:B------:R-:W-:Y:S01]  /*32f0*/  IMAD.HI.U32 R11, R3, R156, RZ ;  /* 0x0000009c030b7227 */ /* 0x000fe200078e00ff */
[----:B------:R-:W-:Y:S02]  /*3300*/  ISETP.GE.AND P4, PT, R13, RZ, PT ;  /* 0x000000ff0d00720c */ /* 0x000fe40003f86270 */
[----:B------:R-:W-:Y:S01]  /*3310*/  ISETP.GT.U32.AND P1, PT, R4, R158, PT ;  /* 0x0000009e0400720c */ /* 0x000fe20003f24070 */
[----:B------:R-:W-:Y:S01]  /*3320*/  IMAD.MOV R13, RZ, RZ, -R10 ;  /* 0x000000ffff0d7224 */ /* 0x000fe200078e0a0a */
[C---:B------:R-:W-:Y:S01]  /*3330*/  LOP3.LUT R74, R2.reuse, 0x144, RZ, 0xfc, !PT ;  /* 0x00000144024a7812 */ /* 0x040fe200078efcff */
[----:B------:R-:W-:Y:S01]  /*3340*/  IMAD.MOV R11, RZ, RZ, -R11 ;  /* 0x000000ffff0b7224 */ /* 0x000fe200078e0a0b */
[----:B------:R-:W-:Y:S01]  /*3350*/  LOP3.LUT R76, R2, 0x14c, RZ, 0xfc, !PT ;  /* 0x0000014c024c7812 */ /* 0x000fe200078efcff */
[C---:B------:R-:W-:Y:S01]  /*3360*/  IMAD R226, R4.reuse, R13, R226 ;  /* 0x0000000d04e27224 */ /* 0x040fe200078e02e2 */
[----:B------:R-:W-:Y:S01]  /*3370*/  @!P3 IADD3 R9, R9, -R4, RZ ;  /* 0x800000040909b210 */ /* 0x000fe20007ffe0ff */
[----:B------:R-:W-:Y:S01]  /*3380*/  IMAD R156, R4, R11, R156 ;  /* 0x0000000b049c7224 */ /* 0x000fe200078e029c */
[----:B------:R-:W-:Y:S01]  /*3390*/  LOP3.LUT R11, R2, 0x6e, RZ, 0xfc, !PT ;  /* 0x0000006e020b7812 */ /* 0x000fe200078efcff */
[--C-:B------:R-:W-:Y:S01]  /*33a0*/  @!P5 IMAD.IADD R8, R8, 0x1, -R4.reuse ;  /* 0x000000010808d824 */ /* 0x100fe200078e0a04 */
[C---:B------:R-:W-:Y:S01]  /*33b0*/  ISETP.GT.U32.AND P5, PT, R4.reuse, R226, PT ;  /* 0x000000e20400720c */ /* 0x040fe20003fa4070 */
[----:B------:R-:W-:Y:S01]  /*33c0*/  @!P0 IMAD.MOV R227, RZ, RZ, -R227 ;  /* 0x000000ffffe38224 */ /* 0x000fe200078e0ae3 */
[----:B------:R-:W-:Y:S01]  /*33d0*/  ISETP.GT.U32.AND P3, PT, R4, R9, PT ;  /* 0x000000090400720c */ /* 0x000fe20003f64070 */
[----:B------:R-:W-:Y:S01]  /*33e0*/  @!P1 IMAD.IADD R158, R158, 0x1, -R4 ;  /* 0x000000019e9e9824 */ /* 0x000fe200078e0a04 */
[----:B------:R-:W-:Y:S01]  /*33f0*/  ISETP.GE.AND P1, PT, R14, RZ, PT ;  /* 0x000000ff0e00720c */ /* 0x000fe20003f26270 */
[----:B------:R-:W-:Y:S01]  /*3400*/  @!P2 IMAD.MOV R8, RZ, RZ, -R8 ;  /* 0x000000ffff08a224 */ /* 0x000fe200078e0a08 */
[----:B------:R-:W-:Y:S01]  /*3410*/  IABS R14, R11 ;  /* 0x0000000b000e7213 */ /* 0x000fe20000000000 */
[----:B------:R-:W-:Y:S01]  /*3420*/  @!P6 IMAD.MOV R158, RZ, RZ, -R158 ;  /* 0x000000ffff9ee224 */ /* 0x000fe200078e0a9e */
[----:B------:R-:W-:-:S02]  /*3430*/  ISETP.GT.U32.AND P6, PT, R4, R156, PT ;  /* 0x0000009c0400720c */ /* 0x000fc40003fc4070 */
[----:B------:R-:W-:Y:S02]  /*3440*/  ISETP.GE.AND P0, PT, R12, RZ, PT ;  /* 0x000000ff0c00720c */ /* 0x000fe40003f06270 */
[----:B------:R-:W-:Y:S01]  /*3450*/  LOP3.LUT R12, R2, 0x6c, RZ, 0xfc, !PT ;  /* 0x0000006c020c7812 */ /* 0x000fe200078efcff */
[--C-:B------:R-:W-:Y:S01]  /*3460*/  @!P5 IMAD.IADD R226, R226, 0x1, -R4.reuse ;  /* 0x00000001e2e2d824 */ /* 0x100fe200078e0a04 */
[----:B------:R-:W-:Y:S01]  /*3470*/  IABS R72, R74 ;  /* 0x0000004a00487213 */ /* 0x000fe20000000000 */
[--C-:B------:R-:W-:Y:S01]  /*3480*/  @!P3 IMAD.IADD R9, R9, 0x1, -R4.reuse ;  /* 0x000000010909b824 */ /* 0x100fe200078e0a04 */
[----:B------:R-:W-:Y:S01]  /*3490*/  ISETP.GE.AND P3, PT, R11, RZ, PT ;  /* 0x000000ff0b00720c */ /* 0x000fe20003f66270 */
[----:B------:R-:W-:Y:S01]  /*34a0*/  IMAD.HI.U32 R11, R3, R14, RZ ;  /* 0x0000000e030b7227 */ /* 0x000fe200078e00ff */
[----:B------:R-:W-:Y:S02]  /*34b0*/  ISETP.GT.U32.AND P5, PT, R4, R226, PT ;  /* 0x000000e20400720c */ /* 0x000fe40003fa4070 */
[----:B------:R-:W-:Y:S01]  /*34c0*/  IABS R13, R12 ;  /* 0x0000000c000d7213 */ /* 0x000fe20000000000 */
[----:B------:R-:W-:Y:S01]  /*34d0*/  @!P6 IMAD.IADD R156, R156, 0x1, -R4 ;  /* 0x000000019c9ce824 */ /* 0x000fe200078e0a04 */
[----:B------:R-:W-:Y:S01]  /*34e0*/  ISETP.GE.AND P2, PT, R12, RZ, PT ;  /* 0x000000ff0c00720c */ /* 0x000fe20003f46270 */
[----:B------:R-:W-:Y:S01]  /*34f0*/  IMAD.MOV R11, RZ, RZ, -R11 ;  /* 0x000000ffff0b7224 */ /* 0x000fe200078e0a0b */
[----:B------:R-:W-:Y:S01]  /*3500*/  @!P4 IADD3 R9, -R9, RZ, RZ ;  /* 0x000000ff0909c210 */ /* 0x000fe20007ffe1ff */
[----:B------:R-:W-:Y:S01]  /*3510*/  IMAD.HI.U32 R10, R3, R13, RZ ;  /* 0x0000000d030a7227 */ /* 0x000fe200078e00ff */
[----:B------:R-:W-:-:S02]  /*3520*/  ISETP.GT.U32.AND P6, PT, R4, R156, PT ;  /* 0x0000009c0400720c */ /* 0x000fc40003fc4070 */
[----:B------:R-:W-:Y:S01]  /*3530*/  ISETP.GE.AND P4, PT, R15, RZ, PT ;  /* 0x000000ff0f00720c */ /* 0x000fe20003f86270 */
[----:B------:R-:W-:Y:S01]  /*3540*/  IMAD R11, R4, R11, R14 ;  /* 0x0000000b040b7224 */ /* 0x000fe200078e020e */
[----:B------:R-:W-:Y:S01]  /*3550*/  IABS R14, R18 ;  /* 0x00000012000e7213 */ /* 0x000fe20000000000 */
[----:B------:R-:W-:Y:S01]  /*3560*/  @!P5 IMAD.IADD R226, R226, 0x1, -R4 ;  /* 0x00000001e2e2d824 */ /* 0x000fe200078e0a04 */
[C---:B------:R-:W-:Y:S01]  /*3570*/  LOP3.LUT R77, R2.reuse, 0x150, RZ, 0xfc, !PT ;  /* 0x00000150024d7812 */ /* 0x040fe200078efcff */
[C---:B------:R-:W-:Y:S01]  /*3580*/  IMAD.HI.U32 R12, R3.reuse, R225, RZ ;  /* 0x000000e1030c7227 */ /* 0x040fe200078e00ff */
[----:B------:R-:W-:Y:S02]  /*3590*/  LOP3.LUT R79, R2, 0x158, RZ, 0xfc, !PT ;  /* 0x00000158024f7812 */ /* 0x000fe400078efcff */
[----:B------:R-:W-:Y:S01]  /*35a0*/  IABS R197, R77 ;  /* 0x0000004d00c57213 */ /* 0x000fe20000000000 */
[----:B------:R-:W-:Y:S01]  /*35b0*/  @!P0 IMAD.MOV R226, RZ, RZ, -R226 ;  /* 0x000000ffffe28224 */ /* 0x000fe200078e0ae2 */
[----:B------:R-:W-:Y:S01]  /*35c0*/  ISETP.GT.U32.AND P0, PT, R4, R11, PT ;  /* 0x0000000b0400720c */ /* 0x000fe20003f04070 */
[----:B------:R-:W-:Y:S01]  /*35d0*/  IMAD.MOV R10, RZ, RZ, -R10 ;  /* 0x000000ffff0a7224 */ /* 0x000fe200078e0a0a */
[----:B------:R-:W-:Y:S01]  /*35e0*/  LOP3.LUT R80, R2, 0x15a, RZ, 0xfc, !PT ;  /* 0x0000015a02507812 */ /* 0x000fe200078efcff */
[----:B------:R-:W-:Y:S01]  /*35f0*/  IMAD.MOV R12, RZ, RZ, -R12 ;  /* 0x000000ffff0c7224 */ /* 0x000fe200078e0a0c */
[----:B------:R-:W-:Y:S01]  /*3600*/  IABS R196, R79 ;  /* 0x0000004f00c47213 */ /* 0x000fe20000000000 */
[C---:B------:R-:W-:Y:S01]  /*3610*/  IMAD R10, R4.reuse, R10, R13 ;  /* 0x0000000a040a7224 */ /* 0x040fe200078e020d */
[----:B------:R-:W-:Y:S01]  /*3620*/  IABS R78, R80 ;  /* 0x00000050004e7213 */ /* 0x000fe20000000000 */
[----:B------:R-:W-:Y:S01]  /*3630*/  IMAD R225, R4, R12, R225 ;  /* 0x0000000c04e17224 */ /* 0x000fe200078e02e1 */
[----:B------:R-:W-:Y:S01]  /*3640*/  LOP3.LUT R12, R2, 0x72, RZ, 0xfc, !PT ;  /* 0x00000072020c7812 */ /* 0x000fe200078efcff */
[----:B------:R-:W-:Y:S01]  /*3650*/  @!P6 IMAD.IADD R156, R156, 0x1, -R4 ;  /* 0x000000019c9ce824 */ /* 0x000fe200078e0a04 */
[----:B------:R-:W-:Y:S01]  /*3660*/  ISETP.GT.U32.AND P5, PT, R4, R10, PT ;  /* 0x0000000a0400720c */ /* 0x000fe20003fa4070 */
[----:B------:R-:W-:Y:S01]  /*3670*/  IMAD.HI.U32 R13, R3, R14, RZ ;  /* 0x0000000e030d7227 */ /* 0x000fe200078e00ff */
[----:B------:R-:W-:-:S02]  /*3680*/  IABS R154, R12 ;  /* 0x0000000c009a7213 */ /* 0x000fc40000000000 */
[----:B------:R-:W-:Y:S01]  /*3690*/  ISETP.GE.AND P6, PT, R12, RZ, PT ;  /* 0x000000ff0c00720c */ /* 0x000fe20003fc6270 */
[----:B------:R-:W-:Y:S01]  /*36a0*/  @!P1 IMAD.MOV R156, RZ, RZ, -R156 ;  /* 0x000000ffff9c9224 */ /* 0x000fe200078e0a9c */
[----:B------:R-:W-:Y:S01]  /*36b0*/  ISETP.GT.U32.AND P1, PT, R4, R225, PT ;  /* 0x000000e10400720c */ /* 0x000fe20003f24070 */
[--C-:B------:R-:W-:Y:S01]  /*36c0*/  @!P0 IMAD.IADD R11, R11, 0x1, -R4.reuse ;  /* 0x000000010b0b8824 */ /* 0x100fe200078e0a04 */
[C---:B------:R-:W-:Y:S01]  /*36d0*/  LOP3.LUT R83, R2.reuse, 0x15c, RZ, 0xfc, !PT ;  /* 0x0000015c02537812 */ /* 0x040fe200078efcff */
[----:B------:R-:W-:Y:S01]  /*36e0*/  IMAD.HI.U32 R12, R3, R154, RZ ;  /* 0x0000009a030c7227 */ /* 0x000fe200078e00ff */
[----:B------:R-:W-:Y:S02]  /*36f0*/  LOP3.LUT R84, R2, 0x160, RZ, 0xfc, !PT ;  /* 0x0000016002547812 */ /* 0x000fe400078efcff */
[----:B------:R-:W-:Y:S01]  /*3700*/  ISETP.GT.U32.AND P0, PT, R4, R11, PT ;  /* 0x0000000b0400720c */ /* 0x000fe20003f04070 */
[----:B------:R-:W-:Y:S01]  /*3710*/  @!P5 IMAD.IADD R10, R10, 0x1, -R4 ;  /* 0x000000010a0ad824 */ /* 0x000fe200078e0a04 */
[----:B------:R-:W-:Y:S01]  /*3720*/  IABS R195, R84 ;  /* 0x0000005400c37213 */ /* 0x000fe20000000000 */
[----:B------:R-:W-:Y:S01]  /*3730*/  IMAD.MOV R15, RZ, RZ, -R12 ;  /* 0x000000ffff0f7224 */ /* 0x000fe200078e0a0c */
[----:B------:R-:W-:Y:S01]  /*3740*/  LOP3.LUT R85, R2, 0x162, RZ, 0xfc, !PT ;  /* 0x0000016202557812 */ /* 0x000fe200078efcff */
[----:B------:R-:W-:Y:S01]  /*3750*/  IMAD.MOV R17, RZ, RZ, -R13 ;  /* 0x000000ffff117224 */ /* 0x000fe200078e0a0d */
[----:B------:R-:W-:Y:S01]  /*3760*/  ISETP.GT.U32.AND P5, PT, R4, R10, PT ;  /* 0x0000000a0400720c */ /* 0x000fe20003fa4070 */
[----:B------:R-:W-:Y:S01]  /*3770*/  @!P1 IMAD.IADD R225, R225, 0x1, -R4 ;  /* 0x00000001e1e19824 */ /* 0x000fe200078e0a04 */
[----:B------:R-:W-:Y:S01]  /*3780*/  LOP3.LUT R87, R2, 0x168, RZ, 0xfc, !PT ;  /* 0x0000016802577812 */ /* 0x000fe200078efcff */
[----:B------:R-:W-:Y:S01]  /*3790*/  IMAD R154, R4, R15, R154 ;  /* 0x0000000f049a7224 */ /* 0x000fe200078e029a */
[----:B------:R-:W-:Y:S01]  /*37a0*/  LOP3.LUT R86, R2, 0x164, RZ, 0xfc, !PT ;  /* 0x0000016402567812 */ /* 0x000fe200078efcff */
[C---:B------:R-:W-:Y:S01]  /*37b0*/  IMAD R12, R4.reuse, R17, R14 ;  /* 0x00000011040c7224 */ /* 0x040fe200078e020e */
[C---:B------:R-:W-:Y:S01]  /*37c0*/  ISETP.GT.U32.AND P1, PT, R4.reuse, R225, PT ;  /* 0x000000e10400720c */ /* 0x040fe20003f24070 */
[----:B------:R-:W-:Y:S01]  /*37d0*/  @!P0 IMAD.IADD R11, R11, 0x1, -R4 ;  /* 0x000000010b0b8824 */ /* 0x000fe200078e0a04 */
[----:B------:R-:W-:Y:S01]  /*37e0*/  ISETP.GT.U32.AND P0, PT, R4, R154, PT ;  /* 0x0000009a0400720c */ /* 0x000fe20003f04070 */
[----:B------:R-:W-:Y:S01]  /*37f0*/  IMAD.HI.U32 R14, R3, R224, RZ ;  /* 0x000000e0030e7227 */ /* 0x000fe200078e00ff */
[----:B------:R-:W-:-:S02]  /*3800*/  LOP3.LUT R17, R2, 0x7a, RZ, 0xfc, !PT ;  /* 0x0000007a02117812 */ /* 0x000fc400078efcff */
[----:B------:R-:W-:Y:S01]  /*3810*/  IABS R194, R87 ;  /* 0x0000005700c27213 */ /* 0x000fe20000000000 */
[----:B------:R-:W-:Y:S01]  /*3820*/  IMAD.MOV R15, RZ, RZ, -R14 ;  /* 0x000000ffff0f7224 */ /* 0x000fe200078e0a0e */
[----:B------:R-:W-:Y:S01]  /*3830*/  @!P5 IADD3 R10, R10, -R4, RZ ;  /* 0x800000040a0ad210 */ /* 0x000fe20007ffe0ff */
[----:B------:R-:W-:Y:S01]  /*3840*/  IMAD.HI.U32 R13, R3, R16, RZ ;  /* 0x00000010030d7227 */ /* 0x000fe200078e00ff */
[----:B------:R-:W-:Y:S02]  /*3850*/  IABS R152, R17 ;  /* 0x0000001100987213 */ /* 0x000fe40000000000 */
[----:B------:R-:W-:Y:S01]  /*3860*/  ISETP.GE.AND P5, PT, R18, RZ, PT ;  /* 0x000000ff1200720c */ /* 0x000fe20003fa6270 */
[----:B------:R-:W-:Y:S01]  /*3870*/  IMAD R224, R4, R15, R224 ;  /* 0x0000000f04e07224 */ /* 0x000fe200078e02e0 */
[----:B------:R-:W-:Y:S01]  /*3880*/  IABS R18, R21 ;  /* 0x0000001500127213 */ /* 0x000fe20000000000 */
[--C-:B------:R-:W-:Y:S01]  /*3890*/  @!P1 IMAD.IADD R225, R225, 0x1, -R4.reuse ;  /* 0x00000001e1e19824 */ /* 0x100fe200078e0a04 */
[----:B------:R-:W-:Y:S01]  /*38a0*/  IABS R81, R86 ;  /* 0x0000005600517213 */ /* 0x000fe20000000000 */
[----:B------:R-:W-:Y:S01]  /*38b0*/  @!P0 IMAD.IADD R154, R154, 0x1, -R4 ;  /* 0x000000019a9a8824 */ /* 0x000fe200078e0a04 */
[----:B------:R-:W-:Y:S01]  /*38c0*/  LOP3.LUT R88, R2, 0x16a, RZ, 0xfc, !PT ;  /* 0x0000016a02587812 */ /* 0x000fe200078efcff */
[----:B------:R-:W-:Y:S01]  /*38d0*/  @!P2 IMAD.MOV R10, RZ, RZ, -R10 ;  /* 0x000000ffff0aa224 */ /* 0x000fe200078e0a0a */
[C---:B------:R-:W-:Y:S01]  /*38e0*/  ISETP.GT.U32.AND P2, PT, R4.reuse, R12, PT ;  /* 0x0000000c0400720c */ /* 0x040fe20003f44070 */
[----:B------:R-:W-:Y:S01]  /*38f0*/  @!P4 IMAD.MOV R225, RZ, RZ, -R225 ;  /* 0x000000ffffe1c224 */ /* 0x000fe200078e0ae1 */
[C---:B------:R-:W-:Y:S01]  /*3900*/  ISETP.GT.U32.AND P4, PT, R4.reuse, R224, PT ;  /* 0x000000e00400720c */ /* 0x040fe20003f84070 */
[----:B------:R-:W-:Y:S01]  /*3910*/  IMAD.MOV R13, RZ, RZ, -R13 ;  /* 0x000000ffff0d7224 */ /* 0x000fe200078e0a0d */
[C---:B------:R-:W-:Y:S01]  /*3920*/  ISETP.GT.U32.AND P0, PT, R4.reuse, R154, PT ;  /* 0x0000009a0400720c */ /* 0x040fe20003f04070 */
[----:B------:R-:W-:Y:S01]  /*3930*/  @!P3 IMAD.MOV R11, RZ, RZ, -R11 ;  /* 0x000000ffff0bb224 */ /* 0x000fe200078e0a0b */
[----:B------:R-:W-:Y:S01]  /*3940*/  ISETP.GE.AND P3, PT, R19, RZ, PT ;  /* 0x000000ff1300720c */ /* 0x000fe20003f66270 */
[----:B------:R-:W-:Y:S01]  /*3950*/  IMAD R13, R4, R13, R16 ;  /* 0x0000000d040d7224 */ /* 0x000fe200078e0210 */
[C---:B------:R-:W-:Y:S01]  /*3960*/  LOP3.LUT R19, R2.reuse, 0x7c, RZ, 0xfc, !PT ;  /* 0x0000007c02137812 */ /* 0x040fe200078efcff */
[----:B------:R-:W-:Y:S01]  /*3970*/  IMAD.HI.U32 R14, R3, R152, RZ ;  /* 0x00000098030e7227 */ /* 0x000fe200078e00ff */
[----:B------:R-:W-:-:S02]  /*3980*/  LOP3.LUT R89, R2, 0x16c, RZ, 0xfc, !PT ;  /* 0x0000016c02597812 */ /* 0x000fc400078efcff */
[----:B------:R-:W-:Y:S01]  /*3990*/  ISETP.GT.U32.AND P1, PT, R4, R13, PT ;  /* 0x0000000d0400720c */ /* 0x000fe20003f24070 */
[----:B------:R-:W-:Y:S01]  /*39a0*/  IMAD.MOV R15, RZ, RZ, -R14 ;  /* 0x000000ffff0f7224 */ /* 0x000fe200078e0a0e */
[----:B------:R-:W-:Y:S01]  /*39b0*/  IABS R16, R19 ;  /* 0x0000001300107213 */ /* 0x000fe20000000000 */
[--C-:B------:R-:W-:Y:S01]  /*39c0*/  @!P4 IMAD.IADD R224, R224, 0x1, -R4.reuse ;  /* 0x00000001e0e0c824 */ /* 0x100fe200078e0a04 */
[----:B------:R-:W-:Y:S01]  /*39d0*/  @!P2 IADD3 R12, R12, -R4, RZ ;  /* 0x800000040c0ca210 */ /* 0x000fe20007ffe0ff */
[----:B------:R-:W-:Y:S01]  /*39e0*/  @!P0 IMAD.IADD R154, R154, 0x1, -R4 ;  /* 0x000000019a9a8824 */ /* 0x000fe200078e0a04 */
[----:B------:R-:W-:Y:S01]  /*39f0*/  ISETP.GE.AND P0, PT, R20, RZ, PT ;  /* 0x000000ff1400720c */ /* 0x000fe20003f06270 */
[----:B------:R-:W-:Y:S01]  /*3a00*/  IMAD.HI.U32 R14, R3, R16, RZ ;  /* 0x00000010030e7227 */ /* 0x000fe200078e00ff */
[C---:B------:R-:W-:Y:S02]  /*3a10*/  ISETP.GT.U32.AND P2, PT, R4.reuse, R12, PT ;  /* 0x0000000c0400720c */ /* 0x040fe40003f44070 */
[----:B------:R-:W-:Y:S01]  /*3a20*/  ISETP.GT.U32.AND P4, PT, R4, R224, PT ;  /* 0x000000e00400720c */ /* 0x000fe20003f84070 */
[----:B------:R-:W-:Y:S01]  /*3a30*/  @!P6 IMAD.MOV R154, RZ, RZ, -R154 ;  /* 0x000000ffff9ae224 */ /* 0x000fe200078e0a9a */
[----:B------:R-:W-:Y:S01]  /*3a40*/  ISETP.GE.AND P6, PT, R17, RZ, PT ;  /* 0x000000ff1100720c */ /* 0x000fe20003fc6270 */
[----:B------:R-:W-:Y:S01]  /*3a50*/  @!P1 IMAD.IADD R13, R13, 0x1, -R4 ;  /* 0x000000010d0d9824 */ /* 0x000fe200078e0a04 */
[----:B------:R-:W-:Y:S01]  /*3a60*/  IADD3 R17, -R14, RZ, RZ ;  /* 0x000000ff0e117210 */ /* 0x000fe20007ffe1ff */
[C---:B------:R-:W-:Y:S01]  /*3a70*/  IMAD R152, R4.reuse, R15, R152 ;  /* 0x0000000f04987224 */ /* 0x040fe200078e0298 */
[----:B------:R-:W-:Y:S01]  /*3a80*/  IABS R20, R22 ;  /* 0x0000001600147213 */ /* 0x000fe20000000000 */
[----:B------:R-:W-:Y:S01]  /*3a90*/  IMAD.HI.U32 R15, R3, R18, RZ ;  /* 0x00000012030f7227 */ /* 0x000fe200078e00ff */
[----:B------:R-:W-:-:S02]  /*3aa0*/  ISETP.GT.U32.AND P1, PT, R4, R13, PT ;  /* 0x0000000d0400720c */ /* 0x000fc40003f24070 */
[----:B------:R-:W-:Y:S01]  /*3ab0*/  IABS R82, R89 ;  /* 0x0000005900527213 */ /* 0x000fe20000000000 */
[----:B------:R-:W-:Y:S01]  /*3ac0*/  IMAD R14, R4, R17, R16 ;  /* 0x00000011040e7224 */ /* 0x000fe200078e0210 */
[----:B------:R-:W-:Y:S01]  /*3ad0*/  LOP3.LUT R16, R2, 0x80, RZ, 0xfc, !PT ;  /* 0x0000008002107812 */ /* 0x000fe200078efcff */
[--C-:B------:R-:W-:Y:S01]  /*3ae0*/  @!P2 IMAD.IADD R12, R12, 0x1, -R4.reuse ;  /* 0x000000010c0ca824 */ /* 0x100fe200078e0a04 */
[----:B------:R-:W-:Y:S01]  /*3af0*/  ISETP.GT.U32.AND P2, PT, R4, R152, PT ;  /* 0x000000980400720c */ /* 0x000fe20003f44070 */
[----:B------:R-:W-:Y:S01]  /*3b00*/  @!P4 IMAD.IADD R224, R224, 0x1, -R4 ;  /* 0x00000001e0e0c824 */ /* 0x000fe200078e0a04 */
[----:B------:R-:W-:Y:S01]  /*3b10*/  ISETP.GT.U32.AND P4, PT, R4, R14, PT ;  /* 0x0000000e0400720c */ /* 0x000fe20003f84070 */
[----:B------:R-:W-:Y:S01]  /*3b20*/  IMAD.MOV R15, RZ, RZ, -R15 ;  /* 0x000000ffff0f7224 */ /* 0x000fe200078e0a0f */
[----:B------:R-:W-:Y:S01]  /*3b30*/  IABS R223, R16 ;  /* 0x0000001000df7213 */ /* 0x000fe20000000000 */
[----:B------:R-:W-:Y:S01]  /*3b40*/  @!P0 IMAD.MOV R224, RZ, RZ, -R224 ;  /* 0x000000ffffe08224 */ /* 0x000fe200078e0ae0 */
[----:B------:R-:W-:Y:S01]  /*3b50*/  LOP3.LUT R17, R2, 0x82, RZ, 0xfc, !PT ;  /* 0x0000008202117812 */ /* 0x000fe200078efcff */
[----:B------:R-:W-:Y:S01]  /*3b60*/  @!P1 IMAD.IADD R13, R13, 0x1, -R4 ;  /* 0x000000010d0d9824 */ /* 0x000fe200078e0a04 */
[----:B------:R-:W-:Y:S01]  /*3b70*/  ISETP.GE.AND P1, PT, R21, RZ, PT ;  /* 0x000000ff1500720c */ /* 0x000fe20003f26270 */
[----:B------:R-:W-:Y:S01]  /*3b80*/  IMAD R15, R4, R15, R18 ;  /* 0x0000000f040f7224 */ /* 0x000fe200078e0212 */
[----:B------:R-:W-:Y:S01]  /*3b90*/  IABS R150, R17 ;  /* 0x0000001100967213 */ /* 0x000fe20000000000 */
[----:B------:R-:W-:Y:S01]  /*3ba0*/  @!P3 IMAD.MOV R13, RZ, RZ, -R13 ;  /* 0x000000ffff0db224 */ /* 0x000fe200078e0a0d */
[----:B------:R-:W-:Y:S01]  /*3bb0*/  ISETP.GE.AND P3, PT, R16, RZ, PT ;  /* 0x000000ff1000720c */ /* 0x000fe20003f66270 */
[--C-:B------:R-:W-:Y:S01]  /*3bc0*/  @!P2 IMAD.IADD R152, R152, 0x1, -R4.reuse ;  /* 0x000000019898a824 */ /* 0x100fe200078e0a04 */
[----:B------:R-:W-:Y:S01]  /*3bd0*/  ISETP.GE.AND P0, PT, R17, RZ, PT ;  /* 0x000000ff1100720c */ /* 0x000fe20003f06270 */
[----:B------:R-:W-:Y:S01]  /*3be0*/  @!P4 IMAD.IADD R14, R14, 0x1, -R4 ;  /* 0x000000010e0ec824 */ /* 0x000fe200078e0a04 */
[----:B------:R-:W-:Y:S01]  /*3bf0*/  LOP3.LUT R21, R2, 0x84, RZ, 0xfc, !PT ;  /* 0x0000008402157812 */ /* 0x000fe200078efcff */
[----:B------:R-:W-:Y:S01]  /*3c00*/  IMAD.HI.U32 R16, R3, R223, RZ ;  /* 0x000000df03107227 */ /* 0x000fe200078e00ff */
[----:B------:R-:W-:-:S02]  /*3c10*/  ISETP.GT.U32.AND P2, PT, R4, R152, PT ;  /* 0x000000980400720c */ /* 0x000fc40003f44070 */
[----:B------:R-:W-:Y:S01]  /*3c20*/  ISETP.GT.U32.AND P4, PT, R4, R14, PT ;  /* 0x0000000e0400720c */ /* 0x000fe20003f84070 */
[C---:B------:R-:W-:Y:S01]  /*3c30*/  IMAD.HI.U32 R17, R3.reuse, R150, RZ ;  /* 0x0000009603117227 */ /* 0x040fe200078e00ff */
[----:B------:R-:W-:Y:S02]  /*3c40*/  IADD3 R16, -R16, RZ, RZ ;  /* 0x000000ff10107210 */ /* 0x000fe40007ffe1ff */
[----:B------:R-:W-:Y:S01]  /*3c50*/  IABS R18, R21 ;  /* 0x0000001500127213 */ /* 0x000fe20000000000 */
[----:B------:R-:W-:Y:S01]  /*3c60*/  IMAD.MOV R17, RZ, RZ, -R17 ;  /* 0x000000ffff117224 */ /* 0x000fe200078e0a11 */
[----:B------:R-:W-:Y:S01]  /*3c70*/  LOP3.LUT R90, R2, 0x182, RZ, 0xfc, !PT ;  /* 0x00000182025a7812 */ /* 0x000fe200078efcff */
[----:B------:R-:W-:Y:S01]  /*3c80*/  IMAD R223, R4, R16, R223 ;  /* 0x0000001004df7224 */ /* 0x000fe200078e02df */
[----:B------:R-:W-:Y:S01]  /*3c90*/  LOP3.LUT R91, R2, 0x184, RZ, 0xfc, !PT ;  /* 0x00000184025b7812 */ /* 0x000fe200078efcff */
[----:B------:R-:W-:Y:S01]  /*3ca0*/  IMAD R150, R4, R17, R150 ;  /* 0x0000001104967224 */ /* 0x000fe200078e0296 */
[----:B------:R-:W-:Y:S01]  /*3cb0*/  LOP3.LUT R92, R2, 0x18c, RZ, 0xfc, !PT ;  /* 0x0000018c025c7812 */ /* 0x000fe200078efcff */
[--C-:B------:R-:W-:Y:S01]  /*3cc0*/  @!P2 IMAD.IADD R152, R152, 0x1, -R4.reuse ;  /* 0x000000019898a824 */ /* 0x100fe200078e0a04 */
[----:B------:R-:W-:Y:S01]  /*3cd0*/  ISETP.GT.U32.AND P2, PT, R4, R15, PT ;  /* 0x0000000f0400720c */ /* 0x000fe20003f44070 */
[----:B------:R-:W-:Y:S01]  /*3ce0*/  @!P4 IMAD.IADD R14, R14, 0x1, -R4 ;  /* 0x000000010e0ec824 */ /* 0x000fe200078e0a04 */
[C---:B------:R-:W-:Y:S01]  /*3cf0*/  ISETP.GT.U32.AND P4, PT, R4.reuse, R223, PT ;  /* 0x000000df0400720c */ /* 0x040fe20003f84070 */
[----:B------:R-:W-:Y:S01]  /*3d00*/  @!P6 IMAD.MOV R152, RZ, RZ, -R152 ;  /* 0x000000ffff98e224 */ /* 0x000fe200078e0a98 */
[----:B------:R-:W-:Y:S01]  /*3d10*/  ISETP.GT.U32.AND P6, PT, R4, R150, PT ;  /* 0x000000960400720c */ /* 0x000fe20003fc4070 */
[----:B------:R-:W-:Y:S01]  /*3d20*/  IMAD.HI.U32 R16, R3, R18, RZ ;  /* 0x0000001203107227 */ /* 0x000fe200078e00ff */
[----:B------:R-:W-:-:S02]  /*3d30*/  LOP3.LUT R93, R2, 0x190, RZ, 0xfc, !PT ;  /* 0x00000190025d7812 */ /* 0x000fc400078efcff */
[C---:B------:R-:W-:Y:S01]  /*3d40*/  LOP3.LUT R94, R2.reuse, 0x192, RZ, 0xfc, !PT ;  /* 0x00000192025e7812 */ /* 0x040fe200078efcff */
[----:B------:R-:W-:Y:S01]  /*3d50*/  @!P5 IMAD.MOV R12, RZ, RZ, -R12 ;  /* 0x000000ffff0cd224 */ /* 0x000fe200078e0a0c */
[----:B------:R-:W-:Y:S01]  /*3d60*/  ISETP.GE.AND P5, PT, R19, RZ, PT ;  /* 0x000000ff1300720c */ /* 0x000fe20003fa6270 */
[----:B------:R-:W-:Y:S01]  /*3d70*/  IMAD.HI.U32 R17, R3, R20, RZ ;  /* 0x0000001403117227 */ /* 0x000fe200078e00ff */
[----:B------:R-:W-:Y:S02]  /*3d80*/  IABS R189, R93 ;  /* 0x0000005d00bd7213 */ /* 0x000fe40000000000 */
[----:B------:R-:W-:Y:S01]  /*3d90*/  LOP3.LUT R95, R2, 0x194, RZ, 0xfc, !PT ;  /* 0x00000194025f7812 */ /* 0x000fe200078efcff */
[----:B------:R-:W-:Y:S01]  /*3da0*/  IMAD.MOV R19, RZ, RZ, -R16 ;  /* 0x000000ffff137224 */ /* 0x000fe200078e0a10 */
[----:B------:R-:W-:Y:S01]  /*3db0*/  @!P4 IADD3 R223, R223, -R4, RZ ;  /* 0x80000004dfdfc210 */ /* 0x000fe20007ffe0ff */
[----:B------:R-:W-:Y:S01]  /*3dc0*/  @!P6 IMAD.IADD R150, R150, 0x1, -R4 ;  /* 0x000000019696e824 */ /* 0x000fe200078e0a04 */
[----:B------:R-:W-:Y:S01]  /*3dd0*/  LOP3.LUT R96, R2, 0x198, RZ, 0xfc, !PT ;  /* 0x0000019802607812 */ /* 0x000fe200078efcff */
[----:B------:R-:W-:Y:S01]  /*3de0*/  IMAD.MOV R17, RZ, RZ, -R17 ;  /* 0x000000ffff117224 */ /* 0x000fe200078e0a11 */
[C---:B------:R-:W-:Y:S01]  /*3df0*/  ISETP.GT.U32.AND P4, PT, R4.reuse, R223, PT ;  /* 0x000000df0400720c */ /* 0x040fe20003f84070 */
[C---:B------:R-:W-:Y:S01]  /*3e00*/  IMAD R16, R4.reuse, R19, R18 ;  /* 0x0000001304107224 */ /* 0x040fe200078e0212 */
[C---:B------:R-:W-:Y:S01]  /*3e10*/  ISETP.GT.U32.AND P6, PT, R4.reuse, R150, PT ;  /* 0x000000960400720c */ /* 0x040fe20003fc4070 */
[----:B------:R-:W-:Y:S01]  /*3e20*/  @!P2 IMAD.IADD R15, R15, 0x1, -R4 ;  /* 0x000000010f0fa824 */ /* 0x000fe200078e0a04 */
[----:B------:R-:W-:Y:S01]  /*3e30*/  IABS R188, R96 ;  /* 0x0000006000bc7213 */ /* 0x000fe20000000000 */
[----:B------:R-:W-:Y:S01]  /*3e40*/  IMAD R17, R4, R17, R20 ;  /* 0x0000001104117224 */ /* 0x000fe200078e0214 */
[----:B------:R-:W-:Y:S01]  /*3e50*/  LOP3.LUT R97, R2, 0x19a, RZ, 0xfc, !PT ;  /* 0x0000019a02617812 */ /* 0x000fe200078efcff */
[----:B------:R-:W-:Y:S01]  /*3e60*/  IMAD.HI.U32 R18, R3, R222, RZ ;  /* 0x000000de03127227 */ /* 0x000fe200078e00ff */
[----:B------:R-:W-:-:S02]  /*3e70*/  ISETP.GT.U32.AND P2, PT, R4, R15, PT ;  /* 0x0000000f0400720c */ /* 0x000fc40003f44070 */
[----:B------:R-:W-:Y:S01]  /*3e80*/  LOP3.LUT R98, R2, 0x19c, RZ, 0xfc, !PT ;  /* 0x0000019c02627812 */ /* 0x000fe200078efcff */
[----:B------:R-:W-:Y:S01]  /*3e90*/  @!P5 IMAD.MOV R14, RZ, RZ, -R14 ;  /* 0x000000ffff0ed224 */ /* 0x000fe200078e0a0e */
[----:B------:R-:W-:Y:S01]  /*3ea0*/  ISETP.GE.AND P5, PT, R21, RZ, PT ;  /* 0x000000ff1500720c */ /* 0x000fe20003fa6270 */
[--C-:B------:R-:W-:Y:S01]  /*3eb0*/  @!P4 IMAD.IADD R223, R223, 0x1, -R4.reuse ;  /* 0x00000001dfdfc824 */ /* 0x100fe200078e0a04 */
[----:B------:R-:W-:Y:S01]  /*3ec0*/  ISETP.GT.U32.AND P4, PT, R4, R16, PT ;  /* 0x000000100400720c */ /* 0x000fe20003f84070 */
[----:B------:R-:W-:Y:S01]  /*3ed0*/  @!P6 IMAD.IADD R150, R150, 0x1, -R4 ;  /* 0x000000019696e824 */ /* 0x000fe200078e0a04 */
[----:B------:R-:W-:Y:S01]  /*3ee0*/  ISETP.GT.U32.AND P6, PT, R4, R17, PT ;  /* 0x000000110400720c */ /* 0x000fe20003fc4070 */
[----:B------:R-:W-:Y:S01]  /*3ef0*/  IMAD.MOV R21, RZ, RZ, -R18 ;  /* 0x000000ffff157224 */ /* 0x000fe200078e0a12 */
[C---:B------:R-:W-:Y:S01]  /*3f00*/  LOP3.LUT R99, R2.reuse, 0x1a0, RZ, 0xfc, !PT ;  /* 0x000001a002637812 */ /* 0x040fe200078efcff */
[----:B------:R-:W-:Y:S01]  /*3f10*/  IMAD.HI.U32 R18, R3, R148, RZ ;  /* 0x0000009403127227 */ /* 0x000fe200078e00ff */
[----:B------:R-:W-:-:S02]  /*3f20*/  LOP3.LUT R101, R2, 0x1aa, RZ, 0xfc, !PT ;  /* 0x000001aa02657812 */ /* 0x000fc400078efcff */
[----:B------:R-:W-:Y:S01]  /*3f30*/  IABS R187, R99 ;  /* 0x0000006300bb7213 */ /* 0x000fe20000000000 */
[----:B------:R-:W-:Y:S01]  /*3f40*/  IMAD R222, R4, R21, R222 ;  /* 0x0000001504de7224 */ /* 0x000fe200078e02de */
[C---:B------:R-:W-:Y:S01]  /*3f50*/  LOP3.LUT R102, R2.reuse, 0x1ac, RZ, 0xfc, !PT ;  /* 0x000001ac02667812 */ /* 0x040fe200078efcff */
[----:B------:R-:W-:Y:S01]  /*3f60*/  IMAD.MOV R23, RZ, RZ, -R18 ;  /* 0x000000ffff177224 */ /* 0x000fe200078e0a12 */
[----:B------:R-:W-:Y:S01]  /*3f70*/  LOP3.LUT R103, R2, 0x1b0, RZ, 0xfc, !PT ;  /* 0x000001b002677812 */ /* 0x000fe200078efcff */
[----:B------:R-:W-:Y:S01]  /*3f80*/  @!P4 IMAD.IADD R16, R16, 0x1, -R4 ;  /* 0x000000011010c824 */ /* 0x000fe200078e0a04 */
[C---:B------:R-:W-:Y:S01]  /*3f90*/  ISETP.GT.U32.AND P4, PT, R4.reuse, R222, PT ;  /* 0x000000de0400720c */ /* 0x040fe20003f84070 */
[----:B------:R-:W-:Y:S01]  /*3fa0*/  IMAD R148, R4, R23, R148 ;  /* 0x0000001704947224 */ /* 0x000fe200078e0294 */
[----:B------:R-:W-:Y:S01]  /*3fb0*/  IABS R185, R103 ;  /* 0x0000006700b97213 */ /* 0x000fe20000000000 */
[--C-:B------:R-:W-:Y:S01]  /*3fc0*/  @!P2 IMAD.IADD R15, R15, 0x1, -R4.reuse ;  /* 0x000000010f0fa824 */ /* 0x100fe200078e0a04 */
[----:B------:R-:W-:Y:S01]  /*3fd0*/  ISETP.GE.AND P2, PT, R22, RZ, PT ;  /* 0x000000ff1600720c */ /* 0x000fe20003f46270 */
[----:B------:R-:W-:Y:S01]  /*3fe0*/  @!P6 IMAD.IADD R17, R17, 0x1, -R4 ;  /* 0x000000011111e824 */ /* 0x000fe200078e0a04 */
[----:B------:R-:W-:Y:S01]  /*3ff0*/  IABS R22, R27 ;  /* 0x0000001b00167213 */ /* 0x000fe20000000000 */
[----:B------:R-:W-:Y:S01]  /*4000*/  IMAD.HI.U32 R21, R3, R221, RZ ;  /* 0x000000dd03157227 */ /* 0x000fe200078e00ff */
[----:B------:R-:W-:-:S02]  /*4010*/  ISETP.GT.U32.AND P6, PT, R4, R148, PT ;  /* 0x000000940400720c */ /* 0x000fc40003fc4070 */
[C---:B------:R-:W-:Y:S01]  /*4020*/  LOP3.LUT R104, R2.reuse, 0x1b2, RZ, 0xfc, !PT ;  /* 0x000001b202687812 */ /* 0x040fe200078efcff */
[----:B------:R-:W-:Y:S01]  /*4030*/  IMAD.HI.U32 R19, R3, R22, RZ ;  /* 0x0000001603137227 */ /* 0x000fe200078e00ff */
[----:B------:R-:W-:Y:S02]  /*4040*/  IADD3 R21, -R21, RZ, RZ ;  /* 0x000000ff15157210 */ /* 0x000fe40007ffe1ff */
[C---:B------:R-:W-:Y:S01]  /*4050*/  LOP3.LUT R105, R2.reuse, 0x1b4, RZ, 0xfc, !PT ;  /* 0x000001b402697812 */ /* 0x040fe200078efcff */
[----:B------:R-:W-:Y:S01]  /*4060*/  IMAD.MOV R19, RZ, RZ, -R19 ;  /* 0x000000ffff137224 */ /* 0x000fe200078e0a13 */
[----:B------:R-:W-:Y:S01]  /*4070*/  LOP3.LUT R110, R2, 0x1ca, RZ, 0xfc, !PT ;  /* 0x000001ca026e7812 */ /* 0x000fe200078efcff */
[----:B------:R-:W-:Y:S01]  /*4080*/  @!P4 IMAD.IADD R222, R222, 0x1, -R4 ;  /* 0x00000001dedec824 */ /* 0x000fe200078e0a04 */
[C---:B------:R-:W-:Y:S01]  /*4090*/  ISETP.GT.U32.AND P4, PT, R4.reuse, R16, PT ;  /* 0x000000100400720c */ /* 0x040fe20003f84070 */
[----:B------:R-:W-:Y:S01]  /*40a0*/  IMAD R18, R4, R19, R22 ;  /* 0x0000001304127224 */ /* 0x000fe200078e0216 */
[----:B------:R-:W-:Y:S01]  /*40b0*/  IABS R22, R30 ;  /* 0x0000001e00167213 */ /* 0x000fe20000000000 */
[----:B------:R-:W-:Y:S01]  /*40c0*/  @!P6 IMAD.IADD R148, R148, 0x1, -R4 ;  /* 0x000000019494e824 */ /* 0x000fe200078e0a04 */
[----:B------:R-:W-:Y:S01]  /*40d0*/  ISETP.GT.U32.AND P6, PT, R4, R222, PT ;  /* 0x000000de0400720c */ /* 0x000fe20003fc4070 */
[----:B------:R-:W-:Y:S01]  /*40e0*/  IMAD.HI.U32 R20, R3, R24, RZ ;  /* 0x0000001803147227 */ /* 0x000fe200078e00ff */
[----:B------:R-:W-:-:S02]  /*40f0*/  IABS R100, R105 ;  /* 0x0000006900647213 */ /* 0x000fc40000000000 */
[----:B------:R-:W-:Y:S01]  /*4100*/  LOP3.LUT R111, R2, 0x1cc, RZ, 0xfc, !PT ;  /* 0x000001cc026f7812 */ /* 0x000fe200078efcff */
[----:B------:R-:W-:Y:S01]  /*4110*/  @!P0 IMAD.MOV R150, RZ, RZ, -R150 ;  /* 0x000000ffff968224 */ /* 0x000fe200078e0a96 */
[C---:B------:R-:W-:Y:S01]  /*4120*/  ISETP.GT.U32.AND P0, PT, R4.reuse, R18, PT ;  /* 0x000000120400720c */ /* 0x040fe20003f04070 */
[----:B------:R-:W-:Y:S01]  /*4130*/  @!P1 IMAD.MOV R15, RZ, RZ, -R15 ;  /* 0x000000ffff0f9224 */ /* 0x000fe200078e0a0f */
[C---:B------:R-:W-:Y:S01]  /*4140*/  ISETP.GT.U32.AND P1, PT, R4.reuse, R17, PT ;  /* 0x000000110400720c */ /* 0x040fe20003f24070 */
[----:B------:R-:W-:Y:S01]  /*4150*/  IMAD.MOV R23, RZ, RZ, -R20 ;  /* 0x000000ffff177224 */ /* 0x000fe200078e0a14 */
[----:B------:R-:W-:Y:S01]  /*4160*/  IABS R106, R111 ;  /* 0x0000006f006a7213 */ /* 0x000fe20000000000 */
[----:B------:R-:W-:Y:S01]  /*4170*/  @!P3 IMAD.MOV R223, RZ, RZ, -R223 ;  /* 0x000000ffffdfb224 */ /* 0x000fe200078e0adf */
[C---:B------:R-:W-:Y:S01]  /*4180*/  ISETP.GT.U32.AND P3, PT, R4.reuse, R148, PT ;  /* 0x000000940400720c */ /* 0x040fe20003f64070 */
[----:B------:R-:W-:Y:S01]  /*4190*/  IMAD R221, R4, R21, R221 ;  /* 0x0000001504dd7224 */ /* 0x000fe200078e02dd */
[----:B------:R-:W-:Y:S01]  /*41a0*/  @!P6 IADD3 R222, R222, -R4, RZ ;  /* 0x80000004dedee210 */ /* 0x000fe20007ffe0ff */
[----:B------:R-:W-:Y:S01]  /*41b0*/  IMAD R19, R4, R23, R24 ;  /* 0x0000001704137224 */ /* 0x000fe200078e0218 */
[----:B------:R-:W-:Y:S01]  /*41c0*/  LOP3.LUT R24, R2, 0x92, RZ, 0xfc, !PT ;  /* 0x0000009202187812 */ /* 0x000fe200078efcff */
[--C-:B------:R-:W-:Y:S01]  /*41d0*/  @!P4 IMAD.IADD R16, R16, 0x1, -R4.reuse ;  /* 0x000000011010c824 */ /* 0x100fe200078e0a04 */
[----:B------:R-:W-:Y:S01]  /*41e0*/  ISETP.GT.U32.AND P6, PT, R4, R221, PT ;  /* 0x000000dd0400720c */ /* 0x000fe20003fc4070 */
[--C-:B------:R-:W-:Y:S01]  /*41f0*/  @!P0 IMAD.IADD R18, R18, 0x1, -R4.reuse ;  /* 0x0000000112128824 */ /* 0x100fe200078e0a04 */
[----:B------:R-:W-:Y:S01]  /*4200*/  IABS R146, R24 ;  /* 0x0000001800927213 */ /* 0x000fe20000000000 */
[----:B------:R-:W-:Y:S01]  /*4210*/  @!P1 IMAD.IADD R17, R17, 0x1, -R4 ;  /* 0x0000000111119824 */ /* 0x000fe200078e0a04 */
[----:B------:R-:W-:Y:S01]  /*4220*/  ISETP.GE.AND P1, PT, R25, RZ, PT ;  /* 0x000000ff1900720c */ /* 0x000fe20003f26270 */
[----:B------:R-:W-:Y:S01]  /*4230*/  IMAD.HI.U32 R21, R3, R22, RZ ;  /* 0x0000001603157227 */ /* 0x000fe200078e00ff */
[----:B------:R-:W-:-:S02]  /*4240*/  ISETP.GT.U32.AND P4, PT, R4, R19, PT ;  /* 0x000000130400720c */ /* 0x000fc40003f84070 */
[----:B------:R-:W-:Y:S01]  /*4250*/  ISETP.GE.AND P0, PT, R27, RZ, PT ;  /* 0x000000ff1b00720c */ /* 0x000fe20003f06270 */
[----:B------:R-:W-:Y:S01]  /*4260*/  IMAD.HI.U32 R20, R3, R146, RZ ;  /* 0x0000009203147227 */ /* 0x000fe200078e00ff */
[C---:B------:R-:W-:Y:S02]  /*4270*/  LOP3.LUT R108, R2.reuse, 0x1d2, RZ, 0xfc, !PT ;  /* 0x000001d2026c7812 */ /* 0x040fe400078efcff */
[----:B------:R-:W-:Y:S01]  /*4280*/  LOP3.LUT R109, R2, 0x1d0, RZ, 0xfc, !PT ;  /* 0x000001d0026d7812 */ /* 0x000fe200078efcff */
[----:B------:R-:W-:Y:S01]  /*4290*/  @!P3 IMAD.IADD R148, R148, 0x1, -R4 ;  /* 0x000000019494b824 */ /* 0x000fe200078e0a04 */
[----:B------:R-:W-:Y:S01]  /*42a0*/  ISETP.GE.AND P3, PT, R26, RZ, PT ;  /* 0x000000ff1a00720c */ /* 0x000fe20003f66270 */
[----:B------:R-:W-:Y:S01]  /*42b0*/  @!P5 IMAD.MOV R16, RZ, RZ, -R16 ;  /* 0x000000ffff10d224 */ /* 0x000fe200078e0a10 */
[----:B------:R-:W-:Y:S01]  /*42c0*/  ISETP.GT.U32.AND P5, PT, R4, R18, PT ;  /* 0x000000120400720c */ /* 0x000fe20003fa4070 */
[----:B------:R-:W-:Y:S01]  /*42d0*/  IMAD.MOV R21, RZ, RZ, -R21 ;  /* 0x000000ffff157224 */ /* 0x000fe200078e0a15 */
[----:B------:R-:W-:Y:S01]  /*42e0*/  @!P1 IADD3 R222, -R222, RZ, RZ ;  /* 0x000000ffdede9210 */ /* 0x000fe20007ffe1ff */
[----:B------:R-:W-:Y:S01]  /*42f0*/  IMAD.MOV R23, RZ, RZ, -R20 ;  /* 0x000000ffff177224 */ /* 0x000fe200078e0a14 */
[----:B------:R-:W-:Y:S01]  /*4300*/  LOP3.LUT R26, R2, 0x98, RZ, 0xfc, !PT ;  /* 0x00000098021a7812 */ /* 0x000fe200078efcff */
[----:B------:R-:W-:Y:S01]  /*4310*/  IMAD R20, R4, R21, R22 ;  /* 0x0000001504147224 */ /* 0x000fe200078e0216 */
[----:B------:R-:W-:Y:S01]  /*4320*/  LOP3.LUT R22, R2, 0x96, RZ, 0xfc, !PT ;  /* 0x0000009602167812 */ /* 0x000fe200078efcff */
[----:B------:R-:W-:Y:S01]  /*4330*/  @!P6 IMAD.IADD R221, R221, 0x1, -R4 ;  /* 0x00000001dddde824 */ /* 0x000fe200078e0a04 */
[----:B------:R-:W-:Y:S01]  /*4340*/  IABS R220, R26 ;  /* 0x0000001a00dc7213 */ /* 0x000fe20000000000 */
[C---:B------:R-:W-:Y:S01]  /*4350*/  IMAD R146, R4.reuse, R23, R146 ;  /* 0x0000001704927224 */ /* 0x040fe200078e0292 */
[----:B------:R-:W-:Y:S01]  /*4360*/  IABS R23, R22 ;  /* 0x0000001600177213 */ /* 0x000fe20000000000 */
[----:B------:R-:W-:Y:S01]  /*4370*/  @!P3 IMAD.MOV R148, RZ, RZ, -R148 ;  /* 0x000000ffff94b224 */ /* 0x000fe200078e0a94 */
[----:B------:R-:W-:Y:S01]  /*4380*/  ISETP.GT.U32.AND P6, PT, R4, R221, PT ;  /* 0x000000dd0400720c */ /* 0x000fe20003fc4070 */
[--C-:B------:R-:W-:Y:S01]  /*4390*/  @!P5 IMAD.IADD R18, R18, 0x1, -R4.reuse ;  /* 0x000000011212d824 */ /* 0x100fe200078e0a04 */
[C---:B------:R-:W-:Y:S01]  /*43a0*/  ISETP.GT.U32.AND P1, PT, R4.reuse, R146, PT ;  /* 0x000000920400720c */ /* 0x040fe20003f24070 */
[----:B------:R-:W-:Y:S01]  /*43b0*/  @!P4 IMAD.IADD R19, R19, 0x1, -R4 ;  /* 0x000000011313c824 */ /* 0x000fe200078e0a04 */
[----:B------:R-:W-:Y:S01]  /*43c0*/  ISETP.GE.AND P3, PT, R29, RZ, PT ;  /* 0x000000ff1d00720c */ /* 0x000fe20003f66270 */
[----:B------:R-:W-:Y:S01]  /*43d0*/  IMAD.HI.U32 R21, R3, R23, RZ ;  /* 0x0000001703157227 */ /* 0x000fe200078e00ff */
[----:B------:R-:W-:-:S02]  /*43e0*/  ISETP.GT.U32.AND P5, PT, R4, R20, PT ;  /* 0x000000140400720c */ /* 0x000fc40003fa4070 */
[----:B------:R-:W-:Y:S01]  /*43f0*/  ISETP.GE.AND P4, PT, R28, RZ, PT ;  /* 0x000000ff1c00720c */ /* 0x000fe20003f86270 */
[----:B------:R-:W-:Y:S01]  /*4400*/  @!P2 IMAD.MOV R17, RZ, RZ, -R17 ;  /* 0x000000ffff11a224 */ /* 0x000fe200078e0a11 */
[----:B------:R-:W-:Y:S01]  /*4410*/  ISETP.GT.U32.AND P2, PT, R4, R19, PT ;  /* 0x000000130400720c */ /* 0x000fe20003f44070 */
[----:B------:R-:W-:Y:S01]  /*4420*/  IMAD.MOV R21, RZ, RZ, -R21 ;  /* 0x000000ffff157224 */ /* 0x000fe200078e0a15 */
[----:B------:R-:W-:Y:S01]  /*4430*/  LOP3.LUT R28, R2, 0x9e, RZ, 0xfc, !PT ;  /* 0x0000009e021c7812 */ /* 0x000fe200078efcff */
[--C-:B------:R-:W-:Y:S01]  /*4440*/  @!P6 IMAD.IADD R221, R221, 0x1, -R4.reuse ;  /* 0x00000001dddde824 */ /* 0x100fe200078e0a04 */
[----:B------:R-:W-:Y:S01]  /*4450*/  ISETP.GE.AND P6, PT, R30, RZ, PT ;  /* 0x000000ff1e00720c */ /* 0x000fe20003fc6270 */
[----:B------:R-:W-:Y:S01]  /*4460*/  IMAD R21, R4, R21, R23 ;  /* 0x0000001504157224 */ /* 0x000fe200078e0217 */
[----:B------:R-:W-:Y:S01]  /*4470*/  LOP3.LUT R23, R2, 0x9c, RZ, 0xfc, !PT ;  /* 0x0000009c02177812 */ /* 0x000fe200078efcff */
[--C-:B------:R-:W-:Y:S01]  /*4480*/  @!P1 IMAD.IADD R146, R146, 0x1, -R4.reuse ;  /* 0x0000000192929824 */ /* 0x100fe200078e0a04 */
[----:B------:R-:W-:Y:S01]  /*4490*/  ISETP.GE.AND P1, PT, R22, RZ, PT ;  /* 0x000000ff1600720c */ /* 0x000fe20003f26270 */
[----:B------:R-:W-:Y:S01]  /*44a0*/  @!P5 IMAD.IADD R20, R20, 0x1, -R4 ;  /* 0x000000011414d824 */ /* 0x000fe200078e0a04 */
[----:B------:R-:W-:Y:S01]  /*44b0*/  IABS R27, R28 ;  /* 0x0000001c001b7213 */ /* 0x000fe20000000000 */
[----:B------:R-:W-:Y:S01]  /*44c0*/  @!P3 IMAD.MOV R221, RZ, RZ, -R221 ;  /* 0x000000ffffddb224 */ /* 0x000fe200078e0add */
[C---:B------:R-:W-:Y:S01]  /*44d0*/  ISETP.GT.U32.AND P3, PT, R4.reuse, R21, PT ;  /* 0x000000150400720c */ /* 0x040fe20003f64070 */
[----:B------:R-:W-:Y:S01]  /*44e0*/  @!P0 IMAD.MOV R18, RZ, RZ, -R18 ;  /* 0x000000ffff128224 */ /* 0x000fe200078e0a12 */
[C---:B------:R-:W-:Y:S01]  /*44f0*/  ISETP.GT.U32.AND P0, PT, R4.reuse, R146, PT ;  /* 0x000000920400720c */ /* 0x040fe20003f04070 */
[----:B------:R-:W-:Y:S01]  /*4500*/  IMAD.HI.U32 R22, R3, R220, RZ ;  /* 0x000000dc03167227 */ /* 0x000fe200078e00ff */
[----:B------:R-:W-:-:S02]  /*4510*/  ISETP.GT.U32.AND P5, PT, R4, R20, PT ;  /* 0x000000140400720c */ /* 0x000fc40003fa4070 */
[----:B------:R-:W-:Y:S01]  /*4520*/  LOP3.LUT R30, R2, 0xa2, RZ, 0xfc, !PT ;  /* 0x000000a2021e7812 */ /* 0x000fe200078efcff */
[----:B------:R-:W-:Y:S01]  /*4530*/  @!P2 IMAD.IADD R19, R19, 0x1, -R4 ;  /* 0x000000011313a824 */ /* 0x000fe200078e0a04 */
[----:B------:R-:W-:Y:S01]  /*4540*/  ISETP.GE.AND P2, PT, R24, RZ, PT ;  /* 0x000000ff1800720c */ /* 0x000fe20003f46270 */
[----:B------:R-:W-:Y:S01]  /*4550*/  IMAD.HI.U32 R24, R3, R27, RZ ;  /* 0x0000001b03187227 */ /* 0x000fe200078e00ff */
[----:B------:R-:W-:Y:S02]  /*4560*/  IADD3 R25, -R22, RZ, RZ ;  /* 0x000000ff16197210 */ /* 0x000fe40007ffe1ff */
[----:B------:R-:W-:Y:S01]  /*4570*/  LOP3.LUT R22, R2, 0x9a, RZ, 0xfc, !PT ;  /* 0x0000009a02167812 */ /* 0x000fe200078efcff */
[----:B------:R-:W-:Y:S01]  /*4580*/  @!P4 IMAD.MOV R19, RZ, RZ, -R19 ;  /* 0x000000ffff13c224 */ /* 0x000fe200078e0a13 */
[----:B------:R-:W-:Y:S01]  /*4590*/  ISETP.GE.AND P4, PT, R26, RZ, PT ;  /* 0x000000ff1a00720c */ /* 0x000fe20003f86270 */
[----:B------:R-:W-:Y:S01]  /*45a0*/  IMAD R220, R4, R25, R220 ;  /* 0x0000001904dc7224 */ /* 0x000fe200078e02dc */
[----:B------:R-:W-:Y:S01]  /*45b0*/  IABS R26, R23 ;  /* 0x00000017001a7213 */ /* 0x000fe20000000000 */
[--C-:B------:R-:W-:Y:S01]  /*45c0*/  @!P3 IMAD.IADD R21, R21, 0x1, -R4.reuse ;  /* 0x000000011515b824 */ /* 0x100fe200078e0a04 */
[----:B------:R-:W-:Y:S01]  /*45d0*/  IABS R144, R22 ;  /* 0x0000001600907213 */ /* 0x000fe20000000000 */
[--C-:B------:R-:W-:Y:S01]  /*45e0*/  @!P0 IMAD.IADD R146, R146, 0x1, -R4.reuse ;  /* 0x0000000192928824 */ /* 0x100fe200078e0a04 */
[----:B------:R-:W-:Y:S01]  /*45f0*/  ISETP.GE.AND P0, PT, R22, RZ, PT ;  /* 0x000000ff1600720c */ /* 0x000fe20003f06270 */
[----:B------:R-:W-:Y:S01]  /*4600*/  @!P5 IMAD.IADD R20, R20, 0x1, -R4 ;  /* 0x000000011414d824 */ /* 0x000fe200078e0a04 */
[C---:B------:R-:W-:Y:S01]  /*4610*/  ISETP.GT.U32.AND P5, PT, R4.reuse, R220, PT ;  /* 0x000000dc0400720c */ /* 0x040fe20003fa4070 */
[----:B------:R-:W-:Y:S01]  /*4620*/  @!P2 IMAD.MOV R146, RZ, RZ, -R146 ;  /* 0x000000ffff92a224 */ /* 0x000fe200078e0a92 */
[----:B------:R-:W-:Y:S01]  /*4630*/  ISETP.GT.U32.AND P3, PT, R4, R21, PT ;  /* 0x000000150400720c */ /* 0x000fe20003f64070 */
[----:B------:R-:W-:Y:S01]  /*4640*/  IMAD.HI.U32 R22, R3, R144, RZ ;  /* 0x0000009003167227 */ /* 0x000fe200078e00ff */
[----:B------:R-:W-:-:S02]  /*4650*/  ISETP.GE.AND P2, PT, R23, RZ, PT ;  /* 0x000000ff1700720c */ /* 0x000fc40003f46270 */
[----:B------:R-:W-:Y:S01]  /*4660*/  IABS R142, R30 ;  /* 0x0000001e008e7213 */ /* 0x000fe20000000000 */
[----:B------:R-:W-:Y:S01]  /*4670*/  IMAD.HI.U32 R23, R3, R26, RZ ;  /* 0x0000001a03177227 */ /* 0x000fe200078e00ff */
[----:B------:R-:W-:Y:S02]  /*4680*/  IABS R29, R32 ;  /* 0x00000020001d7213 */ /* 0x000fe40000000000 */
[----:B------:R-:W-:Y:S01]  /*4690*/  IABS R181, R109 ;  /* 0x0000006d00b57213 */ /* 0x000fe20000000000 */
[----:B------:R-:W-:Y:S01]  /*46a0*/  IMAD.MOV R25, RZ, RZ, -R22 ;  /* 0x000000ffff197224 */ /* 0x000fe200078e0a16 */
[----:B------:R-:W-:Y:S01]  /*46b0*/  IADD3 R23, -R23, RZ, RZ ;  /* 0x000000ff17177210 */ /* 0x000fe20007ffe1ff */
[----:B------:R-:W-:Y:S01]  /*46c0*/  IMAD.MOV R24, RZ, RZ, -R24 ;  /* 0x000000ffff187224 */ /* 0x000fe200078e0a18 */
[----:B------:R-:W-:Y:S01]  /*46d0*/  LOP3.LUT R114, R2, 0x1d4, RZ, 0xfc, !PT ;  /* 0x000001d402727812 */ /* 0x000fe200078efcff */
[----:B------:R-:W-:Y:S01]  /*46e0*/  IMAD R144, R4, R25, R144 ;  /* 0x0000001904907224 */ /* 0x000fe200078e0290 */
[----:B------:R-:W-:Y:S01]  /*46f0*/  LOP3.LUT R25, R2, 0xa0, RZ, 0xfc, !PT ;  /* 0x000000a002197812 */ /* 0x000fe200078efcff */
[----:B------:R-:W-:Y:S01]  /*4700*/  IMAD R22, R4, R23, R26 ;  /* 0x0000001704167224 */ /* 0x000fe200078e021a */
[----:B------:R-:W-:Y:S01]  /*4710*/  LOP3.LUT R112, R2, 0x1da, RZ, 0xfc, !PT ;  /* 0x000001da02707812 */ /* 0x000fe200078efcff */
[--C-:B------:R-:W-:Y:S01]  /*4720*/  @!P5 IMAD.IADD R220, R220, 0x1, -R4.reuse ;  /* 0x00000001dcdcd824 */ /* 0x100fe200078e0a04 */
[----:B------:R-:W-:Y:S01]  /*4730*/  IABS R219, R25 ;  /* 0x0000001900db7213 */ /* 0x000fe20000000000 */
[----:B------:R-:W-:Y:S01]  /*4740*/  @!P3 IMAD.IADD R21, R21, 0x1, -R4 ;  /* 0x000000011515b824 */ /* 0x000fe200078e0a04 */
[C---:B------:R-:W-:Y:S01]  /*4750*/  ISETP.GT.U32.AND P3, PT, R4.reuse, R144, PT ;  /* 0x000000900400720c */ /* 0x040fe20003f64070 */
[C---:B------:R-:W-:Y:S01]  /*4760*/  IMAD R23, R4.reuse, R24, R27 ;  /* 0x0000001804177224 */ /* 0x040fe200078e021b */
[----:B------:R-:W-:Y:S01]  /*4770*/  ISETP.GT.U32.AND P5, PT, R4, R220, PT ;  /* 0x000000dc0400720c */ /* 0x000fe20003fa4070 */
[----:B------:R-:W-:Y:S01]  /*4780*/  @!P1 IMAD.MOV R21, RZ, RZ, -R21 ;  /* 0x000000ffff159224 */ /* 0x000fe200078e0a15 */
[----:B------:R-:W-:Y:S01]  /*4790*/  LOP3.LUT R113, R2, 0x1d8, RZ, 0xfc, !PT ;  /* 0x000001d802717812 */ /* 0x000fe200078efcff */
[----:B------:R-:W-:Y:S01]  /*47a0*/  IMAD.HI.U32 R24, R3, R219, RZ ;  /* 0x000000db03187227 */ /* 0x000fe200078e00ff */
[----:B------:R-:W-:-:S02]  /*47b0*/  ISETP.GT.U32.AND P1, PT, R4, R23, PT ;  /* 0x000000170400720c */ /* 0x000fc40003f24070 */
[----:B------:R-:W-:Y:S01]  /*47c0*/  IABS R180, R113 ;  /* 0x0000007100b47213 */ /* 0x000fe20000000000 */
[----:B------:R-:W-:Y:S01]  /*47d0*/  @!P6 IMAD.MOV R20, RZ, RZ, -R20 ;  /* 0x000000ffff14e224 */ /* 0x000fe200078e0a14 */
[----:B------:R-:W-:Y:S01]  /*47e0*/  ISETP.GE.AND P6, PT, R28, RZ, PT ;  /* 0x000000ff1c00720c */ /* 0x000fe20003fc6270 */
[----:B------:R-:W-:Y:S01]  /*47f0*/  IMAD.MOV R24, RZ, RZ, -R24 ;  /* 0x000000ffff187224 */ /* 0x000fe200078e0a18 */
[----:B------:R-:W-:Y:S01]  /*4800*/  IABS R28, R31 ;  /* 0x0000001f001c7213 */ /* 0x000fe20000000000 */
[--C-:B------:R-:W-:Y:S01]  /*4810*/  @!P3 IMAD.IADD R144, R144, 0x1, -R4.reuse ;  /* 0x000000019090b824 */ /* 0x100fe200078e0a04 */
[----:B------:R-:W-:Y:S01]  /*4820*/  LOP3.LUT R115, R2, 0x1ea, RZ, 0xfc, !PT ;  /* 0x000001ea02737812 */ /* 0x000fe200078efcff */
[--C-:B------:R-:W-:Y:S01]  /*4830*/  @!P5 IMAD.IADD R220, R220, 0x1, -R4.reuse ;  /* 0x00000001dcdcd824 */ /* 0x100fe200078e0a04 */
[C---:B------:R-:W-:Y:S01]  /*4840*/  ISETP.GT.U32.AND P5, PT, R4.reuse, R22, PT ;  /* 0x000000160400720c */ /* 0x040fe20003fa4070 */
[C---:B------:R-:W-:Y:S01]  /*4850*/  IMAD R219, R4.reuse, R24, R219 ;  /* 0x0000001804db7224 */ /* 0x040fe200078e02db */
[----:B------:R-:W-:Y:S01]  /*4860*/  ISETP.GT.U32.AND P3, PT, R4, R144, PT ;  /* 0x000000900400720c */ /* 0x000fe20003f64070 */
[----:B------:R-:W-:Y:S01]  /*4870*/  @!P1 IMAD.IADD R23, R23, 0x1, -R4 ;  /* 0x0000000117179824 */ /* 0x000fe200078e0a04 */
[----:B------:R-:W-:Y:S01]  /*4880*/  @!P4 IADD3 R220, -R220, RZ, RZ ;  /* 0x000000ffdcdcc210 */ /* 0x000fe20007ffe1ff */
[----:B------:R-:W-:Y:S01]  /*4890*/  IMAD.HI.U32 R24, R3, R142, RZ ;  /* 0x0000008e03187227 */ /* 0x000fe200078e00ff */
[----:B------:R-:W-:-:S02]  /*48a0*/  ISETP.GE.AND P4, PT, R25, RZ, PT ;  /* 0x000000ff1900720c */ /* 0x000fc40003f86270 */
[----:B------:R-:W-:Y:S01]  /*48b0*/  ISETP.GT.U32.AND P1, PT, R4, R23, PT ;  /* 0x000000170400720c */ /* 0x000fe20003f24070 */
[C---:B------:R-:W-:Y:S01]  /*48c0*/  IMAD.HI.U32 R25, R3.reuse, R28, RZ ;  /* 0x0000001c03197227 */ /* 0x040fe200078e00ff */
[C---:B------:R-:W-:Y:S02]  /*48d0*/  LOP3.LUT R118, R2.reuse, 0x1f0, RZ, 0xfc, !PT ;  /* 0x000001f002767812 */ /* 0x040fe400078efcff */
[C---:B------:R-:W-:Y:S01]  /*48e0*/  LOP3.LUT R122, R2.reuse, 0x1f2, RZ, 0xfc, !PT ;  /* 0x000001f2027a7812 */ /* 0x040fe200078efcff */
[----:B------:R-:W-:Y:S01]  /*48f0*/  IMAD.HI.U32 R26, R3, R29, RZ ;  /* 0x0000001d031a7227 */ /* 0x000fe200078e00ff */
[----:B------:R-:W-:Y:S02]  /*4900*/  IABS R177, R118 ;  /* 0x0000007600b17213 */ /* 0x000fe40000000000 */
[C---:B------:R-:W-:Y:S01]  /*4910*/  LOP3.LUT R121, R2.reuse, 0x1f4, RZ, 0xfc, !PT ;  /* 0x000001f402797812 */ /* 0x040fe200078efcff */
[----:B------:R-:W-:Y:S01]  /*4920*/  IMAD.MOV R25, RZ, RZ, -R25 ;  /* 0x000000ffff197224 */ /* 0x000fe200078e0a19 */
[C---:B------:R-:W-:Y:S01]  /*4930*/  LOP3.LUT R120, R2.reuse, 0x1fc, RZ, 0xfc, !PT ;  /* 0x000001fc02787812 */ /* 0x040fe200078efcff */
[----:B------:R-:W-:Y:S01]  /*4940*/  IMAD.MOV R27, RZ, RZ, -R24 ;  /* 0x000000ffff1b7224 */ /* 0x000fe200078e0a18 */
[----:B------:R-:W-:Y:S01]  /*4950*/  LOP3.LUT R123, R2, 0x1f8, RZ, 0xfc, !PT ;  /* 0x000001f8027b7812 */ /* 0x000fe200078efcff */
[----:B------:R-:W-:Y:S01]  /*4960*/  IMAD.MOV R26, RZ, RZ, -R26 ;  /* 0x000000ffff1a7224 */ /* 0x000fe200078e0a1a */
[----:B------:R-:W-:Y:S01]  /*4970*/  @!P1 IADD3 R23, R23, -R4, RZ ;  /* 0x8000000417179210 */ /* 0x000fe20007ffe0ff */
[----:B------:R-:W-:Y:S01]  /*4980*/  IMAD R24, R4, R25, R28 ;  /* 0x0000001904187224 */ /* 0x000fe200078e021c */
[----:B------:R-:W-:Y:S01]  /*4990*/  LOP3.LUT R28, R2, 0xaa, RZ, 0xfc, !PT ;  /* 0x000000aa021c7812 */ /* 0x000fe200078efcff */
[----:B------:R-:W-:Y:S01]  /*49a0*/  @!P3 IMAD.IADD R144, R144, 0x1, -R4 ;  /* 0x000000019090b824 */ /* 0x000fe200078e0a04 */
[C---:B------:R-:W-:Y:S01]  /*49b0*/  ISETP.GT.U32.AND P3, PT, R4.reuse, R219, PT ;  /* 0x000000db0400720c */ /* 0x040fe20003f64070 */
[C---:B------:R-:W-:Y:S01]  /*49c0*/  IMAD R142, R4.reuse, R27, R142 ;  /* 0x0000001b048e7224 */ /* 0x040fe200078e028e */
[C---:B------:R-:W-:Y:S01]  /*49d0*/  ISETP.GT.U32.AND P1, PT, R4.reuse, R24, PT ;  /* 0x000000180400720c */ /* 0x040fe20003f24070 */
[----:B------:R-:W-:Y:S01]  /*49e0*/  IMAD R25, R4, R26, R29 ;  /* 0x0000001a04197224 */ /* 0x000fe200078e021d */
[----:B------:R-:W-:Y:S01]  /*49f0*/  LOP3.LUT R27, R2, 0xa8, RZ, 0xfc, !PT ;  /* 0x000000a8021b7812 */ /* 0x000fe200078efcff */
[----:B------:R-:W-:Y:S01]  /*4a00*/  @!P0 IMAD.MOV R144, RZ, RZ, -R144 ;  /* 0x000000ffff908224 */ /* 0x000fe200078e0a90 */
[C---:B------:R-:W-:Y:S01]  /*4a10*/  ISETP.GT.U32.AND P0, PT, R4.reuse, R142, PT ;  /* 0x0000008e0400720c */ /* 0x040fe20003f04070 */
[----:B------:R-:W-:Y:S01]  /*4a20*/  @!P6 IMAD.MOV R23, RZ, RZ, -R23 ;  /* 0x000000ffff17e224 */ /* 0x000fe200078e0a17 */
[----:B------:R-:W-:Y:S01]  /*4a30*/  ISETP.GT.U32.AND P6, PT, R4, R25, PT ;  /* 0x000000190400720c */ /* 0x000fe20003fc4070 */
[----:B------:R-:W-:Y:S01]  /*4a40*/  @!P5 IMAD.IADD R22, R22, 0x1, -R4 ;  /* 0x000000011616d824 */ /* 0x000fe200078e0a04 */
[----:B------:R-:W-:-:S02]  /*4a50*/  IABS R218, R27 ;  /* 0x0000001b00da7213 */ /* 0x000fc40000000000 */
[----:B------:R-:W-:Y:S01]  /*4a60*/  IABS R140, R28 ;  /* 0x0000001c008c7213 */ /* 0x000fe20000000000 */
[--C-:B------:R-:W-:Y:S01]  /*4a70*/  @!P3 IMAD.IADD R219, R219, 0x1, -R4.reuse ;  /* 0x00000001dbdbb824 */ /* 0x100fe200078e0a04 */
[C---:B------:R-:W-:Y:S01]  /*4a80*/  ISETP.GT.U32.AND P5, PT, R4.reuse, R22, PT ;  /* 0x000000160400720c */ /* 0x040fe20003fa4070 */
[----:B------:R-:W-:Y:S01]  /*4a90*/  IMAD.HI.U32 R26, R3, R218, RZ ;  /* 0x000000da031a7227 */ /* 0x000fe200078e00ff */
[----:B------:R-:W-:Y:S02]  /*4aa0*/  IABS R124, R120 ;  /* 0x00000078007c7213 */ /* 0x000fe40000000000 */
[----:B------:R-:W-:Y:S01]  /*4ab0*/  ISETP.GT.U32.AND P3, PT, R4, R219, PT ;  /* 0x000000db0400720c */ /* 0x000fe20003f64070 */
[--C-:B------:R-:W-:Y:S01]  /*4ac0*/  @!P1 IMAD.IADD R24, R24, 0x1, -R4.reuse ;  /* 0x0000000118189824 */ /* 0x100fe200078e0a04 */
[----:B------:R-:W-:Y:S01]  /*4ad0*/  IABS R176, R123 ;  /* 0x0000007b00b07213 */ /* 0x000fe20000000000 */
[----:B------:R-:W-:Y:S01]  /*4ae0*/  @!P0 IMAD.IADD R142, R142, 0x1, -R4 ;  /* 0x000000018e8e8824 */ /* 0x000fe200078e0a04 */
[----:B------:R-:W-:Y:S01]  /*4af0*/  ISETP.GE.AND P0, PT, R27, RZ, PT ;  /* 0x000000ff1b00720c */ /* 0x000fe20003f06270 */
[----:B------:R-:W-:Y:S01]  /*4b00*/  IMAD.MOV R27, RZ, RZ, -R26 ;  /* 0x000000ffff1b7224 */ /* 0x000fe200078e0a1a */
[----:B------:R-:W-:Y:S01]  /*4b10*/  MOV R238, c[0x0][0x180] ;  /* 0x0000600000ee7a02 */ /* 0x000fe20000000f00 */
[----:B------:R-:W-:Y:S01]  /*4b20*/  IMAD.HI.U32 R26, R3, R140, RZ ;  /* 0x0000008c031a7227 */ /* 0x000fe200078e00ff */
[----:B------:R-:W-:-:S02]  /*4b30*/  ISETP.GT.U32.AND P1, PT, R4, R142, PT ;  /* 0x0000008e0400720c */ /* 0x000fc40003f24070 */
[----:B-1----:R-:W-:Y:S01]  /*4b40*/  LOP3.LUT R239, R173, 0x3f, RZ, 0xc0, !PT ;  /* 0x0000003fadef7812 */ /* 0x002fe200078ec0ff */
[----:B------:R-:W-:Y:S01]  /*4b50*/  @!P6 IMAD.IADD R25, R25, 0x1, -R4 ;  /* 0x000000011919e824 */ /* 0x000fe200078e0a04 */
[C---:B------:R-:W-:Y:S01]  /*4b60*/  ISETP.GT.U32.AND P6, PT, R4.reuse, R24, PT ;  /* 0x000000180400720c */ /* 0x040fe20003fc4070 */
[----:B------:R-:W-:Y:S01]  /*4b70*/  IMAD R218, R4, R27, R218 ;  /* 0x0000001b04da7224 */ /* 0x000fe200078e02da */
[----:B------:R-:W-:Y:S01]  /*4b80*/  IADD3 R27, -R26, RZ, RZ ;  /* 0x000000ff1a1b7210 */ /* 0x000fe20007ffe1ff */
[--C-:B------:R-:W-:Y:S01]  /*4b90*/  @!P5 IMAD.IADD R22, R22, 0x1, -R4.reuse ;  /* 0x000000011616d824 */ /* 0x100fe200078e0a04 */
[----:B------:R-:W-:Y:S01]  /*4ba0*/  ISETP.GE.AND P5, PT, R30, RZ, PT ;  /* 0x000000ff1e00720c */ /* 0x000fe20003fa6270 */
[----:B------:R-:W-:Y:S01]  /*4bb0*/  @!P3 IMAD.IADD R219, R219, 0x1, -R4 ;  /* 0x00000001dbdbb824 */ /* 0x000fe200078e0a04 */
[----:B------:R-:W-:Y:S01]  /*4bc0*/  ISETP.GE.AND P3, PT, R32, RZ, PT ;  /* 0x000000ff2000720c */ /* 0x000fe20003f66270 */
[----:B------:R-:W-:Y:S01]  /*4bd0*/  IMAD R140, R4, R27, R140 ;  /* 0x0000001b048c7224 */ /* 0x000fe200078e028c */
[C---:B------:R-:W-:Y:S01]  /*4be0*/  LOP3.LUT R32, R2.reuse, 0xae, RZ, 0xfc, !PT ;  /* 0x000000ae02207812 */ /* 0x040fe200078efcff */
[----:B------:R-:W-:Y:S01]  /*4bf0*/  @!P2 IMAD.MOV R22, RZ, RZ, -R22 ;  /* 0x000000ffff16a224 */ /* 0x000fe200078e0a16 */
[----:B------:R-:W-:Y:S01]  /*4c00*/  ISETP.GE.AND P2, PT, R31, RZ, PT ;  /* 0x000000ff1f00720c */ /* 0x000fe20003f46270 */
[----:B------:R-:W-:Y:S01]  /*4c10*/  @!P4 IMAD.MOV R219, RZ, RZ, -R219 ;  /* 0x000000ffffdbc224 */ /* 0x000fe200078e0adb */
[----:B------:R-:W-:Y:S01]  /*4c20*/  LOP3.LUT R31, R2, 0xac, RZ, 0xfc, !PT ;  /* 0x000000ac021f7812 */ /* 0x000fe200078efcff */
[--C-:B------:R-:W-:Y:S01]  /*4c30*/  @!P6 IMAD.IADD R24, R24, 0x1, -R4.reuse ;  /* 0x000000011818e824 */ /* 0x100fe200078e0a04 */
[----:B------:R-:W-:Y:S01]  /*4c40*/  ISETP.GT.U32.AND P6, PT, R4, R140, PT ;  /* 0x0000008c0400720c */ /* 0x000fe20003fc4070 */
[----:B------:R-:W-:Y:S01]  /*4c50*/  @!P1 IMAD.IADD R142, R142, 0x1, -R4 ;  /* 0x000000018e8e9824 */ /* 0x000fe200078e0a04 */
[----:B------:R-:W-:-:S02]  /*4c60*/  ISETP.GT.U32.AND P4, PT, R4, R25, PT ;  /* 0x000000190400720c */ /* 0x000fc40003f84070 */
[----:B------:R-:W-:Y:S01]  /*4c70*/  ISETP.GT.U32.AND P1, PT, R4, R218, PT ;  /* 0x000000da0400720c */ /* 0x000fe20003f24070 */
[----:B------:R-:W-:Y:S01]  /*4c80*/  @!P5 IMAD.MOV R142, RZ, RZ, -R142 ;  /* 0x000000ffff8ed224 */ /* 0x000fe200078e0a8e */
[----:B------:R-:W-:Y:S02]  /*4c90*/  IABS R29, R31 ;  /* 0x0000001f001d7213 */ /* 0x000fe40000000000 */
[----:B------:R-:W-:Y:S01]  /*4ca0*/  IABS R30, R32 ;  /* 0x00000020001e7213 */ /* 0x000fe20000000000 */
[----:B------:R-:W-:Y:S01]  /*4cb0*/  @!P2 IMAD.MOV R24, RZ, RZ, -R24 ;  /* 0x000000ffff18a224 */ /* 0x000fe200078e0a18 */
[C---:B------:R-:W-:Y:S01]  /*4cc0*/  IADD3 R242, R238.reuse, -0x1d, RZ ;  /* 0xffffffe3eef27810 */ /* 0x040fe20007ffe0ff */
[----:B------:R-:W-:Y:S01]  /*4cd0*/  IMAD.HI.U32 R26, R3, R29, RZ ;  /* 0x0000001d031a7227 */ /* 0x000fe200078e00ff */
[----:B------:R-:W-:-:S03]  /*4ce0*/  IADD3 R174, R238, -0x40, RZ ;  /* 0xffffffc0eeae7810 */ /* 0x000fc60007ffe0ff */
[--C-:B------:R-:W-:Y:S02]  /*4cf0*/  @!P6 IMAD.IADD R140, R140, 0x1, -R4.reuse ;  /* 0x000000018c8ce824 */ /* 0x100fe400078e0a04 */
[----:B------:R-:W-:Y:S01]  /*4d00*/  @!P4 IMAD.IADD R25, R25, 0x1, -R4 ;  /* 0x000000011919c824 */ /* 0x000fe200078e0a04 */
[----:B------:R-:W-:Y:S01]  /*4d10*/  ISETP.GE.AND P4, PT, R28, RZ, PT ;  /* 0x000000ff1c00720c */ /* 0x000fe20003f86270 */
[----:B------:R-:W-:Y:S01]  /*4d20*/  IMAD.HI.U32 R27, R3, R30, RZ ;  /* 0x0000001e031b7227 */ /* 0x000fe200078e00ff */
[----:B------:R-:W-:-:S03]  /*4d30*/  ISETP.GT.U32.AND P6, PT, R4, R140, PT ;  /* 0x0000008c0400720c */ /* 0x000fc60003fc4070 */
[----:B------:R-:W-:Y:S02]  /*4d40*/  IMAD.MOV R26, RZ, RZ, -R26 ;  /* 0x000000ffff1a7224 */ /* 0x000fe400078e0a1a */
[----:B------:R-:W-:-:S04]  /*4d50*/  IMAD.HI.U32 R28, R3, R217, RZ ;  /* 0x000000d9031c7227 */ /* 0x000fc800078e00ff */
[----:B------:R-:W-:Y:S01]  /*4d60*/  @!P1 IMAD.IADD R218, R218, 0x1, -R4 ;  /* 0x00000001dada9824 */ /* 0x000fe200078e0a04 */
[----:B------:R-:W-:Y:S01]  /*4d70*/  IADD3 R28, -R28, RZ, RZ ;  /* 0x000000ff1c1c7210 */ /* 0x000fe20007ffe1ff */
[----:B------:R-:W-:Y:S01]  /*4d80*/  IMAD.MOV R27, RZ, RZ, -R27 ;  /* 0x000000ffff1b7224 */ /* 0x000fe200078e0a1b */
[----:B------:R-:W-:Y:S01]  /*4d90*/  ISETP.GE.AND P1, PT, R31, RZ, PT ;  /* 0x000000ff1f00720c */ /* 0x000fe20003f26270 */
[C---:B------:R-:W-:Y:S01]  /*4da0*/  IMAD R26, R4.reuse, R26, R29 ;  /* 0x0000001a041a7224 */ /* 0x040fe200078e021d */
[C---:B------:R-:W-:Y:S01]  /*4db0*/  ISETP.GT.U32.AND P5, PT, R4.reuse, R218, PT ;  /* 0x000000da0400720c */ /* 0x040fe20003fa4070 */
[C---:B------:R-:W-:Y:S02]  /*4dc0*/  IMAD R27, R4.reuse, R27, R30 ;  /* 0x0000001b041b7224 */ /* 0x040fe400078e021e */
[C---:B------:R-:W-:Y:S01]  /*4dd0*/  IMAD R217, R4.reuse, R28, R217 ;  /* 0x0000001c04d97224 */ /* 0x040fe200078e02d9 */
[C---:B------:R-:W-:Y:S01]  /*4de0*/  ISETP.GT.U32.AND P2, PT, R4.reuse, R26, PT ;  /* 0x0000001a0400720c */ /* 0x040fe20003f44070 */
[----:B------:R-:W-:Y:S01]  /*4df0*/  @!P3 IMAD.MOV R25, RZ, RZ, -R25 ;  /* 0x000000ffff19b224 */ /* 0x000fe200078e0a19 */
[----:B------:R-:W-:Y:S01]  /*4e00*/  ISETP.GT.U32.AND P3, PT, R4, R27, PT ;  /* 0x0000001b0400720c */ /* 0x000fe20003f64070 */
[----:B------:R-:W-:Y:S01]  /*4e10*/  @!P6 IMAD.IADD R140, R140, 0x1, -R4 ;  /* 0x000000018c8ce824 */ /* 0x000fe200078e0a04 */
[----:B------:R-:W-:Y:S01]  /*4e20*/  ISETP.GT.U32.AND P6, PT, R4, R217, PT ;  /* 0x000000d90400720c */ /* 0x000fe20003fc4070 */
[----:B------:R-:W-:-:S03]  /*4e30*/  IMAD.HI.U32 R28, R3, R138, RZ ;  /* 0x0000008a031c7227 */ /* 0x000fc600078e00ff */
[----:B------:R-:W-:Y:S01]  /*4e40*/  @!P4 IADD3 R140, -R140, RZ, RZ ;  /* 0x000000ff8c8cc210 */ /* 0x000fe20007ffe1ff */
[----:B------:R-:W-:Y:S01]  /*4e50*/  @!P5 IMAD.IADD R218, R218, 0x1, -R4 ;  /* 0x00000001dadad824 */ /* 0x000fe200078e0a04 */
[----:B------:R-:W-:Y:S01]  /*4e60*/  ISETP.GE.AND P5, PT, R32, RZ, PT ;  /* 0x000000ff2000720c */ /* 0x000fe20003fa6270 */
[----:B------:R-:W-:Y:S01]  /*4e70*/  IMAD.MOV R29, RZ, RZ, -R28 ;  /* 0x000000ffff1d7224 */ /* 0x000fe200078e0a1c */
[----:B------:R-:W-:Y:S01]  /*4e80*/  LOP3.LUT R32, R2, 0xb4, RZ, 0xfc, !PT ;  /* 0x000000b402207812 */ /* 0x000fe200078efcff */
[--C-:B------:R-:W-:Y:S01]  /*4e90*/  @!P2 IMAD.IADD R26, R26, 0x1, -R4.reuse ;  /* 0x000000011a1aa824 */ /* 0x100fe200078e0a04 */
[----:B------:R-:W-:Y:S01]  /*4ea0*/  ISETP.GE.AND P2, PT, R33, RZ, PT ;  /* 0x000000ff2100720c */ /* 0x000fe20003f46270 */
[--C-:B------:R-:W-:Y:S01]  /*4eb0*/  @!P3 IMAD.IADD R27, R27, 0x1, -R4.reuse ;  /* 0x000000011b1bb824 */ /* 0x100fe200078e0a04 */
[----:B------:R-:W-:Y:S01]  /*4ec0*/  IABS R30, R32 ;  /* 0x00000020001e7213 */ /* 0x000fe20000000000 */
[----:B------:R-:W-:Y:S01]  /*4ed0*/  @!P6 IMAD.IADD R217, R217, 0x1, -R4 ;  /* 0x00000001d9d9e824 */ /* 0x000fe200078e0a04 */
[C---:B------:R-:W-:Y:S01]  /*4ee0*/  ISETP.GT.U32.AND P3, PT, R4.reuse, R26, PT ;  /* 0x0000001a0400720c */ /* 0x040fe20003f64070 */
[C---:B------:R-:W-:Y:S01]  /*4ef0*/  IMAD R138, R4.reuse, R29, R138 ;  /* 0x0000001d048a7224 */ /* 0x040fe200078e028a */
[----:B------:R-:W-:Y:S01]  /*4f00*/  ISETP.GT.U32.AND P6, PT, R4, R27, PT ;  /* 0x0000001b0400720c */ /* 0x000fe20003fc4070 */
[----:B------:R-:W-:Y:S01]  /*4f10*/  IMAD.HI.U32 R28, R3, R30, RZ ;  /* 0x0000001e031c7227 */ /* 0x000fe200078e00ff */
[----:B------:R-:W-:-:S02]  /*4f20*/  LOP3.LUT R33, R2, 0xb6, RZ, 0xfc, !PT ;  /* 0x000000b602217812 */ /* 0x000fc400078efcff */
[----:B------:R-:W-:Y:S01]  /*4f30*/  @!P0 IADD3 R218, -R218, RZ, RZ ;  /* 0x000000ffdada8210 */ /* 0x000fe20007ffe1ff */
[----:B------:R-:W-:Y:S01]  /*4f40*/  IMAD.MOV R29, RZ, RZ, -R28 ;  /* 0x000000ffff1d7224 */ /* 0x000fe200078e0a1c */
[----:B------:R-:W-:Y:S02]  /*4f50*/  IABS R31, R33 ;  /* 0x00000021001f7213 */ /* 0x000fe40000000000 */
[C---:B------:R-:W-:Y:S01]  /*4f60*/  ISETP.GT.U32.AND P0, PT, R4.reuse, R217, PT ;  /* 0x000000d90400720c */ /* 0x040fe20003f04070 */
[----:B------:R-:W-:Y:S02]  /*4f70*/  IMAD R28, R4, R29, R30 ;  /* 0x0000001d041c7224 */ /* 0x000fe400078e021e */
[--C-:B------:R-:W-:Y:S01]  /*4f80*/  @!P3 IMAD.IADD R26, R26, 0x1, -R4.reuse ;  /* 0x000000011a1ab824 */ /* 0x100fe200078e0a04 */
[C---:B------:R-:W-:Y:S01]  /*4f90*/  ISETP.GT.U32.AND P3, PT, R4.reuse, R138, PT ;  /* 0x0000008a0400720c */ /* 0x040fe20003f64070 */
[----:B------:R-:W-:Y:S01]  /*4fa0*/  @!P6 IMAD.IADD R27, R27, 0x1, -R4 ;  /* 0x000000011b1be824 */ /* 0x000fe200078e0a04 */
[----:B------:R-:W-:Y:S01]  /*4fb0*/  ISETP.GT.U32.AND P6, PT, R4, R28, PT ;  /* 0x0000001c0400720c */ /* 0x000fe20003fc4070 */
[----:B------:R-:W-:-:S04]  /*4fc0*/  IMAD.HI.U32 R29, R3, R31, RZ ;  /* 0x0000001f031d7227 */ /* 0x000fc800078e00ff */
[----:B------:R-:W-:Y:S02]  /*4fd0*/  IMAD.MOV R29, RZ, RZ, -R29 ;  /* 0x000000ffff1d7224 */ /* 0x000fe400078e0a1d */
[----:B------:R-:W-:-:S04]  /*4fe0*/  IMAD.HI.U32 R30, R3, R216, RZ ;  /* 0x000000d8031e7227 */ /* 0x000fc800078e00ff */
[--C-:B------:R-:W-:Y:S01]  /*4ff0*/  @!P3 IMAD.IADD R138, R138, 0x1, -R4.reuse ;  /* 0x000000018a8ab824 */ /* 0x100fe200078e0a04 */
[----:B------:R-:W-:Y:S01]  /*5000*/  ISETP.GE.AND P3, PT, R32, RZ, PT ;  /* 0x000000ff2000720c */ /* 0x000fe20003f66270 */
[----:B------:R-:W-:Y:S01]  /*5010*/  @!P6 IMAD.IADD R28, R28, 0x1, -R4 ;  /* 0x000000011c1ce824 */ /* 0x000fe200078e0a04 */
[----:B------:R-:W-:Y:S01]  /*5020*/  LOP3.LUT R32, R2, 0xbc, RZ, 0xfc, !PT ;  /* 0x000000bc02207812 */ /* 0x000fe200078efcff */
[C---:B------:R-:W-:Y:S01]  /*5030*/  IMAD R29, R4.reuse, R29, R31 ;  /* 0x0000001d041d7224 */ /* 0x040fe200078e021f */
[C---:B------:R-:W-:Y:S01]  /*5040*/  ISETP.GT.U32.AND P6, PT, R4.reuse, R138, PT ;  /* 0x0000008a0400720c */ /* 0x040fe20003fc4070 */
[----:B------:R-:W-:Y:S01]  /*5050*/  IMAD.MOV R31, RZ, RZ, -R30 ;  /* 0x000000ffff1f7224 */ /* 0x000fe200078e0a1e */
[C---:B------:R-:W-:Y:S01]  /*5060*/  ISETP.GT.U32.AND P4, PT, R4.reuse, R28, PT ;  /* 0x0000001c0400720c */ /* 0x040fe20003f84070 */
[----:B------:R-:W-:Y:S01]  /*5070*/  @!P1 IMAD.MOV R26, RZ, RZ, -R26 ;  /* 0x000000ffff1a9224 */ /* 0x000fe200078e0a1a */
[C---:B------:R-:W-:Y:S01]  /*5080*/  ISETP.GT.U32.AND P1, PT, R4.reuse, R29, PT ;  /* 0x0000001d0400720c */ /* 0x040fe20003f24070 */
[----:B------:R-:W-:-:S02]  /*5090*/  IMAD R216, R4, R31, R216 ;  /* 0x0000001f04d87224 */ /* 0x000fc400078e02d8 */
[----:B------:R-:W-:-:S04]  /*50a0*/  IMAD.HI.U32 R30, R3, R136, RZ ;  /* 0x00000088031e7227 */ /* 0x000fc800078e00ff */
[----:B------:R-:W-:Y:S01]  /*50b0*/  IMAD.MOV R31, RZ, RZ, -R30 ;  /* 0x000000ffff1f7224 */ /* 0x000fe200078e0a1e */
[----:B------:R-:W-:Y:S01]  /*50c0*/  IABS R30, R32 ;  /* 0x00000020001e7213 */ /* 0x000fe20000000000 */
[----:B------:R-:W-:Y:S01]  /*50d0*/  @!P6 IMAD.IADD R138, R138, 0x1, -R4 ;  /* 0x000000018a8ae824 */ /* 0x000fe200078e0a04 */
[C---:B------:R-:W-:Y:S01]  /*50e0*/  ISETP.GT.U32.AND P6, PT, R4.reuse, R216, PT ;  /* 0x000000d80400720c */ /* 0x040fe20003fc4070 */
[----:B------:R-:W-:Y:S02]  /*50f0*/  IMAD R136, R4, R31, R136 ;  /* 0x0000001f04887224 */ /* 0x000fe400078e0288 */
[----:B------:R-:W-:Y:S01]  /*5100*/  @!P1 IMAD.IADD R29, R29, 0x1, -R4 ;  /* 0x000000011d1d9824 */ /* 0x000fe200078e0a04 */
[----:B------:R-:W-:Y:S01]  /*5110*/  ISETP.GE.AND P1, PT, R32, RZ, PT ;  /* 0x000000ff2000720c */ /* 0x000fe20003f26270 */
[----:B------:R-:W-:Y:S02]  /*5120*/  IMAD.MOV.U32 R31, RZ, RZ, R30 ;  /* 0x000000ffff1f7224 */ /* 0x000fe400078e001e */
[----:B------:R-:W-:Y:S01]  /*5130*/  @!P0 IMAD.IADD R217, R217, 0x1, -R4 ;  /* 0x00000001d9d98824 */ /* 0x000fe200078e0a04 */
[----:B------:R-:W-:Y:S01]  /*5140*/  ISETP.GE.AND P0, PT, R34, RZ, PT ;  /* 0x000000ff2200720c */ /* 0x000fe20003f06270 */
[----:B------:R-:W-:-:S04]  /*5150*/  IMAD.HI.U32 R30, R3, R31, RZ ;  /* 0x0000001f031e7227 */ /* 0x000fc800078e00ff */
[----:B------:R-:W-:Y:S01]  /*5160*/  @!P6 IADD3 R216, R216, -R4, RZ ;  /* 0x80000004d8d8e210 */ /* 0x000fe20007ffe0ff */
[----:B------:R-:W-:Y:S01]  /*5170*/  @!P4 IMAD.IADD R28, R28, 0x1, -R4 ;  /* 0x000000011c1cc824 */ /* 0x000fe200078e0a04 */
[----:B------:R-:W-:Y:S01]  /*5180*/  ISETP.GT.U32.AND P6, PT, R4, R29, PT ;  /* 0x0000001d0400720c */ /* 0x000fe20003fc4070 */
[----:B------:R-:W-:Y:S01]  /*5190*/  IMAD.MOV R30, RZ, RZ, -R30 ;  /* 0x000000ffff1e7224 */ /* 0x000fe200078e0a1e */
[----:B------:R-:W-:Y:S01]  /*51a0*/  ISETP.GE.AND P4, PT, R36, RZ, PT ;  /* 0x000000ff2400720c */ /* 0x000fe20003f86270 */
[----:B------:R-:W-:Y:S01]  /*51b0*/  @!P3 IMAD.MOV R28, RZ, RZ, -R28 ;  /* 0x000000ffff1cb224 */ /* 0x000fe200078e0a1c */
[C---:B------:R-:W-:Y:S01]  /*51c0*/  ISETP.GT.U32.AND P3, PT, R4.reuse, R136, PT ;  /* 0x000000880400720c */ /* 0x040fe20003f64070 */
[----:B------:R-:W-:Y:S01]  /*51d0*/  IMAD R30, R4, R30, R31 ;  /* 0x0000001e041e7224 */ /* 0x000fe200078e021f */
[----:B------:R-:W-:Y:S01]  /*51e0*/  IABS R36, R39 ;  /* 0x0000002700247213 */ /* 0x000fe20000000000 */
[----:B------:R-:W-:Y:S01]  /*51f0*/  @!P5 IMAD.MOV R27, RZ, RZ, -R27 ;  /* 0x000000ffff1bd224 */ /* 0x000fe200078e0a1b */
[----:B------:R-:W-:Y:S01]  /*5200*/  ISETP.GE.AND P5, PT, R33, RZ, PT ;  /* 0x000000ff2100720c */ /* 0x000fe20003fa6270 */
[----:B------:R-:W-:Y:S01]  /*5210*/  @!P2 IMAD.MOV R217, RZ, RZ, -R217 ;  /* 0x000000ffffd9a224 */ /* 0x000fe200078e0ad9 */
[----:B------:R-:W-:Y:S01]  /*5220*/  LOP3.LUT R33, R2, 0xbe, RZ, 0xfc, !PT ;  /* 0x000000be02217812 */ /* 0x000fe200078efcff */
[----:B------:R-:W-:Y:S01]  /*5230*/  @!P0 IMAD.MOV R138, RZ, RZ, -R138 ;  /* 0x000000ffff8a8224 */ /* 0x000fe200078e0a8a */
[----:B------:R-:W-:Y:S01]  /*5240*/  ISETP.GE.AND P2, PT, R35, RZ, PT ;  /* 0x000000ff2300720c */ /* 0x000fe20003f46270 */
[----:B------:R-:W-:Y:S01]  /*5250*/  @!P6 IMAD.IADD R29, R29, 0x1, -R4 ;  /* 0x000000011d1de824 */ /* 0x000fe200078e0a04 */
[----:B------:R-:W-:-:S02]  /*5260*/  ISETP.GT.U32.AND P6, PT, R4, R30, PT ;  /* 0x0000001e0400720c */ /* 0x000fc40003fc4070 */
[----:B------:R-:W-:Y:S01]  /*5270*/  ISETP.GT.U32.AND P0, PT, R4, R216, PT ;  /* 0x000000d80400720c */ /* 0x000fe20003f04070 */
[----:B------:R-:W-:Y:S01]  /*5280*/  @!P3 IMAD.IADD R136, R136, 0x1, -R4 ;  /* 0x000000018888b824 */ /* 0x000fe200078e0a04 */
[----:B------:R-:W-:Y:S02]  /*5290*/  LOP3.LUT R35, R2, 0xc0, RZ, 0xfc, !PT ;  /* 0x000000c002237812 */ /* 0x000fe400078efcff */
[----:B------:R-:W-:Y:S01]  /*52a0*/  IABS R34, R33 ;  /* 0x0000002100227213 */ /* 0x000fe20000000000 */
[----:B------:R-:W-:Y:S01]  /*52b0*/  @!P5 IMAD.MOV R29, RZ, RZ, -R29 ;  /* 0x000000ffff1dd224 */ /* 0x000fe200078e0a1d */
[----:B------:R-:W-:Y:S02]  /*52c0*/  IABS R215, R35 ;  /* 0x0000002300d77213 */ /* 0x000fe40000000000 */
[----:B------:R-:W-:Y:S01]  /*52d0*/  ISETP.GE.AND P3, PT, R35, RZ, PT ;  /* 0x000000ff2300720c */ /* 0x000fe20003f66270 */
[----:B------:R-:W-:-:S04]  /*52e0*/  IMAD.HI.U32 R31, R3, R34, RZ ;  /* 0x00000022031f7227 */ /* 0x000fc800078e00ff */
[----:B------:R-:W-:Y:S01]  /*52f0*/  @!P6 IMAD.IADD R30, R30, 0x1, -R4 ;  /* 0x000000011e1ee824 */ /* 0x000fe200078e0a04 */
[----:B------:R-:W-:Y:S01]  /*5300*/  ISETP.GT.U32.AND P6, PT, R4, R136, PT ;  /* 0x000000880400720c */ /* 0x000fe20003fc4070 */
[----:B------:R-:W-:-:S03]  /*5310*/  IMAD.HI.U32 R32, R3, R215, RZ ;  /* 0x000000d703207227 */ /* 0x000fc600078e00ff */
[----:B------:R-:W-:Y:S01]  /*5320*/  ISETP.GT.U32.AND P5, PT, R4, R30, PT ;  /* 0x0000001e0400720c */ /* 0x000fe20003fa4070 */
[----:B------:R-:W-:Y:S02]  /*5330*/  IMAD.MOV R31, RZ, RZ, -R31 ;  /* 0x000000ffff1f7224 */ /* 0x000fe400078e0a1f */
[----:B------:R-:W-:Y:S01]  /*5340*/  @!P0 IMAD.IADD R216, R216, 0x1, -R4 ;  /* 0x00000001d8d88824 */ /* 0x000fe200078e0a04 */
[----:B------:R-:W-:Y:S01]  /*5350*/  ISETP.GE.AND P0, PT, R33, RZ, PT ;  /* 0x000000ff2100720c */ /* 0x000fe20003f06270 */
[----:B------:R-:W-:Y:S02]  /*5360*/  IMAD.MOV R32, RZ, RZ, -R32 ;  /* 0x000000ffff207224 */ /* 0x000fe400078e0a20 */
[----:B------:R-:W-:Y:S01]  /*5370*/  IMAD R31, R4, R31, R34 ;  /* 0x0000001f041f7224 */ /* 0x000fe200078e0222 */
[----:B------:R-:W-:Y:S01]  /*5380*/  IABS R34, R38 ;  /* 0x0000002600227213 */ /* 0x000fe20000000000 */
[----:B------:R-:W-:-:S04]  /*5390*/  IMAD.HI.U32 R33, R3, R134, RZ ;  /* 0x0000008603217227 */ /* 0x000fc800078e00ff */
[C---:B------:R-:W-:Y:S01]  /*53a0*/  IMAD R215, R4.reuse, R32, R215 ;  /* 0x0000002004d77224 */ /* 0x040fe200078e02d7 */
[----:B------:R-:W-:Y:S01]  /*53b0*/  IADD3 R33, -R33, RZ, RZ ;  /* 0x000000ff21217210 */ /* 0x000fe20007ffe1ff */
[----:B------:R-:W-:Y:S01]  /*53c0*/  @!P2 IMAD.MOV R216, RZ, RZ, -R216 ;  /* 0x000000ffffd8a224 */ /* 0x000fe200078e0ad8 */
[----:B------:R-:W-:Y:S01]  /*53d0*/  ISETP.GT.U32.AND P2, PT, R4, R31, PT ;  /* 0x0000001f0400720c */ /* 0x000fe20003f44070 */
[----:B------:R-:W-:Y:S01]  /*53e0*/  @!P6 IMAD.IADD R136, R136, 0x1, -R4 ;  /* 0x000000018888e824 */ /* 0x000fe200078e0a04 */
[C---:B------:R-:W-:Y:S01]  /*53f0*/  ISETP.GT.U32.AND P6, PT, R4.reuse, R215, PT ;  /* 0x000000d70400720c */ /* 0x040fe20003fc4070 */
[----:B------:R-:W-:Y:S02]  /*5400*/  IMAD R134, R4, R33, R134 ;  /* 0x0000002104867224 */ /* 0x000fe400078e0286 */
[----:B------:R-:W-:Y:S02]  /*5410*/  @!P5 IMAD.IADD R30, R30, 0x1, -R4 ;  /* 0x000000011e1ed824 */ /* 0x000fe400078e0a04 */
[----:B------:R-:W-:Y:S01]  /*5420*/  IMAD.HI.U32 R32, R3, R34, RZ ;  /* 0x0000002203207227 */ /* 0x000fe200078e00ff */
[----:B------:R-:W-:-:S03]  /*5430*/  ISETP.GT.U32.AND P5, PT, R4, R134, PT ;  /* 0x000000860400720c */ /* 0x000fc60003fa4070 */
[----:B------:R-:W-:Y:S02]  /*5440*/  IMAD.MOV R35, RZ, RZ, -R32 ;  /* 0x000000ffff237224 */ /* 0x000fe400078e0a20 */
[--C-:B------:R-:W-:Y:S01]  /*5450*/  @!P2 IMAD.IADD R31, R31, 0x1, -R4.reuse ;  /* 0x000000011f1fa824 */ /* 0x100fe200078e0a04 */
[----:B------:R-:W-:Y:S01]  /*5460*/  ISETP.GE.AND P2, PT, R37, RZ, PT ;  /* 0x000000ff2500720c */ /* 0x000fe20003f46270 */
[----:B------:R-:W-:Y:S02]  /*5470*/  @!P6 IMAD.IADD R215, R215, 0x1, -R4 ;  /* 0x00000001d7d7e824 */ /* 0x000fe400078e0a04 */
[----:B------:R-:W-:Y:S01]  /*5480*/  IMAD.HI.U32 R33, R3, R36, RZ ;  /* 0x0000002403217227 */ /* 0x000fe200078e00ff */
[----:B------:R-:W-:-:S03]  /*5490*/  ISETP.GT.U32.AND P6, PT, R4, R31, PT ;  /* 0x0000001f0400720c */ /* 0x000fc60003fc4070 */
[----:B------:R-:W-:Y:S01]  /*54a0*/  @!P5 IADD3 R134, R134, -R4, RZ ;  /* 0x800000048686d210 */ /* 0x000fe20007ffe0ff */
[C---:B------:R-:W-:Y:S01]  /*54b0*/  IMAD R32, R4.reuse, R35, R34 ;  /* 0x0000002304207224 */ /* 0x040fe200078e0222 */
[----:B------:R-:W-:Y:S01]  /*54c0*/  ISETP.GT.U32.AND P5, PT, R4, R215, PT ;  /* 0x000000d70400720c */ /* 0x000fe20003fa4070 */
[----:B------:R-:W-:Y:S02]  /*54d0*/  IMAD.MOV R33, RZ, RZ, -R33 ;  /* 0x000000ffff217224 */ /* 0x000fe400078e0a21 */
[----:B------:R-:W-:-:S04]  /*54e0*/  IMAD.HI.U32 R34, R3, R214, RZ ;  /* 0x000000d603227227 */ /* 0x000fc800078e00ff */
[C---:B------:R-:W-:Y:S02]  /*54f0*/  IMAD R33, R4.reuse, R33, R36 ;  /* 0x0000002104217224 */ /* 0x040fe400078e0224 */
[----:B------:R-:W-:Y:S01]  /*5500*/  @!P6 IMAD.IADD R31, R31, 0x1, -R4 ;  /* 0x000000011f1fe824 */ /* 0x000fe200078e0a04 */
[C---:B------:R-:W-:Y:S01]  /*5510*/  ISETP.GT.U32.AND P6, PT, R4.reuse, R32, PT ;  /* 0x000000200400720c */ /* 0x040fe20003fc4070 */
[----:B------:R-:W-:Y:S01]  /*5520*/  @!P4 IMAD.MOV R136, RZ, RZ, -R136 ;  /* 0x000000ffff88c224 */ /* 0x000fe200078e0a88 */
[C---:B------:R-:W-:Y:S01]  /*5530*/  ISETP.GT.U32.AND P4, PT, R4.reuse, R134, PT ;  /* 0x000000860400720c */ /* 0x040fe20003f84070 */
[----:B------:R-:W-:Y:S02]  /*5540*/  IMAD.MOV R37, RZ, RZ, -R34 ;  /* 0x000000ffff257224 */ /* 0x000fe400078e0a22 */
[----:B------:R-:W-:Y:S01]  /*5550*/  @!P5 IMAD.IADD R215, R215, 0x1, -R4 ;  /* 0x00000001d7d7d824 */ /* 0x000fe200078e0a04 */
[C---:B------:R-:W-:Y:S01]  /*5560*/  ISETP.GT.U32.AND P5, PT, R4.reuse, R33, PT ;  /* 0x000000210400720c */ /* 0x040fe20003fa4070 */
[----:B------:R-:W-:-:S02]  /*5570*/  IMAD R214, R4, R37, R214 ;  /* 0x0000002504d67224 */ /* 0x000fc400078e02d6 */
[----:B------:R-:W-:-:S04]  /*5580*/  IMAD.HI.U32 R35, R3, R132, RZ ;  /* 0x0000008403237227 */ /* 0x000fc800078e00ff */
[----:B------:R-:W-:Y:S01]  /*5590*/  @!P6 IADD3 R32, R32, -R4, RZ ;  /* 0x800000042020e210 */ /* 0x000fe20007ffe0ff */
[----:B------:R-:W-:Y:S01]  /*55a0*/  IMAD.MOV R35, RZ, RZ, -R35 ;  /* 0x000000ffff237224 */ /* 0x000fe200078e0a23 */
[----:B------:R-:W-:Y:S01]  /*55b0*/  ISETP.GT.U32.AND P6, PT, R4, R214, PT ;  /* 0x000000d60400720c */ /* 0x000fe20003fc4070 */
[----:B------:R-:W-:Y:S01]  /*55c0*/  @!P4 IMAD.IADD R134, R134, 0x1, -R4 ;  /* 0x000000018686c824 */ /* 0x000fe200078e0a04 */
[----:B------:R-:W-:Y:S01]  /*55d0*/  ISETP.GE.AND P4, PT, R39, RZ, PT ;  /* 0x000000ff2700720c */ /* 0x000fe20003f86270 */
[----:B------:R-:W-:Y:S01]  /*55e0*/  IMAD R132, R4, R35, R132 ;  /* 0x0000002304847224 */ /* 0x000fe200078e0284 */
[----:B------:R-:W-:Y:S01]  /*55f0*/  LOP3.LUT R39, R2, 0xcc, RZ, 0xfc, !PT ;  /* 0x000000cc02277812 */ /* 0x000fe200078efcff */
[----:B------:R-:W-:Y:S01]  /*5600*/  @!P5 IMAD.IADD R33, R33, 0x1, -R4 ;  /* 0x000000012121d824 */ /* 0x000fe200078e0a04 */
[C---:B------:R-:W-:Y:S01]  /*5610*/  ISETP.GT.U32.AND P5, PT, R4.reuse, R32, PT ;  /* 0x000000200400720c */ /* 0x040fe20003fa4070 */
[----:B------:R-:W-:Y:S01]  /*5620*/  @!P3 IMAD.MOV R215, RZ, RZ, -R215 ;  /* 0x000000ffffd7b224 */ /* 0x000fe200078e0ad7 */
[----:B------:R-:W-:Y:S01]  /*5630*/  ISETP.GT.U32.AND P3, PT, R4, R132, PT ;  /* 0x000000840400720c */ /* 0x000fe20003f64070 */
[----:B------:R-:W-:Y:S01]  /*5640*/  @!P1 IMAD.MOV R30, RZ, RZ, -R30 ;  /* 0x000000ffff1e9224 */ /* 0x000fe200078e0a1e */
[----:B------:R-:W-:Y:S01]  /*5650*/  ISETP.GE.AND P1, PT, R38, RZ, PT ;  /* 0x000000ff2600720c */ /* 0x000fe20003f26270 */
[----:B------:R-:W-:Y:S01]  /*5660*/  @!P0 IMAD.MOV R31, RZ, RZ, -R31 ;  /* 0x000000ffff1f8224 */ /* 0x000fe200078e0a1f */
[----:B------:R-:W-:Y:S01]  /*5670*/  IABS R36, R39 ;  /* 0x0000002700247213 */ /* 0x000fe20000000000 */
[----:B------:R-:W-:Y:S01]  /*5680*/  @!P6 IMAD.IADD R214, R214, 0x1, -R4 ;  /* 0x00000001d6d6e824 */ /* 0x000fe200078e0a04 */
[C---:B------:R-:W-:Y:S01]  /*5690*/  ISETP.GT.U32.AND P0, PT, R4.reuse, R33, PT ;  /* 0x000000210400720c */ /* 0x040fe20003f04070 */
[----:B------:R-:W-:Y:S01]  /*56a0*/  @!P2 IMAD.MOV R134, RZ, RZ, -R134 ;  /* 0x000000ffff86a224 */ /* 0x000fe200078e0a86 */
[----:B------:R-:W-:Y:S01]  /*56b0*/  IABS R38, R42 ;  /* 0x0000002a00267213 */ /* 0x000fe20000000000 */
[----:B------:R-:W-:Y:S01]  /*56c0*/  IMAD.HI.U32 R34, R3, R36, RZ ;  /* 0x0000002403227227 */ /* 0x000fe200078e00ff */
[----:B------:R-:W-:-:S02]  /*56d0*/  ISETP.GT.U32.AND P6, PT, R4, R214, PT ;  /* 0x000000d60400720c */ /* 0x000fc40003fc4070 */
[----:B------:R-:W-:Y:S01]  /*56e0*/  ISETP.GE.AND P2, PT, R40, RZ, PT ;  /* 0x000000ff2800720c */ /* 0x000fe20003f46270 */
[----:B------:R-:W-:Y:S01]  /*56f0*/  IMAD.HI.U32 R35, R3, R38, RZ ;  /* 0x0000002603237227 */ /* 0x000fe200078e00ff */
[----:B------:R-:W-:-:S03]  /*5700*/  LOP3.LUT R40, R2, 0xd6, RZ, 0xfc, !PT ;  /* 0x000000d602287812 */ /* 0x000fc600078efcff */
[----:B------:R-:W-:Y:S02]  /*5710*/  IMAD.MOV R37, RZ, RZ, -R34 ;  /* 0x000000ffff257224 */ /* 0x000fe400078e0a22 */
[----:B------:R-:W-:Y:S01]  /*5720*/  IMAD.MOV R35, RZ, RZ, -R35 ;  /* 0x000000ffff237224 */ /* 0x000fe200078e0a23 */
[----:B------:R-:W-:Y:S01]  /*5730*/  @!P0 IADD3 R33, R33, -R4, RZ ;  /* 0x8000000421218210 */ /* 0x000fe20007ffe0ff */
[--C-:B------:R-:W-:Y:S01]  /*5740*/  @!P3 IMAD.IADD R132, R132, 0x1, -R4.reuse ;  /* 0x000000018484b824 */ /* 0x100fe200078e0a04 */
[----:B------:R-:W-:Y:S01]  /*5750*/  ISETP.GE.AND P0, PT, R39, RZ, PT ;  /* 0x000000ff2700720c */ /* 0x000fe20003f06270 */
[----:B------:R-:W-:Y:S01]  /*5760*/  @!P5 IMAD.IADD R32, R32, 0x1, -R4 ;  /* 0x000000012020d824 */ /* 0x000fe200078e0a04 */
[----:B------:R-:W-:Y:S01]  /*5770*/  ISETP.GE.AND P5, PT, R41, RZ, PT ;  /* 0x000000ff2900720c */ /* 0x000fe20003fa6270 */
        /* <DEDUP_REMOVED lines=10> */
[----:B------:R-:W-:Y:S01]  /*5820*/  ISETP.GE.AND P6, PT, R42, RZ, PT ;  /* 0x000000ff2a00720c */ /* 0x000fe20003fc6270 */
[----:B------:R-:W-:Y:S01]  /*5830*/  @!P2 IMAD.MOV R214, RZ, RZ, -R214 ;  /* 0x000000ffffd6a224 */ /* 0x000fe200078e0ad6 */
[----:B------:R-:W-:Y:S01]  /*5840*/  ISETP.GE.AND P2, PT, R36, RZ, PT ;  /* 0x000000ff2400720c */ /* 0x000fe20003f46270 */
[--C-:B------:R-:W-:Y:S01]  /*5850*/  @!P3 IMAD.IADD R132, R132, 0x1, -R4.reuse ;  /* 0x000000018484b824 */ /* 0x100fe200078e0a04 */
[C---:B------:R-:W-:Y:S02]  /*5860*/  LOP3.LUT R36, R2.reuse, 0xd2, RZ, 0xfc, !PT ;  /* 0x000000d202247812 */ /* 0x040fe400078efcff */
[----:B------:R-:W-:Y:S01]  /*5870*/  LOP3.LUT R37, R2, 0xd4, RZ, 0xfc, !PT ;  /* 0x000000d402257812 */ /* 0x000fe200078efcff */
[--C-:B------:R-:W-:Y:S01]  /*5880*/  @!P1 IMAD.IADD R34, R34, 0x1, -R4.reuse ;  /* 0x0000000122229824 */ /* 0x100fe200078e0a04 */
[----:B------:R-:W-:Y:S01]  /*5890*/  ISETP.GE.AND P3, PT, R36, RZ, PT ;  /* 0x000000ff2400720c */ /* 0x000fe20003f66270 */
[----:B------:R-:W-:Y:S01]  /*58a0*/  @!P4 IMAD.IADD R35, R35, 0x1, -R4 ;  /* 0x000000012323c824 */ /* 0x000fe200078e0a04 */
[----:B------:R-:W-:Y:S01]  /*58b0*/  IABS R130, R36 ;  /* 0x0000002400827213 */ /* 0x000fe20000000000 */
[----:B------:R-:W-:Y:S01]  /*58c0*/  IMAD.HI.U32 R36, R3, R213, RZ ;  /* 0x000000d503247227 */ /* 0x000fe200078e00ff */
[----:B------:R-:W-:-:S02]  /*58d0*/  ISETP.GT.U32.AND P1, PT, R4, R34, PT ;  /* 0x000000220400720c */ /* 0x000fc40003f24070 */
[----:B------:R-:W-:Y:S01]  /*58e0*/  ISETP.GT.U32.AND P4, PT, R4, R35, PT ;  /* 0x000000230400720c */ /* 0x000fe20003f84070 */
[----:B------:R-:W-:Y:S01]  /*58f0*/  @!P5 IMAD.MOV R132, RZ, RZ, -R132 ;  /* 0x000000ffff84d224 */ /* 0x000fe200078e0a84 */
[----:B------:R-:W-:Y:S02]  /*5900*/  IADD3 R36, -R36, RZ, RZ ;  /* 0x000000ff24247210 */ /* 0x000fe40007ffe1ff */
[----:B------:R-:W-:Y:S02]  /*5910*/  IABS R38, R37 ;  /* 0x0000002500267213 */ /* 0x000fe40000000000 */
[----:B------:R-:W-:Y:S01]  /*5920*/  ISETP.GE.AND P5, PT, R37, RZ, PT ;  /* 0x000000ff2500720c */ /* 0x000fe20003fa6270 */
[----:B------:R-:W-:Y:S01]  /*5930*/  IMAD R213, R4, R36, R213 ;  /* 0x0000002404d57224 */ /* 0x000fe200078e02d5 */
[----:B------:R-:W-:Y:S01]  /*5940*/  IABS R42, R46 ;  /* 0x0000002e002a7213 */ /* 0x000fe20000000000 */
[----:B------:R-:W-:-:S04]  /*5950*/  IMAD.HI.U32 R36, R3, R130, RZ ;  /* 0x0000008203247227 */ /* 0x000fc800078e00ff */
[----:B------:R-:W-:Y:S01]  /*5960*/  IMAD.MOV R39, RZ, RZ, -R36 ;  /* 0x000000ffff277224 */ /* 0x000fe200078e0a24 */
[----:B------:R-:W-:Y:S01]  /*5970*/  IABS R36, R40 ;  /* 0x0000002800247213 */ /* 0x000fe20000000000 */
[--C-:B------:R-:W-:Y:S01]  /*5980*/  @!P1 IMAD.IADD R34, R34, 0x1, -R4.reuse ;  /* 0x0000000122229824 */ /* 0x100fe200078e0a04 */
[----:B------:R-:W-:Y:S01]  /*5990*/  ISETP.GT.U32.AND P1, PT, R4, R213, PT ;  /* 0x000000d50400720c */ /* 0x000fe20003f24070 */
[----:B------:R-:W-:Y:S01]  /*59a0*/  @!P4 IMAD.IADD R35, R35, 0x1, -R4 ;  /* 0x000000012323c824 */ /* 0x000fe200078e0a04 */
[----:B------:R-:W-:Y:S01]  /*59b0*/  ISETP.GE.AND P4, PT, R40, RZ, PT ;  /* 0x000000ff2800720c */ /* 0x000fe20003f86270 */
[C---:B------:R-:W-:Y:S01]  /*59c0*/  IMAD R130, R4.reuse, R39, R130 ;  /* 0x0000002704827224 */ /* 0x040fe200078e0282 */
[----:B------:R-:W-:Y:S01]  /*59d0*/  IABS R40, R45 ;  /* 0x0000002d00287213 */ /* 0x000fe20000000000 */
[----:B------:R-:W-:Y:S02]  /*59e0*/  @!P6 IMAD.MOV R35, RZ, RZ, -R35 ;  /* 0x000000ffff23e224 */ /* 0x000fe400078e0a23 */
[----:B------:R-:W-:Y:S01]  /*59f0*/  IMAD.HI.U32 R37, R3, R38, RZ ;  /* 0x0000002603257227 */ /* 0x000fe200078e00ff */
[----:B------:R-:W-:-:S03]  /*5a00*/  ISETP.GT.U32.AND P6, PT, R4, R130, PT ;  /* 0x000000820400720c */ /* 0x000fc60003fc4070 */
[----:B------:R-:W-:Y:S02]  /*5a10*/  IMAD.MOV R37, RZ, RZ, -R37 ;  /* 0x000000ffff257224 */ /* 0x000fe400078e0a25 */
[----:B------:R-:W-:Y:S02]  /*5a20*/  @!P1 IMAD.IADD R213, R213, 0x1, -R4 ;  /* 0x00000001d5d59824 */ /* 0x000fe400078e0a04 */
[----:B------:R-:W-:Y:S02]  /*5a30*/  IMAD.MOV.U32 R39, RZ, RZ, R36 ;  /* 0x000000ffff277224 */ /* 0x000fe400078e0024 */
[C---:B------:R-:W-:Y:S01]  /*5a40*/  IMAD R36, R4.reuse, R37, R38 ;  /* 0x0000002504247224 */ /* 0x040fe200078e0226 */
[----:B------:R-:W-:Y:S01]  /*5a50*/  ISETP.GT.U32.AND P1, PT, R4, R213, PT ;  /* 0x000000d50400720c */ /* 0x000fe20003f24070 */
[----:B------:R-:W-:Y:S01]  /*5a60*/  IMAD.HI.U32 R37, R3, R39, RZ ;  /* 0x0000002703257227 */ /* 0x000fe200078e00ff */
[----:B------:R-:W-:-:S03]  /*5a70*/  LOP3.LUT R38, R2, 0xd8, RZ, 0xfc, !PT ;  /* 0x000000d802267812 */ /* 0x000fc600078efcff */
[----:B------:R-:W-:Y:S01]  /*5a80*/  @!P6 IMAD.IADD R130, R130, 0x1, -R4 ;  /* 0x000000018282e824 */ /* 0x000fe200078e0a04 */
[----:B------:R-:W-:Y:S01]  /*5a90*/  IADD3 R37, -R37, RZ, RZ ;  /* 0x000000ff25257210 */ /* 0x000fe20007ffe1ff */
[----:B------:R-:W-:Y:S01]  /*5aa0*/  @!P0 IMAD.MOV R34, RZ, RZ, -R34 ;  /* 0x000000ffff228224 */ /* 0x000fe200078e0a22 */
[----:B------:R-:W-:Y:S02]  /*5ab0*/  IABS R212, R38 ;  /* 0x0000002600d47213 */ /* 0x000fe40000000000 */
[C---:B------:R-:W-:Y:S01]  /*5ac0*/  ISETP.GT.U32.AND P6, PT, R4.reuse, R130, PT ;  /* 0x000000820400720c */ /* 0x040fe20003fc4070 */
[----:B------:R-:W-:Y:S01]  /*5ad0*/  IMAD R37, R4, R37, R39 ;  /* 0x0000002504257224 */ /* 0x000fe200078e0227 */
[----:B------:R-:W-:Y:S01]  /*5ae0*/  ISETP.GE.AND P0, PT, R38, RZ, PT ;  /* 0x000000ff2600720c */ /* 0x000fe20003f06270 */
[----:B------:R-:W-:Y:S01]  /*5af0*/  @!P1 IMAD.IADD R213, R213, 0x1, -R4 ;  /* 0x00000001d5d59824 */ /* 0x000fe200078e0a04 */
[----:B------:R-:W-:Y:S01]  /*5b00*/  ISETP.GT.U32.AND P1, PT, R4, R36, PT ;  /* 0x000000240400720c */ /* 0x000fe20003f24070 */
[----:B------:R-:W-:-:S04]  /*5b10*/  IMAD.HI.U32 R38, R3, R212, RZ ;  /* 0x000000d403267227 */ /* 0x000fc800078e00ff */
[----:B------:R-:W-:Y:S02]  /*5b20*/  IMAD.MOV R41, RZ, RZ, -R38 ;  /* 0x000000ffff297224 */ /* 0x000fe400078e0a26 */
[----:B------:R-:W-:-:S04]  /*5b30*/  IMAD.HI.U32 R38, R3, R40, RZ ;  /* 0x0000002803267227 */ /* 0x000fc800078e00ff */
[----:B------:R-:W-:Y:S01]  /*5b40*/  @!P6 IMAD.IADD R130, R130, 0x1, -R4 ;  /* 0x000000018282e824 */ /* 0x000fe200078e0a04 */
[C---:B------:R-:W-:Y:S01]  /*5b50*/  ISETP.GT.U32.AND P6, PT, R4.reuse, R37, PT ;  /* 0x000000250400720c */ /* 0x040fe20003fc4070 */
[----:B------:R-:W-:Y:S02]  /*5b60*/  IMAD R212, R4, R41, R212 ;  /* 0x0000002904d47224 */ /* 0x000fe400078e02d4 */
[----:B------:R-:W-:Y:S02]  /*5b70*/  IMAD.MOV R41, RZ, RZ, -R38 ;  /* 0x000000ffff297224 */ /* 0x000fe400078e0a26 */
[----:B------:R-:W-:Y:S02]  /*5b80*/  @!P1 IMAD.IADD R36, R36, 0x1, -R4 ;  /* 0x0000000124249824 */ /* 0x000fe400078e0a04 */
[----:B------:R-:W-:-:S03]  /*5b90*/  IMAD.HI.U32 R39, R3, R128, RZ ;  /* 0x0000008003277227 */ /* 0x000fc600078e00ff */
[C---:B------:R-:W-:Y:S01]  /*5ba0*/  ISETP.GT.U32.AND P1, PT, R4.reuse, R36, PT ;  /* 0x000000240400720c */ /* 0x040fe20003f24070 */
[C---:B------:R-:W-:Y:S01]  /*5bb0*/  IMAD R38, R4.reuse, R41, R40 ;  /* 0x0000002904267224 */ /* 0x040fe200078e0228 */
[----:B------:R-:W-:Y:S01]  /*5bc0*/  IABS R41, R48 ;  /* 0x0000003000297213 */ /* 0x000fe20000000000 */
[----:B------:R-:W-:Y:S02]  /*5bd0*/  IMAD.MOV R39, RZ, RZ, -R39 ;  /* 0x000000ffff277224 */ /* 0x000fe400078e0a27 */
[----:B------:R-:W-:Y:S01]  /*5be0*/  @!P6 IMAD.IADD R37, R37, 0x1, -R4 ;  /* 0x000000012525e824 */ /* 0x000fe200078e0a04 */
[C---:B------:R-:W-:Y:S01]  /*5bf0*/  ISETP.GT.U32.AND P6, PT, R4.reuse, R38, PT ;  /* 0x000000260400720c */ /* 0x040fe20003fc4070 */
[----:B------:R-:W-:Y:S01]  /*5c00*/  @!P2 IMAD.MOV R213, RZ, RZ, -R213 ;  /* 0x000000ffffd5a224 */ /* 0x000fe200078e0ad5 */
[C---:B------:R-:W-:Y:S01]  /*5c10*/  ISETP.GT.U32.AND P2, PT, R4.reuse, R212, PT ;  /* 0x000000d40400720c */ /* 0x040fe20003f44070 */
[----:B------:R-:W-:Y:S02]  /*5c20*/  IMAD R128, R4, R39, R128 ;  /* 0x0000002704807224 */ /* 0x000fe400078e0280 */
[----:B------:R-:W-:-:S02]  /*5c30*/  @!P3 IMAD.MOV R130, RZ, RZ, -R130 ;  /* 0x000000ffff82b224 */ /* 0x000fc400078e0a82 */
[----:B------:R-:W-:Y:S01]  /*5c40*/  IMAD.HI.U32 R40, R3, R211, RZ ;  /* 0x000000d303287227 */ /* 0x000fe200078e00ff */
[----:B------:R-:W-:-:S03]  /*5c50*/  ISETP.GT.U32.AND P3, PT, R4, R128, PT ;  /* 0x000000800400720c */ /* 0x000fc60003f64070 */
[--C-:B------:R-:W-:Y:S01]  /*5c60*/  @!P1 IMAD.IADD R36, R36, 0x1, -R4.reuse ;  /* 0x0000000124249824 */ /* 0x100fe200078e0a04 */
[----:B------:R-:W-:Y:S01]  /*5c70*/  ISETP.GE.AND P1, PT, R43, RZ, PT ;  /* 0x000000ff2b00720c */ /* 0x000fe20003f26270 */
[----:B------:R-:W-:Y:S01]  /*5c80*/  @!P6 IMAD.IADD R38, R38, 0x1, -R4 ;  /* 0x000000012626e824 */ /* 0x000fe200078e0a04 */
[----:B------:R-:W-:Y:S01]  /*5c90*/  IABS R43, R49 ;  /* 0x00000031002b7213 */ /* 0x000fe20000000000 */
[----:B------:R-:W-:Y:S01]  /*5ca0*/  IMAD.HI.U32 R39, R3, R42, RZ ;  /* 0x0000002a03277227 */ /* 0x000fe200078e00ff */
[----:B------:R-:W-:Y:S02]  /*5cb0*/  @!P5 IADD3 R36, -R36, RZ, RZ ;  /* 0x000000ff2424d210 */ /* 0x000fe40007ffe1ff */
[----:B------:R-:W-:Y:S01]  /*5cc0*/  ISETP.GT.U32.AND P5, PT, R4, R38, PT ;  /* 0x000000260400720c */ /* 0x000fe20003fa4070 */
[----:B------:R-:W-:Y:S01]  /*5cd0*/  IMAD.MOV R40, RZ, RZ, -R40 ;  /* 0x000000ffff287224 */ /* 0x000fe200078e0a28 */
[----:B------:R-:W-:Y:S01]  /*5ce0*/  IADD3 R39, -R39, RZ, RZ ;  /* 0x000000ff27277210 */ /* 0x000fe20007ffe1ff */
[----:B------:R-:W-:Y:S01]  /*5cf0*/  @!P2 IMAD.IADD R212, R212, 0x1, -R4 ;  /* 0x00000001d4d4a824 */ /* 0x000fe200078e0a04 */
[C---:B------:R-:W-:Y:S01]  /*5d00*/  ISETP.GT.U32.AND P2, PT, R4.reuse, R37, PT ;  /* 0x000000250400720c */ /* 0x040fe20003f44070 */
[----:B------:R-:W-:-:S02]  /*5d10*/  IMAD R211, R4, R40, R211 ;  /* 0x0000002804d37224 */ /* 0x000fc400078e02d3 */
[----:B------:R-:W-:-:S04]  /*5d20*/  IMAD.HI.U32 R40, R3, R41, RZ ;  /* 0x0000002903287227 */ /* 0x000fc800078e00ff */
[----:B------:R-:W-:Y:S01]  /*5d30*/  @!P3 IMAD.IADD R128, R128, 0x1, -R4 ;  /* 0x000000018080b824 */ /* 0x000fe200078e0a04 */
[C---:B------:R-:W-:Y:S01]  /*5d40*/  ISETP.GT.U32.AND P3, PT, R4.reuse, R212, PT ;  /* 0x000000d40400720c */ /* 0x040fe20003f64070 */
[----:B------:R-:W-:Y:S02]  /*5d50*/  IMAD.MOV R40, RZ, RZ, -R40 ;  /* 0x000000ffff287224 */ /* 0x000fe400078e0a28 */
[C---:B------:R-:W-:Y:S01]  /*5d60*/  IMAD R39, R4.reuse, R39, R42 ;  /* 0x0000002704277224 */ /* 0x040fe200078e022a */
[C---:B------:R-:W-:Y:S01]  /*5d70*/  ISETP.GT.U32.AND P6, PT, R4.reuse, R128, PT ;  /* 0x000000800400720c */ /* 0x040fe20003fc4070 */
[C---:B------:R-:W-:Y:S02]  /*5d80*/  IMAD R40, R4.reuse, R40, R41 ;  /* 0x0000002804287224 */ /* 0x040fe400078e0229 */
[--C-:B------:R-:W-:Y:S01]  /*5d90*/  @!P2 IMAD.IADD R37, R37, 0x1, -R4.reuse ;  /* 0x000000012525a824 */ /* 0x100fe200078e0a04 */
[----:B------:R-:W-:Y:S01]  /*5da0*/  ISETP.GT.U32.AND P2, PT, R4, R39, PT ;  /* 0x000000270400720c */ /* 0x000fe20003f44070 */
[----:B------:R-:W-:Y:S01]  /*5db0*/  @!P5 IMAD.IADD R38, R38, 0x1, -R4 ;  /* 0x000000012626d824 */ /* 0x000fe200078e0a04 */
[----:B------:R-:W-:Y:S01]  /*5dc0*/  ISETP.GT.U32.AND P5, PT, R4, R40, PT ;  /* 0x000000280400720c */ /* 0x000fe20003fa4070 */
[----:B------:R-:W-:-:S04]  /*5dd0*/  IMAD.HI.U32 R41, R3, R43, RZ ;  /* 0x0000002b03297227 */ /* 0x000fc800078e00ff */
[--C-:B------:R-:W-:Y:S01]  /*5de0*/  @!P3 IMAD.IADD R212, R212, 0x1, -R4.reuse ;  /* 0x00000001d4d4b824 */ /* 0x100fe200078e0a04 */
[----:B------:R-:W-:Y:S01]  /*5df0*/  ISETP.GT.U32.AND P3, PT, R4, R211, PT ;  /* 0x000000d30400720c */ /* 0x000fe20003f64070 */
[--C-:B------:R-:W-:Y:S01]  /*5e00*/  @!P6 IMAD.IADD R128, R128, 0x1, -R4.reuse ;  /* 0x000000018080e824 */ /* 0x100fe200078e0a04 */
[----:B------:R-:W-:Y:S01]  /*5e10*/  ISETP.GE.AND P6, PT, R45, RZ, PT ;  /* 0x000000ff2d00720c */ /* 0x000fe20003fc6270 */
[----:B------:R-:W-:Y:S02]  /*5e20*/  IMAD.MOV R41, RZ, RZ, -R41 ;  /* 0x000000ffff297224 */ /* 0x000fe400078e0a29 */
[--C-:B------:R-:W-:Y:S01]  /*5e30*/  @!P2 IMAD.IADD R39, R39, 0x1, -R4.reuse ;  /* 0x000000012727a824 */ /* 0x100fe200078e0a04 */
[----:B------:R-:W-:Y:S01]  /*5e40*/  ISETP.GE.AND P2, PT, R46, RZ, PT ;  /* 0x000000ff2e00720c */ /* 0x000fe20003f46270 */
[----:B------:R-:W-:Y:S01]  /*5e50*/  @!P5 IMAD.IADD R40, R40, 0x1, -R4 ;  /* 0x000000012828d824 */ /* 0x000fe200078e0a04 */
[----:B------:R-:W-:Y:S01]  /*5e60*/  LOP3.LUT R46, R2, 0xe8, RZ, 0xfc, !PT ;  /* 0x000000e8022e7812 */ /* 0x000fe200078efcff */
[----:B------:R-:W-:-:S02]  /*5e70*/  IMAD R41, R4, R41, R43 ;  /* 0x0000002904297224 */ /* 0x000fc400078e022b */
[----:B------:R-:W-:Y:S01]  /*5e80*/  @!P0 IMAD.MOV R212, RZ, RZ, -R212 ;  /* 0x000000ffffd48224 */ /* 0x000fe200078e0ad4 */
[----:B------:R-:W-:Y:S01]  /*5e90*/  IABS R210, R46 ;  /* 0x0000002e00d27213 */ /* 0x000fe20000000000 */
[----:B------:R-:W-:Y:S01]  /*5ea0*/  IMAD.HI.U32 R42, R3, R44, RZ ;  /* 0x0000002c032a7227 */ /* 0x000fe200078e00ff */
[C---:B------:R-:W-:Y:S02]  /*5eb0*/  ISETP.GT.U32.AND P0, PT, R4.reuse, R40, PT ;  /* 0x000000280400720c */ /* 0x040fe40003f04070 */
[----:B------:R-:W-:Y:S01]  /*5ec0*/  @!P3 IADD3 R211, R211, -R4, RZ ;  /* 0x80000004d3d3b210 */ /* 0x000fe20007ffe0ff */
[----:B------:R-:W-:Y:S01]  /*5ed0*/  @!P4 IMAD.MOV R37, RZ, RZ, -R37 ;  /* 0x000000ffff25c224 */ /* 0x000fe200078e0a25 */
[C---:B------:R-:W-:Y:S01]  /*5ee0*/  ISETP.GT.U32.AND P4, PT, R4.reuse, R39, PT ;  /* 0x000000270400720c */ /* 0x040fe20003f84070 */
[----:B------:R-:W-:Y:S01]  /*5ef0*/  @!P1 IMAD.MOV R128, RZ, RZ, -R128 ;  /* 0x000000ffff809224 */ /* 0x000fe200078e0a80 */
[----:B------:R-:W-:Y:S01]  /*5f00*/  ISETP.GT.U32.AND P1, PT, R4, R41, PT ;  /* 0x000000290400720c */ /* 0x000fe20003f24070 */
[----:B------:R-:W-:Y:S01]  /*5f10*/  @!P6 IMAD.MOV R38, RZ, RZ, -R38 ;  /* 0x000000ffff26e224 */ /* 0x000fe200078e0a26 */
[----:B------:R-:W-:Y:S01]  /*5f20*/  ISETP.GE.AND P6, PT, R48, RZ, PT ;  /* 0x000000ff3000720c */ /* 0x000fe20003fc6270 */
[----:B------:R-:W-:Y:S01]  /*5f30*/  IMAD.HI.U32 R43, R3, R210, RZ ;  /* 0x000000d2032b7227 */ /* 0x000fe200078e00ff */
[----:B------:R-:W-:-:S02]  /*5f40*/  ISETP.GT.U32.AND P5, PT, R4, R211, PT ;  /* 0x000000d30400720c */ /* 0x000fc40003fa4070 */
[----:B------:R-:W-:Y:S01]  /*5f50*/  ISETP.GE.AND P3, PT, R47, RZ, PT ;  /* 0x000000ff2f00720c */ /* 0x000fe20003f66270 */
[----:B------:R-:W-:Y:S01]  /*5f60*/  IMAD.MOV R45, RZ, RZ, -R42 ;  /* 0x000000ffff2d7224 */ /* 0x000fe200078e0a2a */
[----:B------:R-:W-:Y:S01]  /*5f70*/  IADD3 R43, -R43, RZ, RZ ;  /* 0x000000ff2b2b7210 */ /* 0x000fe20007ffe1ff */
[----:B------:R-:W-:Y:S01]  /*5f80*/  @!P0 IMAD.IADD R40, R40, 0x1, -R4 ;  /* 0x0000000128288824 */ /* 0x000fe200078e0a04 */
[----:B------:R-:W-:Y:S01]  /*5f90*/  ISETP.GE.AND P0, PT, R50, RZ, PT ;  /* 0x000000ff3200720c */ /* 0x000fe20003f06270 */
        /* <DEDUP_REMOVED lines=8> */
[----:B------:R-:W-:Y:S01]  /*6020*/  @!P6 IMAD.MOV R40, RZ, RZ, -R40 ;  /* 0x000000ffff28e224 */ /* 0x000fe200078e0a28 */
[----:B------:R-:W-:Y:S01]  /*6030*/  ISETP.GT.U32.AND P6, PT, R4, R210, PT ;  /* 0x000000d20400720c */ /* 0x000fe20003fc4070 */
[----:B------:R-:W-:Y:S01]  /*6040*/  IMAD.HI.U32 R43, R3, R44, RZ ;  /* 0x0000002c032b7227 */ /* 0x000fe200078e00ff */
[----:B------:R-:W-:-:S02]  /*6050*/  ISETP.GE.AND P1, PT, R46, RZ, PT ;  /* 0x000000ff2e00720c */ /* 0x000fc40003f26270 */
[----:B------:R-:W-:Y:S01]  /*6060*/  LOP3.LUT R46, R2, 0xf0, RZ, 0xfc, !PT ;  /* 0x000000f0022e7812 */ /* 0x000fe200078efcff */
[----:B------:R-:W-:Y:S01]  /*6070*/  @!P2 IMAD.MOV R39, RZ, RZ, -R39 ;  /* 0x000000ffff27a224 */ /* 0x000fe200078e0a27 */
[C---:B------:R-:W-:Y:S01]  /*6080*/  ISETP.GT.U32.AND P2, PT, R4.reuse, R41, PT ;  /* 0x000000290400720c */ /* 0x040fe20003f44070 */
[----:B------:R-:W-:Y:S01]  /*6090*/  IMAD.MOV R43, RZ, RZ, -R43 ;  /* 0x000000ffff2b7224 */ /* 0x000fe200078e0a2b */
[----:B------:R-:W-:Y:S01]  /*60a0*/  IABS R209, R46 ;  /* 0x0000002e00d17213 */ /* 0x000fe20000000000 */
[----:B------:R-:W-:Y:S01]  /*60b0*/  @!P5 IMAD.IADD R211, R211, 0x1, -R4 ;  /* 0x00000001d3d3d824 */ /* 0x000fe200078e0a04 */
[----:B------:R-:W-:Y:S01]  /*60c0*/  ISETP.GE.AND P5, PT, R49, RZ, PT ;  /* 0x000000ff3100720c */ /* 0x000fe20003fa6270 */
[----:B------:R-:W-:Y:S01]  /*60d0*/  IMAD R44, R4, R43, R44 ;  /* 0x0000002b042c7224 */ /* 0x000fe200078e022c */
[----:B------:R-:W-:Y:S01]  /*60e0*/  LOP3.LUT R43, R2, 0xec, RZ, 0xfc, !PT ;  /* 0x000000ec022b7812 */ /* 0x000fe200078efcff */
[----:B------:R-:W-:Y:S01]  /*60f0*/  @!P3 IMAD.MOV R211, RZ, RZ, -R211 ;  /* 0x000000ffffd3b224 */ /* 0x000fe200078e0ad3 */
[----:B------:R-:W-:Y:S01]  /*6100*/  ISETP.GE.AND P3, PT, R45, RZ, PT ;  /* 0x000000ff2d00720c */ /* 0x000fe20003f66270 */
[----:B------:R-:W-:Y:S01]  /*6110*/  @!P4 IMAD.IADD R42, R42, 0x1, -R4 ;  /* 0x000000012a2ac824 */ /* 0x000fe200078e0a04 */
[----:B------:R-:W-:-:S02]  /*6120*/  IABS R45, R43 ;  /* 0x0000002b002d7213 */ /* 0x000fc40000000000 */
[----:B------:R-:W-:Y:S01]  /*6130*/  @!P6 IADD3 R210, R210, -R4, RZ ;  /* 0x80000004d2d2e210 */ /* 0x000fe20007ffe0ff */
[----:B------:R-:W-:Y:S01]  /*6140*/  @!P2 IMAD.IADD R41, R41, 0x1, -R4 ;  /* 0x000000012929a824 */ /* 0x000fe200078e0a04 */
[----:B------:R-:W-:Y:S01]  /*6150*/  ISETP.GE.AND P2, PT, R43, RZ, PT ;  /* 0x000000ff2b00720c */ /* 0x000fe20003f46270 */
[----:B------:R-:W-:Y:S01]  /*6160*/  IMAD.HI.U32 R43, R3, R45, RZ ;  /* 0x0000002d032b7227 */ /* 0x000fe200078e00ff */
[C---:B------:R-:W-:Y:S02]  /*6170*/  ISETP.GT.U32.AND P6, PT, R4.reuse, R210, PT ;  /* 0x000000d20400720c */ /* 0x040fe40003fc4070 */
[C---:B------:R-:W-:Y:S01]  /*6180*/  ISETP.GT.U32.AND P4, PT, R4.reuse, R42, PT ;  /* 0x0000002a0400720c */ /* 0x040fe20003f84070 */
[----:B------:R-:W-:Y:S01]  /*6190*/  @!P5 IMAD.MOV R41, RZ, RZ, -R41 ;  /* 0x000000ffff29d224 */ /* 0x000fe200078e0a29 */
[----:B------:R-:W-:Y:S01]  /*61a0*/  ISETP.GT.U32.AND P5, PT, R4, R44, PT ;  /* 0x0000002c0400720c */ /* 0x000fe20003fa4070 */
[----:B------:R-:W-:Y:S01]  /*61b0*/  IMAD.MOV R43, RZ, RZ, -R43 ;  /* 0x000000ffff2b7224 */ /* 0x000fe200078e0a2b */
[----:B------:R-:W-:-:S02]  /*61c0*/  IABS R49, R126 ;  /* 0x0000007e00317213 */ /* 0x000fc40000000000 */
[----:B------:R-:W-:Y:S01]  /*61d0*/  IABS R50, R47 ;  /* 0x0000002f00327213 */ /* 0x000fe20000000000 */
[----:B------:R-:W-:Y:S01]  /*61e0*/  IMAD R45, R4, R43, R45 ;  /* 0x0000002b042d7224 */ /* 0x000fe200078e022d */
[----:B------:R-:W-:Y:S01]  /*61f0*/  LOP3.LUT R48, R2, 0xf4, RZ, 0xfc, !PT ;  /* 0x000000f402307812 */ /* 0x000fe200078efcff */
[----:B------:R-:W-:-:S03]  /*6200*/  IMAD.HI.U32 R43, R3, R49, RZ ;  /* 0x00000031032b7227 */ /* 0x000fc600078e00ff */
[----:B------:R-:W-:Y:S01]  /*6210*/  IABS R51, R48 ;  /* 0x0000003000337213 */ /* 0x000fe20000000000 */
[--C-:B------:R-:W-:Y:S01]  /*6220*/  @!P6 IMAD.IADD R210, R210, 0x1, -R4.reuse ;  /* 0x00000001d2d2e824 */ /* 0x100fe200078e0a04 */
[----:B------:R-:W-:Y:S01]  /*6230*/  ISETP.GT.U32.AND P6, PT, R4, R45, PT ;  /* 0x0000002d0400720c */ /* 0x000fe20003fc4070 */
[--C-:B------:R-:W-:Y:S02]  /*6240*/  @!P5 IMAD.IADD R44, R44, 0x1, -R4.reuse ;  /* 0x000000012c2cd824 */ /* 0x100fe400078e0a04 */
[----:B------:R-:W-:Y:S01]  /*6250*/  @!P4 IMAD.IADD R42, R42, 0x1, -R4 ;  /* 0x000000012a2ac824 */ /* 0x000fe200078e0a04 */
[----:B------:R-:W-:Y:S01]  /*6260*/  ISETP.GE.AND P4, PT, R46, RZ, PT ;  /* 0x000000ff2e00720c */ /* 0x000fe20003f86270 */
[----:B------:R-:W-:Y:S01]  /*6270*/  IMAD.HI.U32 R46, R3, R209, RZ ;  /* 0x000000d1032e7227 */ /* 0x000fe200078e00ff */
[----:B------:R-:W-:-:S03]  /*6280*/  ISETP.GT.U32.AND P5, PT, R4, R44, PT ;  /* 0x0000002c0400720c */ /* 0x000fc60003fa4070 */
[----:B------:R-:W-:Y:S01]  /*6290*/  @!P0 IMAD.MOV R42, RZ, RZ, -R42 ;  /* 0x000000ffff2a8224 */ /* 0x000fe200078e0a2a */
[----:B------:R-:W-:Y:S01]  /*62a0*/  ISETP.GE.AND P0, PT, R47, RZ, PT ;  /* 0x000000ff2f00720c */ /* 0x000fe20003f06270 */
[----:B------:R-:W-:Y:S02]  /*62b0*/  IMAD.MOV R43, RZ, RZ, -R43 ;  /* 0x000000ffff2b7224 */ /* 0x000fe400078e0a2b */
[----:B------:R-:W-:Y:S01]  /*62c0*/  @!P6 IADD3 R45, R45, -R4, RZ ;  /* 0x800000042d2de210 */ /* 0x000fe20007ffe0ff */
[----:B------:R-:W-:-:S03]  /*62d0*/  IMAD.HI.U32 R47, R3, R50, RZ ;  /* 0x00000032032f7227 */ /* 0x000fc600078e00ff */
[C---:B------:R-:W-:Y:S01]  /*62e0*/  ISETP.GT.U32.AND P6, PT, R4.reuse, R45, PT ;  /* 0x0000002d0400720c */ /* 0x040fe20003fc4070 */
[----:B------:R-:W-:Y:S02]  /*62f0*/  IMAD.MOV R46, RZ, RZ, -R46 ;  /* 0x000000ffff2e7224 */ /* 0x000fe400078e0a2e */
[C---:B------:R-:W-:Y:S02]  /*6300*/  IMAD R43, R4.reuse, R43, R49 ;  /* 0x0000002b042b7224 */ /* 0x040fe400078e0231 */
[----:B------:R-:W-:Y:S02]  /*6310*/  IMAD.MOV R47, RZ, RZ, -R47 ;  /* 0x000000ffff2f7224 */ /* 0x000fe400078e0a2f */
[----:B------:R-:W-:Y:S02]  /*6320*/  IMAD R209, R4, R46, R209 ;  /* 0x0000002e04d17224 */ /* 0x000fe400078e02d1 */
[----:B------:R-:W-:Y:S01]  /*6330*/  @!P5 IMAD.IADD R44, R44, 0x1, -R4 ;  /* 0x000000012c2cd824 */ /* 0x000fe200078e0a04 */
[----:B------:R-:W-:Y:S01]  /*6340*/  ISETP.GT.U32.AND P5, PT, R4, R43, PT ;  /* 0x0000002b0400720c */ /* 0x000fe20003fa4070 */
[----:B------:R-:W-:Y:S01]  /*6350*/  @!P1 IMAD.MOV R210, RZ, RZ, -R210 ;  /* 0x000000ffffd29224 */ /* 0x000fe200078e0ad2 */
[----:B------:R-:W-:Y:S01]  /*6360*/  ISETP.GE.AND P1, PT, R48, RZ, PT ;  /* 0x000000ff3000720c */ /* 0x000fe20003f26270 */
[C---:B------:R-:W-:Y:S01]  /*6370*/  IMAD R47, R4.reuse, R47, R50 ;  /* 0x0000002f042f7224 */ /* 0x040fe200078e0232 */
[----:B------:R-:W-:Y:S01]  /*6380*/  IABS R50, R236 ;  /* 0x000000ec00327213 */ /* 0x000fe20000000000 */
[----:B------:R-:W-:Y:S01]  /*6390*/  @!P3 IMAD.MOV R44, RZ, RZ, -R44 ;  /* 0x000000ffff2cb224 */ /* 0x000fe200078e0a2c */
[----:B------:R-:W-:Y:S01]  /*63a0*/  ISETP.GT.U32.AND P3, PT, R4, R209, PT ;  /* 0x000000d10400720c */ /* 0x000fe20003f64070 */
[----:B------:R-:W-:-:S04]  /*63b0*/  IMAD.HI.U32 R48, R3, R51, RZ ;  /* 0x0000003303307227 */ /* 0x000fc800078e00ff */
[----:B------:R-:W-:Y:S01]  /*63c0*/  @!P6 IMAD.IADD R45, R45, 0x1, -R4 ;  /* 0x000000012d2de824 */ /* 0x000fe200078e0a04 */
[C---:B------:R-:W-:Y:S01]  /*63d0*/  ISETP.GT.U32.AND P6, PT, R4.reuse, R47, PT ;  /* 0x0000002f0400720c */ /* 0x040fe20003fc4070 */
[----:B------:R-:W-:Y:S02]  /*63e0*/  IMAD.MOV R48, RZ, RZ, -R48 ;  /* 0x000000ffff307224 */ /* 0x000fe400078e0a30 */
[--C-:B------:R-:W-:Y:S02]  /*63f0*/  @!P5 IMAD.IADD R43, R43, 0x1, -R4.reuse ;  /* 0x000000012b2bd824 */ /* 0x100fe400078e0a04 */
[C---:B------:R-:W-:Y:S02]  /*6400*/  IMAD R48, R4.reuse, R48, R51 ;  /* 0x0000003004307224 */ /* 0x040fe400078e0233 */
[----:B------:R-:W-:Y:S01]  /*6410*/  @!P3 IMAD.IADD R209, R209, 0x1, -R4 ;  /* 0x00000001d1d1b824 */ /* 0x000fe200078e0a04 */
[C---:B------:R-:W-:Y:S01]  /*6420*/  ISETP.GT.U32.AND P3, PT, R4.reuse, R43, PT ;  /* 0x0000002b0400720c */ /* 0x040fe20003f64070 */
[----:B------:R-:W-:Y:S01]  /*6430*/  IMAD.HI.U32 R46, R3, R50, RZ ;  /* 0x00000032032e7227 */ /* 0x000fe200078e00ff */
[----:B------:R-:W-:-:S03]  /*6440*/  ISETP.GT.U32.AND P5, PT, R4, R48, PT ;  /* 0x000000300400720c */ /* 0x000fc60003fa4070 */
[----:B------:R-:W-:Y:S01]  /*6450*/  @!P6 IMAD.IADD R47, R47, 0x1, -R4 ;  /* 0x000000012f2fe824 */ /* 0x000fe200078e0a04 */
[----:B------:R-:W-:Y:S01]  /*6460*/  ISETP.GT.U32.AND P6, PT, R4, R209, PT ;  /* 0x000000d10400720c */ /* 0x000fe20003fc4070 */
[----:B------:R-:W-:Y:S01]  /*6470*/  IMAD.HI.U32 R49, R3, R208, RZ ;  /* 0x000000d003317227 */ /* 0x000fe200078e00ff */
[----:B------:R-:W-:-:S03]  /*6480*/  IADD3 R51, -R46, RZ, RZ ;  /* 0x000000ff2e337210 */ /* 0x000fc60007ffe1ff */
[----:B------:R-:W-:Y:S02]  /*6490*/  IMAD.MOV R53, RZ, RZ, -R49 ;  /* 0x000000ffff357224 */ /* 0x000fe400078e0a31 */
[----:B------:R-:W-:Y:S02]  /*64a0*/  IMAD R46, R4, R51, R50 ;  /* 0x00000033042e7224 */ /* 0x000fe400078e0232 */
[----:B------:R-:W-:Y:S01]  /*64b0*/  @!P5 IMAD.IADD R48, R48, 0x1, -R4 ;  /* 0x000000013030d824 */ /* 0x000fe200078e0a04 */
[----:B------:R-:W-:Y:S01]  /*64c0*/  ISETP.GT.U32.AND P5, PT, R4, R47, PT ;  /* 0x0000002f0400720c */ /* 0x000fe20003fa4070 */
[----:B------:R-:W-:-:S04]  /*64d0*/  IMAD.HI.U32 R49, R3, R52, RZ ;  /* 0x0000003403317227 */ /* 0x000fc800078e00ff */
[----:B------:R-:W-:Y:S01]  /*64e0*/  @!P6 IMAD.IADD R209, R209, 0x1, -R4 ;  /* 0x00000001d1d1e824 */ /* 0x000fe200078e0a04 */
[----:B------:R-:W-:Y:S01]  /*64f0*/  ISETP.GT.U32.AND P6, PT, R4, R46, PT ;  /* 0x0000002e0400720c */ /* 0x000fe20003fc4070 */
[----:B------:R-:W-:-:S04]  /*6500*/  IMAD.HI.U32 R50, R3, R54, RZ ;  /* 0x0000003603327227 */ /* 0x000fc800078e00ff */
[C---:B------:R-:W-:Y:S01]  /*6510*/  IMAD R208, R4.reuse, R53, R208 ;  /* 0x0000003504d07224 */ /* 0x040fe200078e02d0 */
[----:B------:R-:W-:Y:S01]  /*6520*/  IABS R53, R240 ;  /* 0x000000f000357213 */ /* 0x000fe20000000000 */
[----:B------:R-:W-:Y:S02]  /*6530*/  IMAD.MOV R49, RZ, RZ, -R49 ;  /* 0x000000ffff317224 */ /* 0x000fe400078e0a31 */
[----:B------:R-:W-:Y:S02]  /*6540*/  IMAD.MOV R51, RZ, RZ, -R50 ;  /* 0x000000ffff337224 */ /* 0x000fe400078e0a32 */
[----:B------:R-:W-:Y:S01]  /*6550*/  @!P5 IMAD.IADD R47, R47, 0x1, -R4 ;  /* 0x000000012f2fd824 */ /* 0x000fe200078e0a04 */
[C---:B------:R-:W-:Y:S01]  /*6560*/  ISETP.GT.U32.AND P5, PT, R4.reuse, R208, PT ;  /* 0x000000d00400720c */ /* 0x040fe20003fa4070 */
[C---:B------:R-:W-:Y:S02]  /*6570*/  IMAD R50, R4.reuse, R49, R52 ;  /* 0x0000003104327224 */ /* 0x040fe400078e0234 */
[----:B------:R-:W-:Y:S01]  /*6580*/  @!P2 IMAD.MOV R45, RZ, RZ, -R45 ;  /* 0x000000ffff2da224 */ /* 0x000fe200078e0a2d */
[----:B------:R-:W-:Y:S01]  /*6590*/  ISETP.GT.U32.AND P2, PT, R4, R48, PT ;  /* 0x000000300400720c */ /* 0x000fe20003f44070 */
[--C-:B------:R-:W-:Y:S01]  /*65a0*/  @!P6 IMAD.IADD R46, R46, 0x1, -R4.reuse ;  /* 0x000000012e2ee824 */ /* 0x100fe200078e0a04 */
[----:B------:R-:W-:Y:S01]  /*65b0*/  ISETP.GT.U32.AND P6, PT, R4, R50, PT ;  /* 0x000000320400720c */ /* 0x000fe20003fc4070 */
[----:B------:R-:W-:Y:S01]  /*65c0*/  @!P3 IMAD.IADD R43, R43, 0x1, -R4 ;  /* 0x000000012b2bb824 */ /* 0x000fe200078e0a04 */
[----:B------:R-:W-:Y:S01]  /*65d0*/  ISETP.GE.AND P3, PT, R55, RZ, PT ;  /* 0x000000ff3700720c */ /* 0x000fe20003f66270 */
[----:B------:R-:W-:Y:S01]  /*65e0*/  @!P4 IMAD.MOV R209, RZ, RZ, -R209 ;  /* 0x000000ffffd1c224 */ /* 0x000fe200078e0ad1 */
[----:B------:R-:W-:Y:S01]  /*65f0*/  LOP3.LUT R55, R2, 0x100, RZ, 0xfc, !PT ;  /* 0x0000010002377812 */ /* 0x000fe200078efcff */
[----:B------:R-:W-:Y:S01]  /*6600*/  IMAD R51, R4, R51, R54 ;  /* 0x0000003304337224 */ /* 0x000fe200078e0236 */
[----:B------:R-:W-:Y:S01]  /*6610*/  LOP3.LUT R54, R2, 0x102, RZ, 0xfc, !PT ;  /* 0x0000010202367812 */ /* 0x000fe200078efcff */
[----:B------:R-:W-:Y:S01]  /*6620*/  @!P5 IMAD.IADD R208, R208, 0x1, -R4 ;  /* 0x00000001d0d0d824 */ /* 0x000fe200078e0a04 */
[----:B------:R-:W-:Y:S01]  /*6630*/  IABS R207, R55 ;  /* 0x0000003700cf7213 */ /* 0x000fe20000000000 */
[----:B------:R-:W-:Y:S01]  /*6640*/  @!P0 IMAD.MOV R47, RZ, RZ, -R47 ;  /* 0x000000ffff2f8224 */ /* 0x000fe200078e0a2f */
[----:B------:R-:W-:Y:S01]  /*6650*/  ISETP.GT.U32.AND P0, PT, R4, R51, PT ;  /* 0x000000330400720c */ /* 0x000fe20003f04070 */
[----:B------:R-:W-:Y:S01]  /*6660*/  IMAD.HI.U32 R49, R3, R53, RZ ;  /* 0x0000003503317227 */ /* 0x000fe200078e00ff */
[----:B------:R-:W-:-:S02]  /*6670*/  @!P2 IADD3 R48, R48, -R4, RZ ;  /* 0x800000043030a210 */ /* 0x000fc40007ffe0ff */
[----:B------:R-:W-:Y:S01]  /*6680*/  ISETP.GT.U32.AND P4, PT, R4, R208, PT ;  /* 0x000000d00400720c */ /* 0x000fe20003f84070 */
[----:B------:R-:W-:Y:S01]  /*6690*/  @!P6 IMAD.IADD R50, R50, 0x1, -R4 ;  /* 0x000000013232e824 */ /* 0x000fe200078e0a04 */
[----:B------:R-:W-:Y:S01]  /*66a0*/  ISETP.GE.AND P2, PT, R56, RZ, PT ;  /* 0x000000ff3800720c */ /* 0x000fe20003f46270 */
[----:B------:R-:W-:Y:S01]  /*66b0*/  @!P1 IMAD.MOV R48, RZ, RZ, -R48 ;  /* 0x000000ffff309224 */ /* 0x000fe200078e0a30 */
[C---:B------:R-:W-:Y:S01]  /*66c0*/  ISETP.GT.U32.AND P5, PT, R4.reuse, R46, PT ;  /* 0x0000002e0400720c */ /* 0x040fe20003fa4070 */
[----:B------:R-:W-:Y:S01]  /*66d0*/  IMAD.HI.U32 R52, R3, R207, RZ ;  /* 0x000000cf03347227 */ /* 0x000fe200078e00ff */
[----:B------:R-:W-:Y:S02]  /*66e0*/  ISETP.GT.U32.AND P1, PT, R4, R50, PT ;  /* 0x000000320400720c */ /* 0x000fe40003f24070 */
[----:B------:R-:W-:Y:S01]  /*66f0*/  ISETP.GE.AND P6, PT, R57, RZ, PT ;  /* 0x000000ff3900720c */ /* 0x000fe20003fc6270 */
[----:B------:R-:W-:Y:S01]  /*6700*/  IMAD.MOV R49, RZ, RZ, -R49 ;  /* 0x000000ffff317224 */ /* 0x000fe200078e0a31 */
[----:B------:R-:W-:Y:S01]  /*6710*/  IADD3 R52, -R52, RZ, RZ ;  /* 0x000000ff34347210 */ /* 0x000fe20007ffe1ff */
[----:B------:R-:W-:-:S02]  /*6720*/  @!P0 IMAD.IADD R51, R51, 0x1, -R4 ;  /* 0x0000000133338824 */ /* 0x000fc400078e0a04 */
[--C-:B------:R-:W-:Y:S01]  /*6730*/  @!P4 IMAD.IADD R208, R208, 0x1, -R4.reuse ;  /* 0x00000001d0d0c824 */ /* 0x100fe200078e0a04 */
[----:B------:R-:W-:Y:S01]  /*6740*/  ISETP.GE.AND P4, PT, R54, RZ, PT ;  /* 0x000000ff3600720c */ /* 0x000fe20003f86270 */
[C---:B------:R-:W-:Y:S01]  /*6750*/  IMAD R49, R4.reuse, R49, R53 ;  /* 0x0000003104317224 */ /* 0x040fe200078e0235 */
[----:B------:R-:W-:Y:S01]  /*6760*/  IABS R54, R54 ;  /* 0x0000003600367213 */ /* 0x000fe20000000000 */
[----:B------:R-:W-:Y:S01]  /*6770*/  IMAD R207, R4, R52, R207 ;  /* 0x0000003404cf7224 */ /* 0x000fe200078e02cf */
[----:B------:R-:W-:Y:S01]  /*6780*/  LOP3.LUT R52, R2, 0x104, RZ, 0xfc, !PT ;  /* 0x0000010402347812 */ /* 0x000fe200078efcff */
[----:B------:R-:W-:Y:S01]  /*6790*/  @!P1 IMAD.IADD R50, R50, 0x1, -R4 ;  /* 0x0000000132329824 */ /* 0x000fe200078e0a04 */
[----:B------:R-:W-:Y:S01]  /*67a0*/  ISETP.GT.U32.AND P0, PT, R4, R51, PT ;  /* 0x000000330400720c */ /* 0x000fe20003f04070 */
[----:B------:R-:W-:Y:S01]  /*67b0*/  @!P3 IMAD.MOV R208, RZ, RZ, -R208 ;  /* 0x000000ffffd0b224 */ /* 0x000fe200078e0ad0 */
[----:B------:R-:W-:Y:S01]  /*67c0*/  ISETP.GE.AND P1, PT, R52, RZ, PT ;  /* 0x000000ff3400720c */ /* 0x000fe20003f26270 */
[----:B------:R-:W-:Y:S01]  /*67d0*/  @!P5 IMAD.IADD R46, R46, 0x1, -R4 ;  /* 0x000000012e2ed824 */ /* 0x000fe200078e0a04 */
[----:B------:R-:W-:Y:S01]  /*67e0*/  IABS R56, R52 ;  /* 0x0000003400387213 */ /* 0x000fe20000000000 */
[----:B------:R-:W-:Y:S01]  /*67f0*/  IMAD.HI.U32 R52, R3, R54, RZ ;  /* 0x0000003603347227 */ /* 0x000fe200078e00ff */
[----:B------:R-:W-:-:S02]  /*6800*/  ISETP.GT.U32.AND P3, PT, R4, R49, PT ;  /* 0x000000310400720c */ /* 0x000fc40003f64070 */
[----:B------:R-:W-:Y:S01]  /*6810*/  ISETP.GE.AND P5, PT, R55, RZ, PT ;  /* 0x000000ff3700720c */ /* 0x000fe20003fa6270 */
[----:B------:R-:W-:Y:S01]  /*6820*/  @!P2 IMAD.MOV R50, RZ, RZ, -R50 ;  /* 0x000000ffff32a224 */ /* 0x000fe200078e0a32 */
[----:B------:R-:W-:Y:S01]  /*6830*/  ISETP.GT.U32.AND P2, PT, R4, R207, PT ;  /* 0x000000cf0400720c */ /* 0x000fe20003f44070 */
[----:B------:R-:W-:Y:S01]  /*6840*/  IMAD.MOV R55, RZ, RZ, -R52 ;  /* 0x000000ffff377224 */ /* 0x000fe200078e0a34 */
[----:B------:R-:W-:Y:S01]  /*6850*/  LOP3.LUT R53, R2, 0x108, RZ, 0xfc, !PT ;  /* 0x0000010802357812 */ /* 0x000fe200078efcff */
[----:B------:R-:W-:Y:S02]  /*6860*/  @!P0 IMAD.IADD R51, R51, 0x1, -R4 ;  /* 0x0000000133338824 */ /* 0x000fe400078e0a04 */
[----:B------:R-:W-:Y:S01]  /*6870*/  IMAD R52, R4, R55, R54 ;  /* 0x0000003704347224 */ /* 0x000fe200078e0236 */
[----:B------:R-:W-:Y:S01]  /*6880*/  ISETP.GE.AND P0, PT, R53, RZ, PT ;  /* 0x000000ff3500720c */ /* 0x000fe20003f06270 */
[----:B------:R-:W-:Y:S01]  /*6890*/  @!P6 IMAD.MOV R51, RZ, RZ, -R51 ;  /* 0x000000ffff33e224 */ /* 0x000fe200078e0a33 */
[----:B------:R-:W-:Y:S01]  /*68a0*/  IABS R206, R53 ;  /* 0x0000003500ce7213 */ /* 0x000fe20000000000 */
[----:B------:R-:W-:Y:S01]  /*68b0*/  IMAD.HI.U32 R53, R3, R56, RZ ;  /* 0x0000003803357227 */ /* 0x000fe200078e00ff */
[----:B------:R-:W-:-:S02]  /*68c0*/  @!P3 IADD3 R49, R49, -R4, RZ ;  /* 0x800000043131b210 */ /* 0x000fc40007ffe0ff */
[----:B------:R-:W-:Y:S01]  /*68d0*/  ISETP.GT.U32.AND P3, PT, R4, R52, PT ;  /* 0x000000340400720c */ /* 0x000fe20003f64070 */
[----:B------:R-:W-:Y:S01]  /*68e0*/  @!P2 IMAD.IADD R207, R207, 0x1, -R4 ;  /* 0x00000001cfcfa824 */ /* 0x000fe200078e0a04 */
[----:B------:R-:W-:Y:S01]  /*68f0*/  LOP3.LUT R55, R2, 0x10a, RZ, 0xfc, !PT ;  /* 0x0000010a02377812 */ /* 0x000fe200078efcff */
[----:B------:R-:W-:Y:S02]  /*6900*/  IMAD.MOV R53, RZ, RZ, -R53 ;  /* 0x000000ffff357224 */ /* 0x000fe400078e0a35 */
[----:B------:R-:W-:Y:S01]  /*6910*/  IMAD.HI.U32 R54, R3, R206, RZ ;  /* 0x000000ce03367227 */ /* 0x000fe200078e00ff */
[C---:B------:R-:W-:Y:S02]  /*6920*/  ISETP.GT.U32.AND P6, PT, R4.reuse, R207, PT ;  /* 0x000000cf0400720c */ /* 0x040fe40003fc4070 */
[----:B------:R-:W-:Y:S01]  /*6930*/  IABS R57, R55 ;  /* 0x0000003700397213 */ /* 0x000fe20000000000 */
[----:B------:R-:W-:Y:S01]  /*6940*/  IMAD R53, R4, R53, R56 ;  /* 0x0000003504357224 */ /* 0x000fe200078e0238 */
[----:B------:R-:W-:Y:S01]  /*6950*/  ISETP.GE.AND P2, PT, R55, RZ, PT ;  /* 0x000000ff3700720c */ /* 0x000fe20003f46270 */
[----:B------:R-:W-:-:S02]  /*6960*/  IMAD.MOV R55, RZ, RZ, -R54 ;  /* 0x000000ffff377224 */ /* 0x000fc400078e0a36 */
[----:B------:R-:W-:Y:S02]  /*6970*/  @!P3 IMAD.IADD R52, R52, 0x1, -R4 ;  /* 0x000000013434b824 */ /* 0x000fe400078e0a04 */
[----:B------:R-:W-:Y:S02]  /*6980*/  IMAD.MOV.U32 R56, RZ, RZ, R57 ;  /* 0x000000ffff387224 */ /* 0x000fe400078e0039 */
[C---:B------:R-:W-:Y:S01]  /*6990*/  IMAD R206, R4.reuse, R55, R206 ;  /* 0x0000003704ce7224 */ /* 0x040fe200078e02ce */
[----:B------:R-:W-:Y:S01]  /*69a0*/  ISETP.GT.U32.AND P3, PT, R4, R52, PT ;  /* 0x000000340400720c */ /* 0x000fe20003f64070 */
[----:B------:R-:W-:-:S04]  /*69b0*/  IMAD.HI.U32 R54, R3, R56, RZ ;  /* 0x0000003803367227 */ /* 0x000fc800078e00ff */
[----:B------:R-:W-:Y:S01]  /*69c0*/  @!P6 IMAD.IADD R207, R207, 0x1, -R4 ;  /* 0x00000001cfcfe824 */ /* 0x000fe200078e0a04 */
[----:B------:R-:W-:Y:S01]  /*69d0*/  ISETP.GT.U32.AND P6, PT, R4, R53, PT ;  /* 0x000000350400720c */ /* 0x000fe20003fc4070 */
[----:B------:R-:W-:-:S03]  /*69e0*/  IMAD.HI.U32 R55, R3, R58, RZ ;  /* 0x0000003a03377227 */ /* 0x000fc600078e00ff */
[----:B------:R-:W-:Y:S01]  /*69f0*/  @!P5 IADD3 R207, -R207, RZ, RZ ;  /* 0x000000ffcfcfd210 */ /* 0x000fe20007ffe1ff */
[----:B------:R-:W-:Y:S01]  /*6a00*/  IMAD.MOV R57, RZ, RZ, -R54 ;  /* 0x000000ffff397224 */ /* 0x000fe200078e0a36 */
[C---:B------:R-:W-:Y:S01]  /*6a10*/  ISETP.GT.U32.AND P5, PT, R4.reuse, R206, PT ;  /* 0x000000ce0400720c */ /* 0x040fe20003fa4070 */
[----:B------:R-:W-:Y:S02]  /*6a20*/  IMAD.MOV R55, RZ, RZ, -R55 ;  /* 0x000000ffff377224 */ /* 0x000fe400078e0a37 */
[C---:B------:R-:W-:Y:S01]  /*6a30*/  IMAD R54, R4.reuse, R57, R56 ;  /* 0x0000003904367224 */ /* 0x040fe200078e0238 */
[----:B------:R-:W-:Y:S01]  /*6a40*/  IABS R57, R62 ;  /* 0x0000003e00397213 */ /* 0x000fe20000000000 */
[----:B------:R-:W-:Y:S02]  /*6a50*/  IMAD R55, R4, R55, R58 ;  /* 0x0000003704377224 */ /* 0x000fe400078e023a */
[--C-:B------:R-:W-:Y:S01]  /*6a60*/  @!P3 IMAD.IADD R52, R52, 0x1, -R4.reuse ;  /* 0x000000013434b824 */ /* 0x100fe200078e0a04 */
[C---:B------:R-:W-:Y:S01]  /*6a70*/  ISETP.GT.U32.AND P3, PT, R4.reuse, R54, PT ;  /* 0x000000360400720c */ /* 0x040fe20003f64070 */
[----:B------:R-:W-:Y:S01]  /*6a80*/  @!P6 IMAD.IADD R53, R53, 0x1, -R4 ;  /* 0x000000013535e824 */ /* 0x000fe200078e0a04 */
[----:B------:R-:W-:Y:S01]  /*6a90*/  ISETP.GT.U32.AND P6, PT, R4, R55, PT ;  /* 0x000000370400720c */ /* 0x000fe20003fc4070 */
[----:B------:R-:W-:-:S04]  /*6aa0*/  IMAD.HI.U32 R56, R3, R205, RZ ;  /* 0x000000cd03387227 */ /* 0x000fc800078e00ff */
[----:B------:R-:W-:Y:S02]  /*6ab0*/  IMAD.MOV R56, RZ, RZ, -R56 ;  /* 0x000000ffff387224 */ /* 0x000fe400078e0a38 */
[--C-:B------:R-:W-:Y:S01]  /*6ac0*/  @!P5 IMAD.IADD R206, R206, 0x1, -R4.reuse ;  /* 0x00000001ceced824 */ /* 0x100fe200078e0a04 */
[C---:B------:R-:W-:Y:S01]  /*6ad0*/  ISETP.GT.U32.AND P5, PT, R4.reuse, R53, PT ;  /* 0x000000350400720c */ /* 0x040fe20003fa4070 */
[----:B------:R-:W-:Y:S02]  /*6ae0*/  IMAD R205, R4, R56, R205 ;  /* 0x0000003804cd7224 */ /* 0x000fe400078e02cd */
[--C-:B------:R-:W-:Y:S01]  /*6af0*/  @!P3 IMAD.IADD R54, R54, 0x1, -R4.reuse ;  /* 0x000000013636b824 */ /* 0x100fe200078e0a04 */
[C---:B------:R-:W-:Y:S01]  /*6b00*/  ISETP.GT.U32.AND P3, PT, R4.reuse, R206, PT ;  /* 0x000000ce0400720c */ /* 0x040fe20003f64070 */
[----:B------:R-:W-:Y:S02]  /*6b10*/  @!P6 IMAD.IADD R55, R55, 0x1, -R4 ;  /* 0x000000013737e824 */ /* 0x000fe400078e0a04 */
[----:B------:R-:W-:Y:S01]  /*6b20*/  IMAD.HI.U32 R56, R3, R57, RZ ;  /* 0x0000003903387227 */ /* 0x000fe200078e00ff */
[----:B------:R-:W-:-:S03]  /*6b30*/  ISETP.GT.U32.AND P6, PT, R4, R54, PT ;  /* 0x000000360400720c */ /* 0x000fc60003fc4070 */
[----:B------:R-:W-:Y:S02]  /*6b40*/  IMAD.MOV R56, RZ, RZ, -R56 ;  /* 0x000000ffff387224 */ /* 0x000fe400078e0a38 */
[----:B------:R-:W-:Y:S01]  /*6b50*/  @!P4 IMAD.MOV R52, RZ, RZ, -R52 ;  /* 0x000000ffff34c224 */ /* 0x000fe200078e0a34 */
[C---:B------:R-:W-:Y:S01]  /*6b60*/  ISETP.GT.U32.AND P4, PT, R4.reuse, R55, PT ;  /* 0x000000370400720c */ /* 0x040fe20003f84070 */
[----:B------:R-:W-:Y:S01]  /*6b70*/  IMAD R56, R4, R56, R57 ;  /* 0x0000003804387224 */ /* 0x000fe200078e0239 */
[----:B------:R-:W-:Y:S01]  /*6b80*/  @!P5 IADD3 R53, R53, -R4, RZ ;  /* 0x800000043535d210 */ /* 0x000fe20007ffe0ff */
[--C-:B------:R-:W-:Y:S01]  /*6b90*/  @!P3 IMAD.IADD R206, R206, 0x1, -R4.reuse ;  /* 0x00000001ceceb824 */ /* 0x100fe200078e0a04 */
[----:B------:R-:W-:Y:S01]  /*6ba0*/  ISETP.GE.AND P3, PT, R60, RZ, PT ;  /* 0x000000ff3c00720c */ /* 0x000fe20003f66270 */
[C---:B------:R-:W-:Y:S01]  /*6bb0*/  IMAD.HI.U32 R58, R3.reuse, R204, RZ ;  /* 0x000000cc033a7227 */ /* 0x040fe200078e00ff */
[----:B------:R-:W-:Y:S02]  /*6bc0*/  IABS R60, R65 ;  /* 0x00000041003c7213 */ /* 0x000fe40000000000 */
[----:B------:R-:W-:Y:S01]  /*6bd0*/  ISETP.GT.U32.AND P5, PT, R4, R205, PT ;  /* 0x000000cd0400720c */ /* 0x000fe20003fa4070 */
[----:B------:R-:W-:Y:S01]  /*6be0*/  @!P6 IMAD.IADD R54, R54, 0x1, -R4 ;  /* 0x000000013636e824 */ /* 0x000fe200078e0a04 */
[----:B------:R-:W-:Y:S01]  /*6bf0*/  ISETP.GT.U32.AND P6, PT, R4, R56, PT ;  /* 0x000000380400720c */ /* 0x000fe20003fc4070 */
[----:B------:R-:W-:-:S04]  /*6c00*/  IMAD.HI.U32 R57, R3, R59, RZ ;  /* 0x0000003b03397227 */ /* 0x000fc800078e00ff */
[----:B------:R-:W-:Y:S01]  /*6c10*/  @!P4 IMAD.IADD R55, R55, 0x1, -R4 ;  /* 0x000000013737c824 */ /* 0x000fe200078e0a04 */
[----:B------:R-:W-:Y:S01]  /*6c20*/  ISETP.GE.AND P4, PT, R61, RZ, PT ;  /* 0x000000ff3d00720c */ /* 0x000fe20003f86270 */
[----:B------:R-:W-:Y:S02]  /*6c30*/  IMAD.MOV R61, RZ, RZ, -R58 ;  /* 0x000000ffff3d7224 */ /* 0x000fe400078e0a3a */
[----:B------:R-:W-:Y:S02]  /*6c40*/  IMAD.MOV R57, RZ, RZ, -R57 ;  /* 0x000000ffff397224 */ /* 0x000fe400078e0a39 */
[----:B------:R-:W-:-:S04]  /*6c50*/  IMAD.HI.U32 R58, R3, R60, RZ ;  /* 0x0000003c033a7227 */ /* 0x000fc800078e00ff */
[----:B------:R-:W-:Y:S02]  /*6c60*/  @!P6 IMAD.IADD R56, R56, 0x1, -R4 ;  /* 0x000000013838e824 */ /* 0x000fe400078e0a04 */
[----:B------:R-:W-:Y:S02]  /*6c70*/  @!P0 IMAD.MOV R206, RZ, RZ, -R206 ;  /* 0x000000ffffce8224 */ /* 0x000fe400078e0ace */
[C---:B------:R-:W-:Y:S01]  /*6c80*/  IMAD R57, R4.reuse, R57, R59 ;  /* 0x0000003904397224 */ /* 0x040fe200078e023b */
[C---:B------:R-:W-:Y:S01]  /*6c90*/  ISETP.GT.U32.AND P0, PT, R4.reuse, R56, PT ;  /* 0x000000380400720c */ /* 0x040fe20003f04070 */
[----:B------:R-:W-:Y:S01]  /*6ca0*/  IMAD R204, R4, R61, R204 ;  /* 0x0000003d04cc7224 */ /* 0x000fe200078e02cc */
[----:B------:R-:W-:Y:S01]  /*6cb0*/  IADD3 R59, -R58, RZ, RZ ;  /* 0x000000ff3a3b7210 */ /* 0x000fe20007ffe1ff */
[----:B------:R-:W-:Y:S01]  /*6cc0*/  @!P3 IMAD.MOV R55, RZ, RZ, -R55 ;  /* 0x000000ffff37b224 */ /* 0x000fe200078e0a37 */
[C---:B------:R-:W-:Y:S01]  /*6cd0*/  ISETP.GT.U32.AND P6, PT, R4.reuse, R57, PT ;  /* 0x000000390400720c */ /* 0x040fe20003fc4070 */
[----:B------:R-:W-:Y:S01]  /*6ce0*/  @!P5 IMAD.IADD R205, R205, 0x1, -R4 ;  /* 0x00000001cdcdd824 */ /* 0x000fe200078e0a04 */
[C---:B------:R-:W-:Y:S01]  /*6cf0*/  ISETP.GT.U32.AND P3, PT, R4.reuse, R204, PT ;  /* 0x000000cc0400720c */ /* 0x040fe20003f64070 */
[C---:B------:R-:W-:Y:S01]  /*6d00*/  IMAD R58, R4.reuse, R59, R60 ;  /* 0x0000003b043a7224 */ /* 0x040fe200078e023c */
[----:B------:R-:W-:Y:S01]  /*6d10*/  IABS R61, R66 ;  /* 0x00000042003d7213 */ /* 0x000fe20000000000 */
[----:B------:R-:W-:Y:S01]  /*6d20*/  @!P1 IMAD.MOV R53, RZ, RZ, -R53 ;  /* 0x000000ffff359224 */ /* 0x000fe200078e0a35 */
[----:B------:R-:W-:Y:S01]  /*6d30*/  ISETP.GT.U32.AND P1, PT, R4, R205, PT ;  /* 0x000000cd0400720c */ /* 0x000fe20003f24070 */
[----:B------:R-:W-:Y:S01]  /*6d40*/  IMAD.HI.U32 R60, R3, R203, RZ ;  /* 0x000000cb033c7227 */ /* 0x000fe200078e00ff */
[----:B------:R-:W-:-:S03]  /*6d50*/  ISETP.GE.AND P5, PT, R62, RZ, PT ;  /* 0x000000ff3e00720c */ /* 0x000fc60003fa6270 */
[----:B------:R-:W-:Y:S01]  /*6d60*/  @!P0 IMAD.IADD R56, R56, 0x1, -R4 ;  /* 0x0000000138388824 */ /* 0x000fe200078e0a04 */
[----:B------:R-:W-:Y:S01]  /*6d70*/  ISETP.GT.U32.AND P0, PT, R4, R58, PT ;  /* 0x0000003a0400720c */ /* 0x000fe20003f04070 */
[----:B------:R-:W-:Y:S02]  /*6d80*/  IMAD.MOV R60, RZ, RZ, -R60 ;  /* 0x000000ffff3c7224 */ /* 0x000fe400078e0a3c */
[--C-:B------:R-:W-:Y:S02]  /*6d90*/  @!P3 IMAD.IADD R204, R204, 0x1, -R4.reuse ;  /* 0x00000001ccccb824 */ /* 0x100fe400078e0a04 */
[--C-:B------:R-:W-:Y:S01]  /*6da0*/  @!P6 IMAD.IADD R57, R57, 0x1, -R4.reuse ;  /* 0x000000013939e824 */ /* 0x100fe200078e0a04 */
[----:B------:R-:W-:Y:S01]  /*6db0*/  ISETP.GE.AND P6, PT, R65, RZ, PT ;  /* 0x000000ff4100720c */ /* 0x000fe20003fc6270 */
[----:B------:R-:W-:Y:S01]  /*6dc0*/  @!P1 IMAD.IADD R205, R205, 0x1, -R4 ;  /* 0x00000001cdcd9824 */ /* 0x000fe200078e0a04 */
[C---:B------:R-:W-:Y:S01]  /*6dd0*/  ISETP.GT.U32.AND P3, PT, R4.reuse, R204, PT ;  /* 0x000000cc0400720c */ /* 0x040fe20003f64070 */
[----:B------:R-:W-:Y:S01]  /*6de0*/  IMAD R203, R4, R60, R203 ;  /* 0x0000003c04cb7224 */ /* 0x000fe200078e02cb */
[----:B------:R-:W-:Y:S01]  /*6df0*/  LOP3.LUT R65, R2, 0x122, RZ, 0xfc, !PT ;  /* 0x0000012202417812 */ /* 0x000fe200078efcff */
[----:B------:R-:W-:Y:S01]  /*6e00*/  IMAD.HI.U32 R59, R3, R61, RZ ;  /* 0x0000003d033b7227 */ /* 0x000fe200078e00ff */
[----:B------:R-:W-:-:S02]  /*6e10*/  ISETP.GE.AND P1, PT, R64, RZ, PT ;  /* 0x000000ff4000720c */ /* 0x000fc40003f26270 */
[----:B------:R-:W-:Y:S01]  /*6e20*/  IABS R62, R65 ;  /* 0x00000041003e7213 */ /* 0x000fe20000000000 */
[----:B------:R-:W-:Y:S01]  /*6e30*/  @!P0 IMAD.IADD R58, R58, 0x1, -R4 ;  /* 0x000000013a3a8824 */ /* 0x000fe200078e0a04 */
[----:B------:R-:W-:Y:S01]  /*6e40*/  IADD3 R59, -R59, RZ, RZ ;  /* 0x000000ff3b3b7210 */ /* 0x000fe20007ffe1ff */
[----:B------:R-:W-:Y:S01]  /*6e50*/  @!P4 IMAD.MOV R205, RZ, RZ, -R205 ;  /* 0x000000ffffcdc224 */ /* 0x000fe200078e0acd */
[C---:B------:R-:W-:Y:S01]  /*6e60*/  ISETP.GT.U32.AND P4, PT, R4.reuse, R57, PT ;  /* 0x000000390400720c */ /* 0x040fe20003f84070 */
[----:B------:R-:W-:Y:S01]  /*6e70*/  @!P2 IMAD.MOV R54, RZ, RZ, -R54 ;  /* 0x000000ffff36a224 */ /* 0x000fe200078e0a36 */
[----:B------:R-:W-:Y:S01]  /*6e80*/  ISETP.GT.U32.AND P0, PT, R4, R58, PT ;  /* 0x0000003a0400720c */ /* 0x000fe20003f04070 */
[----:B------:R-:W-:Y:S01]  /*6e90*/  @!P3 IMAD.IADD R204, R204, 0x1, -R4 ;  /* 0x00000001ccccb824 */ /* 0x000fe200078e0a04 */
[----:B------:R-:W-:Y:S01]  /*6ea0*/  ISETP.GE.AND P2, PT, R63, RZ, PT ;  /* 0x000000ff3f00720c */ /* 0x000fe20003f46270 */
[----:B------:R-:W-:Y:S01]  /*6eb0*/  IMAD R59, R4, R59, R61 ;  /* 0x0000003b043b7224 */ /* 0x000fe200078e023d */
[----:B------:R-:W-:Y:S01]  /*6ec0*/  ISETP.GE.AND P3, PT, R66, RZ, PT ;  /* 0x000000ff4200720c */ /* 0x000fe20003f66270 */
[----:B------:R-:W-:Y:S01]  /*6ed0*/  IMAD.HI.U32 R60, R3, R62, RZ ;  /* 0x0000003e033c7227 */ /* 0x000fe200078e00ff */
[----:B------:R-:W-:-:S02]  /*6ee0*/  LOP3.LUT R66, R2, 0x128, RZ, 0xfc, !PT ;  /* 0x0000012802427812 */ /* 0x000fc400078efcff */
[----:B------:R-:W-:Y:S01]  /*6ef0*/  IABS R64, R68 ;  /* 0x0000004400407213 */ /* 0x000fe20000000000 */
[----:B------:R-:W-:Y:S01]  /*6f00*/  IMAD.MOV R63, RZ, RZ, -R60 ;  /* 0x000000ffff3f7224 */ /* 0x000fe200078e0a3c */
[----:B------:R-:W-:Y:S01]  /*6f10*/  IABS R202, R66 ;  /* 0x0000004200ca7213 */ /* 0x000fe20000000000 */
[--C-:B------:R-:W-:Y:S01]  /*6f20*/  @!P4 IMAD.IADD R57, R57, 0x1, -R4.reuse ;  /* 0x000000013939c824 */ /* 0x100fe200078e0a04 */
[----:B------:R-:W-:Y:S01]  /*6f30*/  ISETP.GT.U32.AND P4, PT, R4, R59, PT ;  /* 0x0000003b0400720c */ /* 0x000fe20003f84070 */
[----:B------:R-:W-:Y:S01]  /*6f40*/  @!P0 IMAD.IADD R58, R58, 0x1, -R4 ;  /* 0x000000013a3a8824 */ /* 0x000fe200078e0a04 */
[----:B------:R-:W-:Y:S01]  /*6f50*/  ISETP.GT.U32.AND P0, PT, R4, R203, PT ;  /* 0x000000cb0400720c */ /* 0x000fe20003f04070 */
[----:B------:R-:W-:Y:S02]  /*6f60*/  @!P2 IMAD.MOV R57, RZ, RZ, -R57 ;  /* 0x000000ffff39a224 */ /* 0x000fe400078e0a39 */
[----:B------:R-:W-:-:S04]  /*6f70*/  IMAD.HI.U32 R61, R3, R64, RZ ;  /* 0x00000040033d7227 */ /* 0x000fc800078e00ff */
[----:B------:R-:W-:Y:S02]  /*6f80*/  IMAD R60, R4, R63, R62 ;  /* 0x0000003f043c7224 */ /* 0x000fe400078e023e */
[----:B------:R-:W-:-:S04]  /*6f90*/  IMAD.HI.U32 R62, R3, R202, RZ ;  /* 0x000000ca033e7227 */ /* 0x000fc800078e00ff */
[----:B------:R-:W-:Y:S01]  /*6fa0*/  @!P0 IADD3 R203, R203, -R4, RZ ;  /* 0x80000004cbcb8210 */ /* 0x000fe20007ffe0ff */
[----:B------:R-:W-:Y:S02]  /*6fb0*/  IMAD.MOV R61, RZ, RZ, -R61 ;  /* 0x000000ffff3d7224 */ /* 0x000fe400078e0a3d */
[----:B------:R-:W-:Y:S01]  /*6fc0*/  IMAD.MOV R63, RZ, RZ, -R62 ;  /* 0x000000ffff3f7224 */ /* 0x000fe200078e0a3e */
[C---:B------:R-:W-:Y:S01]  /*6fd0*/  ISETP.GT.U32.AND P2, PT, R4.reuse, R203, PT ;  /* 0x000000cb0400720c */ /* 0x040fe20003f44070 */
[C---:B------:R-:W-:Y:S02]  /*6fe0*/  IMAD R61, R4.reuse, R61, R64 ;  /* 0x0000003d043d7224 */ /* 0x040fe400078e0240 */
[----:B------:R-:W-:Y:S01]  /*6ff0*/  @!P4 IMAD.IADD R59, R59, 0x1, -R4 ;  /* 0x000000013b3bc824 */ /* 0x000fe200078e0a04 */
[----:B------:R-:W-:Y:S01]  /*7000*/  ISETP.GE.AND P4, PT, R67, RZ, PT ;  /* 0x000000ff4300720c */ /* 0x000fe20003f86270 */
[----:B------:R-:W-:Y:S01]  /*7010*/  @!P5 IMAD.MOV R56, RZ, RZ, -R56 ;  /* 0x000000ffff38d224 */ /* 0x000fe200078e0a38 */
[C---:B------:R-:W-:Y:S01]  /*7020*/  ISETP.GT.U32.AND P5, PT, R4.reuse, R60, PT ;  /* 0x0000003c0400720c */ /* 0x040fe20003fa4070 */
[----:B------:R-:W-:Y:S01]  /*7030*/  IMAD R202, R4, R63, R202 ;  /* 0x0000003f04ca7224 */ /* 0x000fe200078e02ca */
[----:B------:R-:W-:Y:S01]  /*7040*/  LOP3.LUT R67, R2, 0x12a, RZ, 0xfc, !PT ;  /* 0x0000012a02437812 */ /* 0x000fe200078efcff */
[----:B------:R-:W-:Y:S01]  /*7050*/  @!P6 IMAD.MOV R58, RZ, RZ, -R58 ;  /* 0x000000ffff3ae224 */ /* 0x000fe200078e0a3a */
[C---:B------:R-:W-:Y:S01]  /*7060*/  ISETP.GT.U32.AND P6, PT, R4.reuse, R61, PT ;  /* 0x0000003d0400720c */ /* 0x040fe20003fc4070 */
[----:B------:R-:W-:Y:S01]  /*7070*/  @!P1 IMAD.MOV R204, RZ, RZ, -R204 ;  /* 0x000000ffffcc9224 */ /* 0x000fe200078e0acc */
[----:B------:R-:W-:Y:S01]  /*7080*/  IABS R64, R67 ;  /* 0x0000004300407213 */ /* 0x000fe20000000000 */
[----:B------:R-:W-:Y:S01]  /*7090*/  @!P2 IMAD.IADD R203, R203, 0x1, -R4 ;  /* 0x00000001cbcba824 */ /* 0x000fe200078e0a04 */
[----:B------:R-:W-:-:S02]  /*70a0*/  ISETP.GT.U32.AND P2, PT, R4, R202, PT ;  /* 0x000000ca0400720c */ /* 0x000fc40003f44070 */
[----:B------:R-:W-:Y:S01]  /*70b0*/  ISETP.GE.AND P1, PT, R65, RZ, PT ;  /* 0x000000ff4100720c */ /* 0x000fe20003f26270 */
[----:B------:R-:W-:Y:S01]  /*70c0*/  IMAD.MOV.U32 R63, RZ, RZ, R64 ;  /* 0x000000ffff3f7224 */ /* 0x000fe200078e0040 */
[----:B------:R-:W-:Y:S01]  /*70d0*/  LOP3.LUT R65, R2, 0x12c, RZ, 0xfc, !PT ;  /* 0x0000012c02417812 */ /* 0x000fe200078efcff */
[----:B------:R-:W-:Y:S01]  /*70e0*/  @!P4 IMAD.MOV R203, RZ, RZ, -R203 ;  /* 0x000000ffffcbc224 */ /* 0x000fe200078e0acb */
[----:B------:R-:W-:Y:S01]  /*70f0*/  @!P5 IADD3 R60, R60, -R4, RZ ;  /* 0x800000043c3cd210 */ /* 0x000fe20007ffe0ff */
[----:B------:R-:W-:Y:S01]  /*7100*/  IMAD.HI.U32 R62, R3, R63, RZ ;  /* 0x0000003f033e7227 */ /* 0x000fe200078e00ff */
[----:B------:R-:W-:Y:S02]  /*7110*/  IABS R64, R65 ;  /* 0x0000004100407213 */ /* 0x000fe40000000000 */
[C---:B------:R-:W-:Y:S01]  /*7120*/  ISETP.GT.U32.AND P0, PT, R4.reuse, R59, PT ;  /* 0x0000003b0400720c */ /* 0x040fe20003f04070 */
[--C-:B------:R-:W-:Y:S01]  /*7130*/  @!P6 IMAD.IADD R61, R61, 0x1, -R4.reuse ;  /* 0x000000013d3de824 */ /* 0x100fe200078e0a04 */
[----:B------:R-:W-:Y:S01]  /*7140*/  ISETP.GT.U32.AND P6, PT, R4, R60, PT ;  /* 0x0000003c0400720c */ /* 0x000fe20003fc4070 */
[----:B------:R-:W-:Y:S01]  /*7150*/  @!P2 IMAD.IADD R202, R202, 0x1, -R4 ;  /* 0x00000001cacaa824 */ /* 0x000fe200078e0a04 */
[----:B------:R-:W-:Y:S01]  /*7160*/  ISETP.GE.AND P5, PT, R66, RZ, PT ;  /* 0x000000ff4200720c */ /* 0x000fe20003fa6270 */
[----:B------:R-:W-:Y:S01]  /*7170*/  IMAD.MOV R62, RZ, RZ, -R62 ;  /* 0x000000ffff3e7224 */ /* 0x000fe200078e0a3e */
[----:B------:R-:W-:-:S02]  /*7180*/  ISETP.GE.AND P4, PT, R67, RZ, PT ;  /* 0x000000ff4300720c */ /* 0x000fc40003f86270 */
[C---:B------:R-:W-:Y:S01]  /*7190*/  ISETP.GT.U32.AND P2, PT, R4.reuse, R202, PT ;  /* 0x000000ca0400720c */ /* 0x040fe20003f44070 */
[----:B------:R-:W-:Y:S01]  /*71a0*/  IMAD R62, R4, R62, R63 ;  /* 0x0000003e043e7224 */ /* 0x000fe200078e023f */
[----:B------:R-:W-:Y:S01]  /*71b0*/  LOP3.LUT R67, R2, 0x132, RZ, 0xfc, !PT ;  /* 0x0000013202437812 */ /* 0x000fe200078efcff */
[----:B------:R-:W-:-:S03]  /*71c0*/  IMAD.HI.U32 R63, R3, R64, RZ ;  /* 0x00000040033f7227 */ /* 0x000fc600078e00ff */
[----:B------:R-:W-:Y:S01]  /*71d0*/  IABS R66, R67 ;  /* 0x0000004300427213 */ /* 0x000fe20000000000 */
[----:B------:R-:W-:Y:S02]  /*71e0*/  IMAD.MOV R63, RZ, RZ, -R63 ;  /* 0x000000ffff3f7224 */ /* 0x000fe400078e0a3f */
[----:B------:R-:W-:Y:S01]  /*71f0*/  @!P6 IMAD.IADD R60, R60, 0x1, -R4 ;  /* 0x000000013c3ce824 */ /* 0x000fe200078e0a04 */
[C---:B------:R-:W-:Y:S01]  /*7200*/  ISETP.GT.U32.AND P6, PT, R4.reuse, R62, PT ;  /* 0x0000003e0400720c */ /* 0x040fe20003fc4070 */
[----:B------:R-:W-:Y:S02]  /*7210*/  IMAD R63, R4, R63, R64 ;  /* 0x0000003f043f7224 */ /* 0x000fe400078e0240 */
[----:B------:R-:W-:Y:S01]  /*7220*/  @!P0 IMAD.IADD R59, R59, 0x1, -R4 ;  /* 0x000000013b3b8824 */ /* 0x000fe200078e0a04 */
[----:B------:R-:W-:Y:S01]  /*7230*/  @!P2 IADD3 R202, R202, -R4, RZ ;  /* 0x80000004cacaa210 */ /* 0x000fe20007ffe0ff */
[----:B------:R-:W-:Y:S01]  /*7240*/  IMAD.HI.U32 R64, R3, R201, RZ ;  /* 0x000000c903407227 */ /* 0x000fe200078e00ff */
[----:B------:R-:W-:-:S02]  /*7250*/  ISETP.GT.U32.AND P2, PT, R4, R63, PT ;  /* 0x0000003f0400720c */ /* 0x000fc40003f44070 */
[----:B------:R-:W-:Y:S01]  /*7260*/  ISETP.GE.AND P0, PT, R68, RZ, PT ;  /* 0x000000ff4400720c */ /* 0x000fe20003f06270 */
[----:B------:R-:W-:Y:S01]  /*7270*/  @!P3 IMAD.MOV R59, RZ, RZ, -R59 ;  /* 0x000000ffff3bb224 */ /* 0x000fe200078e0a3b */
[----:B------:R-:W-:Y:S01]  /*7280*/  ISETP.GT.U32.AND P3, PT, R4, R61, PT ;  /* 0x0000003d0400720c */ /* 0x000fe20003f64070 */
[----:B------:R-:W-:Y:S01]  /*7290*/  @!P1 IMAD.MOV R60, RZ, RZ, -R60 ;  /* 0x000000ffff3c9224 */ /* 0x000fe200078e0a3c */
[----:B------:R-:W-:Y:S01]  /*72a0*/  IABS R68, R70 ;  /* 0x0000004600447213 */ /* 0x000fe20000000000 */
[----:B------:R-:W-:Y:S01]  /*72b0*/  @!P6 IMAD.IADD R62, R62, 0x1, -R4 ;  /* 0x000000013e3ee824 */ /* 0x000fe200078e0a04 */
[----:B------:R-:W-:Y:S01]  /*72c0*/  ISETP.GE.AND P6, PT, R69, RZ, PT ;  /* 0x000000ff4500720c */ /* 0x000fe20003fc6270 */
[----:B------:R-:W-:Y:S01]  /*72d0*/  IMAD.MOV R64, RZ, RZ, -R64 ;  /* 0x000000ffff407224 */ /* 0x000fe200078e0a40 */
[----:B------:R-:W-:Y:S01]  /*72e0*/  LOP3.LUT R69, R2, 0x138, RZ, 0xfc, !PT ;  /* 0x0000013802457812 */ /* 0x000fe200078efcff */
[----:B------:R-:W-:Y:S01]  /*72f0*/  @!P5 IMAD.MOV R202, RZ, RZ, -R202 ;  /* 0x000000ffffcad224 */ /* 0x000fe200078e0aca */
[C---:B------:R-:W-:Y:S01]  /*7300*/  ISETP.GT.U32.AND P1, PT, R4.reuse, R62, PT ;  /* 0x0000003e0400720c */ /* 0x040fe20003f24070 */
[--C-:B------:R-:W-:Y:S01]  /*7310*/  @!P2 IMAD.IADD R63, R63, 0x1, -R4.reuse ;  /* 0x000000013f3fa824 */ /* 0x100fe200078e0a04 */
[----:B------:R-:W-:Y:S01]  /*7320*/  ISETP.GE.AND P5, PT, R67, RZ, PT ;  /* 0x000000ff4300720c */ /* 0x000fe20003fa6270 */
[C---:B------:R-:W-:Y:S01]  /*7330*/  IMAD R201, R4.reuse, R64, R201 ;  /* 0x0000004004c97224 */ /* 0x040fe200078e02c9 */
[----:B------:R-:W-:Y:S01]  /*7340*/  IABS R200, R69 ;  /* 0x0000004500c87213 */ /* 0x000fe20000000000 */
[----:B------:R-:W-:Y:S01]  /*7350*/  @!P3 IMAD.IADD R61, R61, 0x1, -R4 ;  /* 0x000000013d3db824 */ /* 0x000fe200078e0a04 */
[----:B------:R-:W-:Y:S01]  /*7360*/  ISETP.GE.AND P3, PT, R65, RZ, PT ;  /* 0x000000ff4100720c */ /* 0x000fe20003f66270 */
[----:B------:R-:W-:Y:S01]  /*7370*/  IMAD.HI.U32 R64, R3, R66, RZ ;  /* 0x0000004203407227 */ /* 0x000fe200078e00ff */
[----:B------:R-:W-:-:S03]  /*7380*/  ISETP.GT.U32.AND P2, PT, R4, R63, PT ;  /* 0x0000003f0400720c */ /* 0x000fc60003f44070 */
[----:B------:R-:W-:Y:S02]  /*7390*/  IMAD.HI.U32 R65, R3, R68, RZ ;  /* 0x0000004403417227 */ /* 0x000fe400078e00ff */
[----:B------:R-:W-:Y:S02]  /*73a0*/  @!P1 IADD3 R62, R62, -R4, RZ ;  /* 0x800000043e3e9210 */ /* 0x000fe40007ffe0ff */
[----:B------:R-:W-:Y:S01]  /*73b0*/  @!P0 IMAD.MOV R61, RZ, RZ, -R61 ;  /* 0x000000ffff3d8224 */ /* 0x000fe200078e0a3d */
[----:B------:R-:W-:Y:S01]  /*73c0*/  ISETP.GT.U32.AND P0, PT, R4, R201, PT ;  /* 0x000000c90400720c */ /* 0x000fe20003f04070 */
[----:B------:R-:W-:Y:S01]  /*73d0*/  IMAD.MOV R67, RZ, RZ, -R64 ;  /* 0x000000ffff437224 */ /* 0x000fe200078e0a40 */
[----:B------:R-:W-:Y:S01]  /*73e0*/  ISETP.GE.AND P1, PT, R70, RZ, PT ;  /* 0x000000ff4600720c */ /* 0x000fe20003f26270 */
[----:B------:R-:W-:Y:S01]  /*73f0*/  IMAD.MOV R65, RZ, RZ, -R65 ;  /* 0x000000ffff417224 */ /* 0x000fe200078e0a41 */
[----:B------:R-:W-:Y:S01]  /*7400*/  IABS R70, R71 ;  /* 0x0000004700467213 */ /* 0x000fe20000000000 */
[----:B------:R-:W-:Y:S01]  /*7410*/  IMAD R64, R4, R67, R66 ;  /* 0x0000004304407224 */ /* 0x000fe200078e0242 */
[----:B------:R-:W-:Y:S01]  /*7420*/  LOP3.LUT R67, R2, 0x13a, RZ, 0xfc, !PT ;  /* 0x0000013a02437812 */ /* 0x000fe200078efcff */
[----:B------:R-:W-:-:S02]  /*7430*/  IMAD R65, R4, R65, R68 ;  /* 0x0000004104417224 */ /* 0x000fc400078e0244 */
[----:B------:R-:W-:Y:S01]  /*7440*/  @!P2 IMAD.IADD R63, R63, 0x1, -R4 ;  /* 0x000000013f3fa824 */ /* 0x000fe200078e0a04 */
[C---:B------:R-:W-:Y:S01]  /*7450*/  ISETP.GT.U32.AND P2, PT, R4.reuse, R64, PT ;  /* 0x000000400400720c */ /* 0x040fe20003f44070 */
[----:B------:R-:W-:Y:S01]  /*7460*/  @!P4 IMAD.MOV R62, RZ, RZ, -R62 ;  /* 0x000000ffff3ec224 */ /* 0x000fe200078e0a3e */
[----:B------:R-:W-:Y:S01]  /*7470*/  ISETP.GT.U32.AND P4, PT, R4, R65, PT ;  /* 0x000000410400720c */ /* 0x000fe20003f84070 */
[----:B------:R-:W-:Y:S01]  /*7480*/  @!P0 IMAD.IADD R201, R201, 0x1, -R4 ;  /* 0x00000001c9c98824 */ /* 0x000fe200078e0a04 */
[----:B------:R-:W-:Y:S01]  /*7490*/  IABS R68, R67 ;  /* 0x0000004300447213 */ /* 0x000fe20000000000 */
[----:B------:R-:W-:-:S03]  /*74a0*/  IMAD.HI.U32 R66, R3, R200, RZ ;  /* 0x000000c803427227 */ /* 0x000fc600078e00ff */
[----:B------:R-:W-:Y:S01]  /*74b0*/  ISETP.GT.U32.AND P0, PT, R4, R201, PT ;  /* 0x000000c90400720c */ /* 0x000fe20003f04070 */
[----:B------:R-:W-:Y:S01]  /*74c0*/  @!P3 IMAD.MOV R63, RZ, RZ, -R63 ;  /* 0x000000ffff3fb224 */ /* 0x000fe200078e0a3f */
[----:B------:R-:W-:Y:S01]  /*74d0*/  ISETP.GE.AND P3, PT, R69, RZ, PT ;  /* 0x000000ff4500720c */ /* 0x000fe20003f66270 */
[----:B------:R-:W-:Y:S02]  /*74e0*/  IMAD.MOV R69, RZ, RZ, -R66 ;  /* 0x000000ffff457224 */ /* 0x000fe400078e0a42 */
[--C-:B------:R-:W-:Y:S02]  /*74f0*/  @!P2 IMAD.IADD R64, R64, 0x1, -R4.reuse ;  /* 0x000000014040a824 */ /* 0x100fe400078e0a04 */
[----:B------:R-:W-:Y:S02]  /*7500*/  @!P4 IMAD.IADD R65, R65, 0x1, -R4 ;  /* 0x000000014141c824 */ /* 0x000fe400078e0a04 */
[----:B------:R-:W-:Y:S01]  /*7510*/  IMAD.HI.U32 R66, R3, R68, RZ ;  /* 0x0000004403427227 */ /* 0x000fe200078e00ff */
[----:B------:R-:W-:-:S02]  /*7520*/  ISETP.GT.U32.AND P2, PT, R4, R64, PT ;  /* 0x000000400400720c */ /* 0x000fc40003f44070 */
[----:B------:R-:W-:Y:S01]  /*7530*/  ISETP.GT.U32.AND P4, PT, R4, R65, PT ;  /* 0x000000410400720c */ /* 0x000fe20003f84070 */
[----:B------:R-:W-:Y:S01]  /*7540*/  @!P0 IMAD.IADD R201, R201, 0x1, -R4 ;  /* 0x00000001c9c98824 */ /* 0x000fe200078e0a04 */
[----:B------:R-:W-:Y:S01]  /*7550*/  ISETP.GE.AND P0, PT, R67, RZ, PT ;  /* 0x000000ff4300720c */ /* 0x000fe20003f06270 */
[----:B------:R-:W-:-:S04]  /*7560*/  IMAD.HI.U32 R67, R3, R70, RZ ;  /* 0x0000004603437227 */ /* 0x000fc800078e00ff */
[----:B------:R-:W-:Y:S01]  /*7570*/  IMAD R200, R4, R69, R200 ;  /* 0x0000004504c87224 */ /* 0x000fe200078e02c8 */
[----:B------:R-:W-:Y:S01]  /*7580*/  IADD3 R69, -R66, RZ, RZ ;  /* 0x000000ff42457210 */ /* 0x000fe20007ffe1ff */
[----:B------:R-:W-:Y:S02]  /*7590*/  IMAD.MOV R67, RZ, RZ, -R67 ;  /* 0x000000ffff437224 */ /* 0x000fe400078e0a43 */
[----:B------:R-:W-:Y:S01]  /*75a0*/  @!P2 IMAD.IADD R64, R64, 0x1, -R4 ;  /* 0x000000014040a824 */ /* 0x000fe200078e0a04 */
[C---:B------:R-:W-:Y:S01]  /*75b0*/  ISETP.GT.U32.AND P2, PT, R4.reuse, R200, PT ;  /* 0x000000c80400720c */ /* 0x040fe20003f44070 */
[----:B------:R-:W-:Y:S01]  /*75c0*/  IMAD R66, R4, R69, R68 ;  /* 0x0000004504427224 */ /* 0x000fe200078e0244 */
[----:B------:R-:W-:Y:S01]  /*75d0*/  LOP3.LUT R68, R2, 0x140, RZ, 0xfc, !PT ;  /* 0x0000014002447812 */ /* 0x000fe200078efcff */
[C---:B------:R-:W-:Y:S01]  /*75e0*/  IMAD R67, R4.reuse, R67, R70 ;  /* 0x0000004304437224 */ /* 0x040fe200078e0246 */
[----:B------:R-:W-:Y:S01]  /*75f0*/  IABS R70, R73 ;  /* 0x0000004900467213 */ /* 0x000fe20000000000 */
[----:B------:R-:W-:Y:S01]  /*7600*/  @!P4 IMAD.IADD R65, R65, 0x1, -R4 ;  /* 0x000000014141c824 */ /* 0x000fe200078e0a04 */
[----:B------:R-:W-:Y:S01]  /*7610*/  IABS R199, R68 ;  /* 0x0000004400c77213 */ /* 0x000fe20000000000 */
[----:B------:R-:W-:Y:S01]  /*7620*/  @!P5 IMAD.MOV R64, RZ, RZ, -R64 ;  /* 0x000000ffff40d224 */ /* 0x000fe200078e0a40 */
[C---:B------:R-:W-:Y:S01]  /*7630*/  ISETP.GT.U32.AND P5, PT, R4.reuse, R66, PT ;  /* 0x000000420400720c */ /* 0x040fe20003fa4070 */
[----:B------:R-:W-:Y:S01]  /*7640*/  @!P1 IMAD.MOV R65, RZ, RZ, -R65 ;  /* 0x000000ffff419224 */ /* 0x000fe200078e0a41 */
[----:B------:R-:W-:Y:S01]  /*7650*/  ISETP.GT.U32.AND P1, PT, R4, R67, PT ;  /* 0x000000430400720c */ /* 0x000fe20003f24070 */
[----:B------:R-:W-:Y:S01]  /*7660*/  IMAD.HI.U32 R69, R3, R70, RZ ;  /* 0x0000004603457227 */ /* 0x000fe200078e00ff */
[----:B------:R-:W-:-:S03]  /*7670*/  ISETP.GE.AND P4, PT, R68, RZ, PT ;  /* 0x000000ff4400720c */ /* 0x000fc60003f86270 */
[----:B------:R-:W-:-:S04]  /*7680*/  IMAD.HI.U32 R68, R3, R199, RZ ;  /* 0x000000c703447227 */ /* 0x000fc800078e00ff */
[--C-:B------:R-:W-:Y:S01]  /*7690*/  @!P2 IMAD.IADD R200, R200, 0x1, -R4.reuse ;  /* 0x00000001c8c8a824 */ /* 0x100fe200078e0a04 */
[----:B------:R-:W-:Y:S01]  /*76a0*/  IADD3 R68, -R68, RZ, RZ ;  /* 0x000000ff44447210 */ /* 0x000fe20007ffe1ff */
[--C-:B------:R-:W-:Y:S02]  /*76b0*/  @!P5 IMAD.IADD R66, R66, 0x1, -R4.reuse ;  /* 0x000000014242d824 */ /* 0x100fe400078e0a04 */
[----:B------:R-:W-:Y:S01]  /*76c0*/  @!P1 IMAD.IADD R67, R67, 0x1, -R4 ;  /* 0x0000000143439824 */ /* 0x000fe200078e0a04 */
[C---:B------:R-:W-:Y:S01]  /*76d0*/  ISETP.GT.U32.AND P2, PT, R4.reuse, R200, PT ;  /* 0x000000c80400720c */ /* 0x040fe20003f44070 */
[----:B------:R-:W-:Y:S01]  /*76e0*/  @!P6 IMAD.MOV R201, RZ, RZ, -R201 ;  /* 0x000000ffffc9e224 */ /* 0x000fe200078e0ac9 */
[----:B------:R-:W-:Y:S01]  /*76f0*/  ISETP.GE.AND P6, PT, R71, RZ, PT ;  /* 0x000000ff4700720c */ /* 0x000fe20003fc6270 */
[----:B------:R-:W-:Y:S01]  /*7700*/  IMAD.MOV R71, RZ, RZ, -R69 ;  /* 0x000000ffff477224 */ /* 0x000fe200078e0a45 */
[C---:B------:R-:W-:Y:S01]  /*7710*/  ISETP.GT.U32.AND P5, PT, R4.reuse, R66, PT ;  /* 0x000000420400720c */ /* 0x040fe20003fa4070 */
[C---:B------:R-:W-:Y:S01]  /*7720*/  IMAD R199, R4.reuse, R68, R199 ;  /* 0x0000004404c77224 */ /* 0x040fe200078e02c7 */
[C---:B------:R-:W-:Y:S01]  /*7730*/  ISETP.GT.U32.AND P1, PT, R4.reuse, R67, PT ;  /* 0x000000430400720c */ /* 0x040fe20003f24070 */
[----:B------:R-:W-:-:S02]  /*7740*/  IMAD R68, R4, R71, R70 ;  /* 0x0000004704447224 */ /* 0x000fc400078e0246 */
[----:B------:R-:W-:-:S04]  /*7750*/  IMAD.HI.U32 R70, R3, R198, RZ ;  /* 0x000000c603467227 */ /* 0x000fc800078e00ff */
[----:B------:R-:W-:Y:S02]  /*7760*/  IMAD.MOV R71, RZ, RZ, -R70 ;  /* 0x000000ffff477224 */ /* 0x000fe400078e0a46 */
[--C-:B------:R-:W-:Y:S01]  /*7770*/  @!P2 IMAD.IADD R200, R200, 0x1, -R4.reuse ;  /* 0x00000001c8c8a824 */ /* 0x100fe200078e0a04 */
[----:B------:R-:W-:Y:S01]  /*7780*/  ISETP.GE.AND P2, PT, R73, RZ, PT ;  /* 0x000000ff4900720c */ /* 0x000fe20003f46270 */
[----:B------:R-:W-:Y:S01]  /*7790*/  @!P5 IMAD.IADD R66, R66, 0x1, -R4 ;  /* 0x000000014242d824 */ /* 0x000fe200078e0a04 */
[C---:B------:R-:W-:Y:S01]  /*77a0*/  ISETP.GT.U32.AND P5, PT, R4.reuse, R199, PT ;  /* 0x000000c70400720c */ /* 0x040fe20003fa4070 */
[C---:B------:R-:W-:Y:S01]  /*77b0*/  IMAD R198, R4.reuse, R71, R198 ;  /* 0x0000004704c67224 */ /* 0x040fe200078e02c6 */
[----:B------:R-:W-:Y:S01]  /*77c0*/  IABS R73, R76 ;  /* 0x0000004c00497213 */ /* 0x000fe20000000000 */
[----:B------:R-:W-:Y:S02]  /*77d0*/  @!P1 IMAD.IADD R67, R67, 0x1, -R4 ;  /* 0x0000000143439824 */ /* 0x000fe400078e0a04 */
[----:B------:R-:W-:Y:S01]  /*77e0*/  @!P3 IMAD.MOV R200, RZ, RZ, -R200 ;  /* 0x000000ffffc8b224 */ /* 0x000fe200078e0ac8 */
[----:B------:R-:W-:Y:S01]  /*77f0*/  ISETP.GT.U32.AND P3, PT, R4, R68, PT ;  /* 0x000000440400720c */ /* 0x000fe20003f64070 */
[----:B------:R-:W-:Y:S01]  /*7800*/  @!P0 IMAD.MOV R66, RZ, RZ, -R66 ;  /* 0x000000ffff428224 */ /* 0x000fe200078e0a42 */
[----:B------:R-:W-:Y:S01]  /*7810*/  ISETP.GE.AND P0, PT, R74, RZ, PT ;  /* 0x000000ff4a00720c */ /* 0x000fe20003f06270 */
[----:B------:R-:W-:Y:S01]  /*7820*/  @!P6 IMAD.MOV R67, RZ, RZ, -R67 ;  /* 0x000000ffff43e224 */ /* 0x000fe200078e0a43 */
[----:B------:R-:W-:Y:S01]  /*7830*/  ISETP.GT.U32.AND P6, PT, R4, R198, PT ;  /* 0x000000c60400720c */ /* 0x000fe20003fc4070 */
[----:B------:R-:W-:Y:S01]  /*7840*/  IMAD.HI.U32 R69, R3, R72, RZ ;  /* 0x0000004803457227 */ /* 0x000fe200078e00ff */
[----:B------:R-:W-:-:S02]  /*7850*/  LOP3.LUT R74, R2, 0x14a, RZ, 0xfc, !PT ;  /* 0x0000014a024a7812 */ /* 0x000fc400078efcff */
[----:B------:R-:W-:Y:S01]  /*7860*/  @!P5 IADD3 R199, R199, -R4, RZ ;  /* 0x80000004c7c7d210 */ /* 0x000fe20007ffe0ff */
[----:B------:R-:W-:Y:S01]  /*7870*/  IMAD.MOV R69, RZ, RZ, -R69 ;  /* 0x000000ffff457224 */ /* 0x000fe200078e0a45 */
[----:B------:R-:W-:Y:S02]  /*7880*/  IABS R71, R74 ;  /* 0x0000004a00477213 */ /* 0x000fe40000000000 */
[C---:B------:R-:W-:Y:S01]  /*7890*/  ISETP.GT.U32.AND P5, PT, R4.reuse, R199, PT ;  /* 0x000000c70400720c */ /* 0x040fe20003fa4070 */
[----:B------:R-:W-:Y:S02]  /*78a0*/  IMAD R69, R4, R69, R72 ;  /* 0x0000004504457224 */ /* 0x000fe400078e0248 */
[----:B------:R-:W-:-:S03]  /*78b0*/  IMAD.HI.U32 R70, R3, R71, RZ ;  /* 0x0000004703467227 */ /* 0x000fc600078e00ff */
[----:B------:R-:W-:Y:S01]  /*78c0*/  ISETP.GT.U32.AND P1, PT, R4, R69, PT ;  /* 0x000000450400720c */ /* 0x000fe20003f24070 */
[--C-:B------:R-:W-:Y:S02]  /*78d0*/  @!P3 IMAD.IADD R68, R68, 0x1, -R4.reuse ;  /* 0x000000014444b824 */ /* 0x100fe400078e0a04 */
[----:B------:R-:W-:Y:S02]  /*78e0*/  @!P6 IMAD.IADD R198, R198, 0x1, -R4 ;  /* 0x00000001c6c6e824 */ /* 0x000fe400078e0a04 */
[----:B------:R-:W-:Y:S01]  /*78f0*/  IMAD.MOV R70, RZ, RZ, -R70 ;  /* 0x000000ffff467224 */ /* 0x000fe200078e0a46 */
[C---:B------:R-:W-:Y:S01]  /*7900*/  ISETP.GT.U32.AND P3, PT, R4.reuse, R68, PT ;  /* 0x000000440400720c */ /* 0x040fe20003f64070 */
[----:B------:R-:W-:Y:S01]  /*7910*/  IMAD.HI.U32 R72, R3, R197, RZ ;  /* 0x000000c503487227 */ /* 0x000fe200078e00ff */
[----:B------:R-:W-:-:S03]  /*7920*/  ISETP.GT.U32.AND P6, PT, R4, R198, PT ;  /* 0x000000c60400720c */ /* 0x000fc60003fc4070 */
[----:B------:R-:W-:Y:S02]  /*7930*/  IMAD R70, R4, R70, R71 ;  /* 0x0000004604467224 */ /* 0x000fe400078e0247 */
[----:B------:R-:W-:-:S04]  /*7940*/  IMAD.HI.U32 R71, R3, R73, RZ ;  /* 0x0000004903477227 */ /* 0x000fc800078e00ff */
[----:B------:R-:W-:Y:S02]  /*7950*/  IMAD.MOV R71, RZ, RZ, -R71 ;  /* 0x000000ffff477224 */ /* 0x000fe400078e0a47 */
[--C-:B------:R-:W-:Y:S02]  /*7960*/  @!P1 IMAD.IADD R69, R69, 0x1, -R4.reuse ;  /* 0x0000000145459824 */ /* 0x100fe400078e0a04 */
[----:B------:R-:W-:Y:S01]  /*7970*/  IMAD R71, R4, R71, R73 ;  /* 0x0000004704477224 */ /* 0x000fe200078e0249 */
[----:B------:R-:W-:Y:S01]  /*7980*/  LOP3.LUT R73, R2, 0x154, RZ, 0xfc, !PT ;  /* 0x0000015402497812 */ /* 0x000fe200078efcff */
[--C-:B------:R-:W-:Y:S01]  /*7990*/  @!P3 IMAD.IADD R68, R68, 0x1, -R4.reuse ;  /* 0x000000014444b824 */ /* 0x100fe200078e0a04 */
[----:B------:R-:W-:Y:S01]  /*79a0*/  ISETP.GT.U32.AND P3, PT, R4, R70, PT ;  /* 0x000000460400720c */ /* 0x000fe20003f64070 */
[----:B------:R-:W-:Y:S01]  /*79b0*/  @!P6 IMAD.IADD R198, R198, 0x1, -R4 ;  /* 0x00000001c6c6e824 */ /* 0x000fe200078e0a04 */
[C---:B------:R-:W-:Y:S01]  /*79c0*/  ISETP.GT.U32.AND P1, PT, R4.reuse, R69, PT ;  /* 0x000000450400720c */ /* 0x040fe20003f24070 */
[----:B------:R-:W-:Y:S01]  /*79d0*/  IMAD.MOV R72, RZ, RZ, -R72 ;  /* 0x000000ffff487224 */ /* 0x000fe200078e0a48 */
[C---:B------:R-:W-:Y:S01]  /*79e0*/  ISETP.GT.U32.AND P6, PT, R4.reuse, R71, PT ;  /* 0x000000470400720c */ /* 0x040fe20003fc4070 */
[----:B------:R-:W-:Y:S01]  /*79f0*/  @!P5 IMAD.IADD R199, R199, 0x1, -R4 ;  /* 0x00000001c7c7d824 */ /* 0x000fe200078e0a04 */
[----:B------:R-:W-:Y:S01]  /*7a00*/  ISETP.GE.AND P5, PT, R75, RZ, PT ;  /* 0x000000ff4b00720c */ /* 0x000fe20003fa6270 */
[----:B------:R-:W-:Y:S01]  /*7a10*/  IMAD R197, R4, R72, R197 ;  /* 0x0000004804c57224 */ /* 0x000fe200078e02c5 */
[----:B------:R-:W-:Y:S01]  /*7a20*/  LOP3.LUT R72, R2, 0x152, RZ, 0xfc, !PT ;  /* 0x0000015202487812 */ /* 0x000fe200078efcff */
[----:B------:R-:W-:Y:S01]  /*7a30*/  @!P2 IMAD.MOV R68, RZ, RZ, -R68 ;  /* 0x000000ffff44a224 */ /* 0x000fe200078e0a44 */
[----:B------:R-:W-:-:S02]  /*7a40*/  @!P4 IADD3 R199, -R199, RZ, RZ ;  /* 0x000000ffc7c7c210 */ /* 0x000fc40007ffe1ff */
[----:B------:R-:W-:Y:S01]  /*7a50*/  ISETP.GE.AND P4, PT, R74, RZ, PT ;  /* 0x000000ff4a00720c */ /* 0x000fe20003f86270 */
[--C-:B------:R-:W-:Y:S01]  /*7a60*/  @!P3 IMAD.IADD R70, R70, 0x1, -R4.reuse ;  /* 0x000000014646b824 */ /* 0x100fe200078e0a04 */
[----:B------:R-:W-:Y:S01]  /*7a70*/  IABS R74, R72 ;  /* 0x00000048004a7213 */ /* 0x000fe20000000000 */
[--C-:B------:R-:W-:Y:S01]  /*7a80*/  @!P1 IMAD.IADD R69, R69, 0x1, -R4.reuse ;  /* 0x0000000145459824 */ /* 0x100fe200078e0a04 */
[----:B------:R-:W-:Y:S01]  /*7a90*/  ISETP.GE.AND P2, PT, R76, RZ, PT ;  /* 0x000000ff4c00720c */ /* 0x000fe20003f46270 */
[----:B------:R-:W-:Y:S01]  /*7aa0*/  @!P6 IMAD.IADD R71, R71, 0x1, -R4 ;  /* 0x000000014747e824 */ /* 0x000fe200078e0a04 */
[----:B------:R-:W-:Y:S01]  /*7ab0*/  ISETP.GT.U32.AND P3, PT, R4, R70, PT ;  /* 0x000000460400720c */ /* 0x000fe20003f64070 */
[----:B------:R-:W-:Y:S01]  /*7ac0*/  @!P0 IMAD.MOV R69, RZ, RZ, -R69 ;  /* 0x000000ffff458224 */ /* 0x000fe200078e0a45 */
[----:B------:R-:W-:Y:S01]  /*7ad0*/  ISETP.GE.AND P0, PT, R72, RZ, PT ;  /* 0x000000ff4800720c */ /* 0x000fe20003f06270 */
[----:B------:R-:W-:Y:S01]  /*7ae0*/  IMAD.HI.U32 R72, R3, R74, RZ ;  /* 0x0000004a03487227 */ /* 0x000fe200078e00ff */
[----:B------:R-:W-:-:S02]  /*7af0*/  IABS R76, R73 ;  /* 0x00000049004c7213 */ /* 0x000fc40000000000 */
[----:B------:R-:W-:Y:S01]  /*7b00*/  ISETP.GT.U32.AND P6, PT, R4, R71, PT ;  /* 0x000000470400720c */ /* 0x000fe20003fc4070 */
[----:B------:R-:W-:Y:S01]  /*7b10*/  @!P5 IMAD.MOV R198, RZ, RZ, -R198 ;  /* 0x000000ffffc6d224 */ /* 0x000fe200078e0ac6 */
[----:B------:R-:W-:Y:S01]  /*7b20*/  ISETP.GE.AND P5, PT, R73, RZ, PT ;  /* 0x000000ff4900720c */ /* 0x000fe20003fa6270 */
[----:B------:R-:W-:Y:S01]  /*7b30*/  IMAD.HI.U32 R73, R3, R76, RZ ;  /* 0x0000004c03497227 */ /* 0x000fe200078e00ff */
[----:B------:R-:W-:-:S03]  /*7b40*/  ISETP.GE.AND P1, PT, R77, RZ, PT ;  /* 0x000000ff4d00720c */ /* 0x000fc60003f26270 */
[----:B------:R-:W-:Y:S01]  /*7b50*/  IMAD.MOV R75, RZ, RZ, -R72 ;  /* 0x000000ffff4b7224 */ /* 0x000fe200078e0a48 */
[----:B------:R-:W-:Y:S01]  /*7b60*/  @!P3 IADD3 R70, R70, -R4, RZ ;  /* 0x800000044646b210 */ /* 0x000fe20007ffe0ff */
[----:B------:R-:W-:Y:S01]  /*7b70*/  IMAD.MOV R73, RZ, RZ, -R73 ;  /* 0x000000ffff497224 */ /* 0x000fe200078e0a49 */
[C---:B------:R-:W-:Y:S01]  /*7b80*/  ISETP.GT.U32.AND P3, PT, R4.reuse, R197, PT ;  /* 0x000000c50400720c */ /* 0x040fe20003f64070 */
[C---:B------:R-:W-:Y:S02]  /*7b90*/  IMAD R72, R4.reuse, R75, R74 ;  /* 0x0000004b04487224 */ /* 0x040fe400078e024a */
[C---:B------:R-:W-:Y:S02]  /*7ba0*/  IMAD R73, R4.reuse, R73, R76 ;  /* 0x0000004904497224 */ /* 0x040fe400078e024c */
[----:B------:R-:W-:Y:S01]  /*7bb0*/  @!P6 IMAD.IADD R71, R71, 0x1, -R4 ;  /* 0x000000014747e824 */ /* 0x000fe200078e0a04 */
[C---:B------:R-:W-:Y:S01]  /*7bc0*/  ISETP.GT.U32.AND P6, PT, R4.reuse, R72, PT ;  /* 0x000000480400720c */ /* 0x040fe20003fc4070 */
[----:B------:R-:W-:Y:S01]  /*7bd0*/  @!P4 IMAD.MOV R70, RZ, RZ, -R70 ;  /* 0x000000ffff46c224 */ /* 0x000fe200078e0a46 */
[----:B------:R-:W-:Y:S01]  /*7be0*/  ISETP.GT.U32.AND P4, PT, R4, R73, PT ;  /* 0x000000490400720c */ /* 0x000fe20003f84070 */
[----:B------:R-:W-:Y:S01]  /*7bf0*/  IMAD.HI.U32 R74, R3, R196, RZ ;  /* 0x000000c4034a7227 */ /* 0x000fe200078e00ff */
[----:B------:R-:W-:-:S02]  /*7c00*/  @!P2 IADD3 R71, -R71, RZ, RZ ;  /* 0x000000ff4747a210 */ /* 0x000fc40007ffe1ff */
[----:B------:R-:W-:Y:S01]  /*7c10*/  ISETP.GE.AND P2, PT, R79, RZ, PT ;  /* 0x000000ff4f00720c */ /* 0x000fe20003f46270 */
[----:B------:R-:W-:-:S04]  /*7c20*/  IMAD.HI.U32 R75, R3, R78, RZ ;  /* 0x0000004e034b7227 */ /* 0x000fc800078e00ff */
[----:B------:R-:W-:Y:S02]  /*7c30*/  IMAD.MOV R77, RZ, RZ, -R74 ;  /* 0x000000ffff4d7224 */ /* 0x000fe400078e0a4a */
[--C-:B------:R-:W-:Y:S02]  /*7c40*/  @!P6 IMAD.IADD R72, R72, 0x1, -R4.reuse ;  /* 0x000000014848e824 */ /* 0x100fe400078e0a04 */
[----:B------:R-:W-:Y:S02]  /*7c50*/  @!P4 IMAD.IADD R73, R73, 0x1, -R4 ;  /* 0x000000014949c824 */ /* 0x000fe400078e0a04 */
[----:B------:R-:W-:Y:S01]  /*7c60*/  IMAD.MOV R75, RZ, RZ, -R75 ;  /* 0x000000ffff4b7224 */ /* 0x000fe200078e0a4b */
[C---:B------:R-:W-:Y:S01]  /*7c70*/  ISETP.GT.U32.AND P6, PT, R4.reuse, R72, PT ;  /* 0x000000480400720c */ /* 0x040fe20003fc4070 */
[C---:B------:R-:W-:Y:S01]  /*7c80*/  IMAD R196, R4.reuse, R77, R196 ;  /* 0x0000004d04c47224 */ /* 0x040fe200078e02c4 */
[C---:B------:R-:W-:Y:S01]  /*7c90*/  ISETP.GT.U32.AND P4, PT, R4.reuse, R73, PT ;  /* 0x000000490400720c */ /* 0x040fe20003f84070 */
[----:B------:R-:W-:Y:S01]  /*7ca0*/  IMAD R74, R4, R75, R78 ;  /* 0x0000004b044a7224 */ /* 0x000fe200078e024e */
[----:B------:R-:W-:Y:S01]  /*7cb0*/  IABS R78, R83 ;  /* 0x00000053004e7213 */ /* 0x000fe20000000000 */
[----:B------:R-:W-:-:S02]  /*7cc0*/  @!P3 IMAD.IADD R197, R197, 0x1, -R4 ;  /* 0x00000001c5c5b824 */ /* 0x000fc400078e0a04 */
[----:B------:R-:W-:-:S03]  /*7cd0*/  IMAD.HI.U32 R76, R3, R195, RZ ;  /* 0x000000c3034c7227 */ /* 0x000fc600078e00ff */
[----:B------:R-:W-:Y:S01]  /*7ce0*/  ISETP.GT.U32.AND P3, PT, R4, R197, PT ;  /* 0x000000c50400720c */ /* 0x000fe20003f64070 */
[----:B------:R-:W-:-:S04]  /*7cf0*/  IMAD.HI.U32 R75, R3, R78, RZ ;  /* 0x0000004e034b7227 */ /* 0x000fc800078e00ff */
[--C-:B------:R-:W-:Y:S01]  /*7d00*/  @!P6 IMAD.IADD R72, R72, 0x1, -R4.reuse ;  /* 0x000000014848e824 */ /* 0x100fe200078e0a04 */
[C---:B------:R-:W-:Y:S01]  /*7d10*/  ISETP.GT.U32.AND P6, PT, R4.reuse, R196, PT ;  /* 0x000000c40400720c */ /* 0x040fe20003fc4070 */
[----:B------:R-:W-:Y:S01]  /*7d20*/  @!P4 IMAD.IADD R73, R73, 0x1, -R4 ;  /* 0x000000014949c824 */ /* 0x000fe200078e0a04 */
[C---:B------:R-:W-:Y:S01]  /*7d30*/  ISETP.GT.U32.AND P4, PT, R4.reuse, R74, PT ;  /* 0x0000004a0400720c */ /* 0x040fe20003f84070 */
[----:B------:R-:W-:Y:S02]  /*7d40*/  IMAD.MOV R75, RZ, RZ, -R75 ;  /* 0x000000ffff4b7224 */ /* 0x000fe400078e0a4b */
[----:B------:R-:W-:Y:S02]  /*7d50*/  IMAD.MOV R76, RZ, RZ, -R76 ;  /* 0x000000ffff4c7224 */ /* 0x000fe400078e0a4c */
[C---:B------:R-:W-:Y:S02]  /*7d60*/  IMAD R75, R4.reuse, R75, R78 ;  /* 0x0000004b044b7224 */ /* 0x040fe400078e024e */
[----:B------:R-:W-:-:S02]  /*7d70*/  IMAD R195, R4, R76, R195 ;  /* 0x0000004c04c37224 */ /* 0x000fc400078e02c3 */
[--C-:B------:R-:W-:Y:S01]  /*7d80*/  @!P3 IMAD.IADD R197, R197, 0x1, -R4.reuse ;  /* 0x00000001c5c5b824 */ /* 0x100fe200078e0a04 */
[----:B------:R-:W-:Y:S01]  /*7d90*/  ISETP.GE.AND P3, PT, R80, RZ, PT ;  /* 0x000000ff5000720c */ /* 0x000fe20003f66270 */
[----:B------:R-:W-:Y:S01]  /*7da0*/  IMAD.HI.U32 R79, R3, R194, RZ ;  /* 0x000000c2034f7227 */ /* 0x000fe200078e00ff */
[----:B------:R-:W-:Y:S02]  /*7db0*/  @!P6 IADD3 R196, R196, -R4, RZ ;  /* 0x80000004c4c4e210 */ /* 0x000fe40007ffe0ff */
[----:B------:R-:W-:Y:S01]  /*7dc0*/  ISETP.GT.U32.AND P6, PT, R4, R75, PT ;  /* 0x0000004b0400720c */ /* 0x000fe20003fc4070 */
[----:B------:R-:W-:Y:S01]  /*7dd0*/  @!P4 IMAD.IADD R74, R74, 0x1, -R4 ;  /* 0x000000014a4ac824 */ /* 0x000fe200078e0a04 */
[----:B------:R-:W-:Y:S01]  /*7de0*/  ISETP.GT.U32.AND P4, PT, R4, R195, PT ;  /* 0x000000c30400720c */ /* 0x000fe20003f84070 */
[----:B------:R-:W-:Y:S01]  /*7df0*/  IMAD.MOV R79, RZ, RZ, -R79 ;  /* 0x000000ffff4f7224 */ /* 0x000fe200078e0a4f */
[----:B------:R-:W-:Y:S01]  /*7e00*/  IABS R80, R85 ;  /* 0x0000005500507213 */ /* 0x000fe20000000000 */
[----:B------:R-:W-:-:S02]  /*7e10*/  @!P5 IMAD.MOV R73, RZ, RZ, -R73 ;  /* 0x000000ffff49d224 */ /* 0x000fc400078e0a49 */
[----:B------:R-:W-:Y:S01]  /*7e20*/  @!P1 IMAD.MOV R197, RZ, RZ, -R197 ;  /* 0x000000ffffc59224 */ /* 0x000fe200078e0ac5 */
[----:B------:R-:W-:Y:S01]  /*7e30*/  ISETP.GT.U32.AND P1, PT, R4, R74, PT ;  /* 0x0000004a0400720c */ /* 0x000fe20003f24070 */
[----:B------:R-:W-:-:S04]  /*7e40*/  IMAD.HI.U32 R77, R3, R80, RZ ;  /* 0x00000050034d7227 */ /* 0x000fc800078e00ff */
[--C-:B------:R-:W-:Y:S01]  /*7e50*/  @!P6 IMAD.IADD R75, R75, 0x1, -R4.reuse ;  /* 0x000000014b4be824 */ /* 0x100fe200078e0a04 */
[C---:B------:R-:W-:Y:S01]  /*7e60*/  ISETP.GT.U32.AND P6, PT, R4.reuse, R196, PT ;  /* 0x000000c40400720c */ /* 0x040fe20003fc4070 */
[----:B------:R-:W-:Y:S02]  /*7e70*/  IMAD.MOV R77, RZ, RZ, -R77 ;  /* 0x000000ffff4d7224 */ /* 0x000fe400078e0a4d */
[----:B------:R-:W-:Y:S01]  /*7e80*/  @!P4 IMAD.IADD R195, R195, 0x1, -R4 ;  /* 0x00000001c3c3c824 */ /* 0x000fe200078e0a04 */
[C---:B------:R-:W-:Y:S01]  /*7e90*/  ISETP.GT.U32.AND P4, PT, R4.reuse, R75, PT ;  /* 0x0000004b0400720c */ /* 0x040fe20003f84070 */
[C---:B------:R-:W-:Y:S01]  /*7ea0*/  IMAD R76, R4.reuse, R77, R80 ;  /* 0x0000004d044c7224 */ /* 0x040fe200078e0250 */
[----:B------:R-:W-:Y:S01]  /*7eb0*/  IABS R80, R88 ;  /* 0x0000005800507213 */ /* 0x000fe20000000000 */
[----:B------:R-:W-:Y:S01]  /*7ec0*/  @!P0 IMAD.MOV R72, RZ, RZ, -R72 ;  /* 0x000000ffff488224 */ /* 0x000fe200078e0a48 */
[C---:B------:R-:W-:Y:S01]  /*7ed0*/  ISETP.GT.U32.AND P0, PT, R4.reuse, R195, PT ;  /* 0x000000c30400720c */ /* 0x040fe20003f04070 */
[C---:B------:R-:W-:Y:S01]  /*7ee0*/  IMAD R194, R4.reuse, R79, R194 ;  /* 0x0000004f04c27224 */ /* 0x040fe200078e02c2 */
[----:B------:R-:W-:Y:S01]  /*7ef0*/  ISETP.GT.U32.AND P5, PT, R4, R76, PT ;  /* 0x0000004c0400720c */ /* 0x000fe20003fa4070 */
[----:B------:R-:W-:-:S02]  /*7f00*/  IMAD.HI.U32 R78, R3, R81, RZ ;  /* 0x00000051034e7227 */ /* 0x000fc400078e00ff */
[----:B------:R-:W-:Y:S02]  /*7f10*/  @!P6 IADD3 R196, R196, -R4, RZ ;  /* 0x80000004c4c4e210 */ /* 0x000fe40007ffe0ff */
[----:B------:R-:W-:Y:S02]  /*7f20*/  IMAD.MOV R78, RZ, RZ, -R78 ;  /* 0x000000ffff4e7224 */ /* 0x000fe400078e0a4e */
[----:B------:R-:W-:Y:S01]  /*7f30*/  @!P4 IMAD.IADD R75, R75, 0x1, -R4 ;  /* 0x000000014b4bc824 */ /* 0x000fe200078e0a04 */
[C---:B------:R-:W-:Y:S01]  /*7f40*/  ISETP.GT.U32.AND P4, PT, R4.reuse, R194, PT ;  /* 0x000000c20400720c */ /* 0x040fe20003f84070 */
[----:B------:R-:W-:Y:S01]  /*7f50*/  IMAD R77, R4, R78, R81 ;  /* 0x0000004e044d7224 */ /* 0x000fe200078e0251 */
[----:B------:R-:W-:Y:S01]  /*7f60*/  @!P2 IADD3 R196, -R196, RZ, RZ ;  /* 0x000000ffc4c4a210 */ /* 0x000fe20007ffe1ff */
[----:B------:R-:W-:-:S03]  /*7f70*/  IMAD.HI.U32 R78, R3, R80, RZ ;  /* 0x00000050034e7227 */ /* 0x000fc600078e00ff */
[----:B------:R-:W-:Y:S01]  /*7f80*/  ISETP.GT.U32.AND P6, PT, R4, R77, PT ;  /* 0x0000004d0400720c */ /* 0x000fe20003fc4070 */
[--C-:B------:R-:W-:Y:S01]  /*7f90*/  @!P5 IMAD.IADD R76, R76, 0x1, -R4.reuse ;  /* 0x000000014c4cd824 */ /* 0x100fe200078e0a04 */
[----:B------:R-:W-:Y:S01]  /*7fa0*/  ISETP.GE.AND P5, PT, R85, RZ, PT ;  /* 0x000000ff5500720c */ /* 0x000fe20003fa6270 */
[--C-:B------:R-:W-:Y:S01]  /*7fb0*/  @!P1 IMAD.IADD R74, R74, 0x1, -R4.reuse ;  /* 0x000000014a4a9824 */ /* 0x100fe200078e0a04 */
[----:B------:R-:W-:Y:S01]  /*7fc0*/  ISETP.GE.AND P1, PT, R83, RZ, PT ;  /* 0x000000ff5300720c */ /* 0x000fe20003f26270 */
[----:B------:R-:W-:Y:S01]  /*7fd0*/  @!P0 IMAD.IADD R195, R195, 0x1, -R4 ;  /* 0x00000001c3c38824 */ /* 0x000fe200078e0a04 */
[----:B------:R-:W-:Y:S01]  /*7fe0*/  ISETP.GE.AND P0, PT, R84, RZ, PT ;  /* 0x000000ff5400720c */ /* 0x000fe20003f06270 */
[----:B------:R-:W-:Y:S01]  /*7ff0*/  IMAD.MOV R81, RZ, RZ, -R78 ;  /* 0x000000ffff517224 */ /* 0x000fe200078e0a4e */
[----:B------:R-:W-:Y:S01]  /*8000*/  ISETP.GT.U32.AND P2, PT, R4, R76, PT ;  /* 0x0000004c0400720c */ /* 0x000fe20003f44070 */
[----:B------:R-:W-:Y:S01]  /*8010*/  IMAD.HI.U32 R79, R3, R82, RZ ;  /* 0x00000052034f7227 */ /* 0x000fe200078e00ff */
[----:B------:R-:W-:-:S03]  /*8020*/  LOP3.LUT R83, R2, 0x172, RZ, 0xfc, !PT ;  /* 0x0000017202537812 */ /* 0x000fc600078efcff */
[----:B------:R-:W-:Y:S01]  /*8030*/  IMAD R78, R4, R81, R80 ;  /* 0x00000051044e7224 */ /* 0x000fe200078e0250 */
[----:B------:R-:W-:Y:S01]  /*8040*/  LOP3.LUT R81, R2, 0x170, RZ, 0xfc, !PT ;  /* 0x0000017002517812 */ /* 0x000fe200078efcff */
[----:B------:R-:W-:Y:S02]  /*8050*/  @!P4 IMAD.IADD R194, R194, 0x1, -R4 ;  /* 0x00000001c2c2c824 */ /* 0x000fe400078e0a04 */
[----:B------:R-:W-:Y:S01]  /*8060*/  IMAD.MOV R79, RZ, RZ, -R79 ;  /* 0x000000ffff4f7224 */ /* 0x000fe200078e0a4f */
[----:B------:R-:W-:Y:S01]  /*8070*/  IABS R193, R81 ;  /* 0x0000005100c17213 */ /* 0x000fe20000000000 */
[----:B------:R-:W-:Y:S01]  /*8080*/  @!P1 IMAD.MOV R75, RZ, RZ, -R75 ;  /* 0x000000ffff4b9224 */ /* 0x000fe200078e0a4b */
[C---:B------:R-:W-:Y:S01]  /*8090*/  ISETP.GT.U32.AND P4, PT, R4.reuse, R194, PT ;  /* 0x000000c20400720c */ /* 0x040fe20003f84070 */
[C---:B------:R-:W-:Y:S01]  /*80a0*/  IMAD R79, R4.reuse, R79, R82 ;  /* 0x0000004f044f7224 */ /* 0x040fe200078e0252 */
[----:B------:R-:W-:Y:S01]  /*80b0*/  ISETP.GT.U32.AND P1, PT, R4, R78, PT ;  /* 0x0000004e0400720c */ /* 0x000fe20003f24070 */
[----:B------:R-:W-:Y:S01]  /*80c0*/  @!P0 IMAD.MOV R195, RZ, RZ, -R195 ;  /* 0x000000ffffc38224 */ /* 0x000fe200078e0ac3 */
[----:B------:R-:W-:Y:S01]  /*80d0*/  ISETP.GE.AND P0, PT, R87, RZ, PT ;  /* 0x000000ff5700720c */ /* 0x000fe20003f06270 */
[----:B------:R-:W-:Y:S01]  /*80e0*/  @!P2 IMAD.IADD R76, R76, 0x1, -R4 ;  /* 0x000000014c4ca824 */ /* 0x000fe200078e0a04 */
[----:B------:R-:W-:Y:S01]  /*80f0*/  ISETP.GT.U32.AND P2, PT, R4, R79, PT ;  /* 0x0000004f0400720c */ /* 0x000fe20003f44070 */
[----:B------:R-:W-:Y:S01]  /*8100*/  IMAD.HI.U32 R80, R3, R193, RZ ;  /* 0x000000c103507227 */ /* 0x000fe200078e00ff */
[----:B------:R-:W-:-:S02]  /*8110*/  IABS R82, R83 ;  /* 0x0000005300527213 */ /* 0x000fc40000000000 */
[----:B------:R-:W-:Y:S01]  /*8120*/  LOP3.LUT R87, R2, 0x17a, RZ, 0xfc, !PT ;  /* 0x0000017a02577812 */ /* 0x000fe200078efcff */
[----:B------:R-:W-:Y:S02]  /*8130*/  IMAD.MOV R80, RZ, RZ, -R80 ;  /* 0x000000ffff507224 */ /* 0x000fe400078e0a50 */
[--C-:B------:R-:W-:Y:S01]  /*8140*/  @!P4 IMAD.IADD R194, R194, 0x1, -R4.reuse ;  /* 0x00000001c2c2c824 */ /* 0x100fe200078e0a04 */
[----:B------:R-:W-:Y:S01]  /*8150*/  ISETP.GE.AND P4, PT, R89, RZ, PT ;  /* 0x000000ff5900720c */ /* 0x000fe20003f86270 */
[----:B------:R-:W-:Y:S01]  /*8160*/  IMAD R193, R4, R80, R193 ;  /* 0x0000005004c17224 */ /* 0x000fe200078e02c1 */
[----:B------:R-:W-:Y:S01]  /*8170*/  LOP3.LUT R89, R2, 0x180, RZ, 0xfc, !PT ;  /* 0x0000018002597812 */ /* 0x000fe200078efcff */
[--C-:B------:R-:W-:Y:S01]  /*8180*/  @!P6 IMAD.IADD R77, R77, 0x1, -R4.reuse ;  /* 0x000000014d4de824 */ /* 0x100fe200078e0a04 */
[----:B------:R-:W-:Y:S01]  /*8190*/  ISETP.GE.AND P6, PT, R86, RZ, PT ;  /* 0x000000ff5600720c */ /* 0x000fe20003fc6270 */
[----:B------:R-:W-:Y:S01]  /*81a0*/  @!P1 IMAD.IADD R78, R78, 0x1, -R4 ;  /* 0x000000014e4e9824 */ /* 0x000fe200078e0a04 */
[----:B------:R-:W-:Y:S01]  /*81b0*/  ISETP.GE.AND P1, PT, R81, RZ, PT ;  /* 0x000000ff5100720c */ /* 0x000fe20003f26270 */
[----:B------:R-:W-:Y:S01]  /*81c0*/  @!P0 IMAD.MOV R194, RZ, RZ, -R194 ;  /* 0x000000ffffc28224 */ /* 0x000fe200078e0ac2 */
[----:B------:R-:W-:Y:S01]  /*81d0*/  ISETP.GT.U32.AND P0, PT, R4, R193, PT ;  /* 0x000000c10400720c */ /* 0x000fe20003f04070 */
[----:B------:R-:W-:Y:S01]  /*81e0*/  IMAD.HI.U32 R81, R3, R82, RZ ;  /* 0x0000005203517227 */ /* 0x000fe200078e00ff */
[----:B------:R-:W-:-:S02]  /*81f0*/  @!P2 IADD3 R79, R79, -R4, RZ ;  /* 0x800000044f4fa210 */ /* 0x000fc40007ffe0ff */
[C---:B------:R-:W-:Y:S01]  /*8200*/  ISETP.GT.U32.AND P2, PT, R4.reuse, R78, PT ;  /* 0x0000004e0400720c */ /* 0x040fe20003f44070 */
[----:B------:R-:W-:Y:S01]  /*8210*/  @!P3 IMAD.MOV R74, RZ, RZ, -R74 ;  /* 0x000000ffff4ab224 */ /* 0x000fe200078e0a4a */
[C---:B------:R-:W-:Y:S01]  /*8220*/  ISETP.GT.U32.AND P3, PT, R4.reuse, R77, PT ;  /* 0x0000004d0400720c */ /* 0x040fe20003f64070 */
[----:B------:R-:W-:Y:S01]  /*8230*/  @!P5 IMAD.MOV R76, RZ, RZ, -R76 ;  /* 0x000000ffff4cd224 */ /* 0x000fe200078e0a4c */
[C---:B------:R-:W-:Y:S01]  /*8240*/  ISETP.GT.U32.AND P5, PT, R4.reuse, R79, PT ;  /* 0x0000004f0400720c */ /* 0x040fe20003fa4070 */
[----:B------:R-:W-:Y:S01]  /*8250*/  IMAD.MOV R81, RZ, RZ, -R81 ;  /* 0x000000ffff517224 */ /* 0x000fe200078e0a51 */
[----:B------:R-:W-:Y:S02]  /*8260*/  IABS R86, R87 ;  /* 0x0000005700567213 */ /* 0x000fe40000000000 */
[----:B------:R-:W-:Y:S01]  /*8270*/  IABS R191, R89 ;  /* 0x0000005900bf7213 */ /* 0x000fe20000000000 */
[----:B------:R-:W-:Y:S01]  /*8280*/  IMAD R80, R4, R81, R82 ;  /* 0x0000005104507224 */ /* 0x000fe200078e0252 */
[C---:B------:R-:W-:Y:S01]  /*8290*/  LOP3.LUT R81, R2.reuse, 0x174, RZ, 0xfc, !PT ;  /* 0x0000017402517812 */ /* 0x040fe200078efcff */
[--C-:B------:R-:W-:Y:S01]  /*82a0*/  @!P0 IMAD.IADD R193, R193, 0x1, -R4.reuse ;  /* 0x00000001c1c18824 */ /* 0x100fe200078e0a04 */
[----:B------:R-:W-:Y:S01]  /*82b0*/  LOP3.LUT R82, R2, 0x178, RZ, 0xfc, !PT ;  /* 0x0000017802527812 */ /* 0x000fe200078efcff */
[--C-:B------:R-:W-:Y:S01]  /*82c0*/  @!P2 IMAD.IADD R78, R78, 0x1, -R4.reuse ;  /* 0x000000014e4ea824 */ /* 0x100fe200078e0a04 */
[----:B------:R-:W-:Y:S01]  /*82d0*/  IABS R84, R81 ;  /* 0x0000005100547213 */ /* 0x000fe20000000000 */
[--C-:B------:R-:W-:Y:S01]  /*82e0*/  @!P3 IMAD.IADD R77, R77, 0x1, -R4.reuse ;  /* 0x000000014d4db824 */ /* 0x100fe200078e0a04 */
[----:B------:R-:W-:Y:S01]  /*82f0*/  ISETP.GE.AND P3, PT, R88, RZ, PT ;  /* 0x000000ff5800720c */ /* 0x000fe20003f66270 */
[----:B------:R-:W-:Y:S01]  /*8300*/  @!P5 IMAD.IADD R79, R79, 0x1, -R4 ;  /* 0x000000014f4fd824 */ /* 0x000fe200078e0a04 */
[----:B------:R-:W-:Y:S01]  /*8310*/  ISETP.GE.AND P2, PT, R81, RZ, PT ;  /* 0x000000ff5100720c */ /* 0x000fe20003f46270 */
[----:B------:R-:W-:Y:S01]  /*8320*/  IMAD.HI.U32 R81, R3, R84, RZ ;  /* 0x0000005403517227 */ /* 0x000fe200078e00ff */
[----:B------:R-:W-:-:S02]  /*8330*/  ISETP.GT.U32.AND P0, PT, R4, R193, PT ;  /* 0x000000c10400720c */ /* 0x000fc40003f04070 */
[C---:B------:R-:W-:Y:S01]  /*8340*/  ISETP.GT.U32.AND P5, PT, R4.reuse, R80, PT ;  /* 0x000000500400720c */ /* 0x040fe20003fa4070 */
[----:B------:R-:W-:Y:S01]  /*8350*/  IMAD.MOV R81, RZ, RZ, -R81 ;  /* 0x000000ffff517224 */ /* 0x000fe200078e0a51 */
[----:B------:R-:W-:Y:S01]  /*8360*/  IABS R192, R82 ;  /* 0x0000005200c07213 */ /* 0x000fe20000000000 */
[----:B------:R-:W-:Y:S01]  /*8370*/  @!P6 IMAD.MOV R77, RZ, RZ, -R77 ;  /* 0x000000ffff4de224 */ /* 0x000fe200078e0a4d */
[----:B------:R-:W-:Y:S01]  /*8380*/  ISETP.GE.AND P6, PT, R83, RZ, PT ;  /* 0x000000ff5300720c */ /* 0x000fe20003fc6270 */
[----:B------:R-:W-:Y:S01]  /*8390*/  IMAD R81, R4, R81, R84 ;  /* 0x0000005104517224 */ /* 0x000fe200078e0254 */
[----:B------:R-:W-:Y:S01]  /*83a0*/  IABS R88, R91 ;  /* 0x0000005b00587213 */ /* 0x000fe20000000000 */
[----:B------:R-:W-:Y:S01]  /*83b0*/  @!P3 IMAD.MOV R78, RZ, RZ, -R78 ;  /* 0x000000ffff4eb224 */ /* 0x000fe200078e0a4e */
[----:B------:R-:W-:Y:S01]  /*83c0*/  ISETP.GE.AND P3, PT, R82, RZ, PT ;  /* 0x000000ff5200720c */ /* 0x000fe20003f66270 */
[----:B------:R-:W-:-:S04]  /*83d0*/  IMAD.HI.U32 R82, R3, R192, RZ ;  /* 0x000000c003527227 */ /* 0x000fc800078e00ff */
[----:B------:R-:W-:Y:S01]  /*83e0*/  @!P0 IMAD.IADD R193, R193, 0x1, -R4 ;  /* 0x00000001c1c18824 */ /* 0x000fe200078e0a04 */
[----:B------:R-:W-:Y:S01]  /*83f0*/  @!P5 IADD3 R80, R80, -R4, RZ ;  /* 0x800000045050d210 */ /* 0x000fe20007ffe0ff */
[----:B------:R-:W-:Y:S01]  /*8400*/  IMAD.HI.U32 R83, R3, R86, RZ ;  /* 0x0000005603537227 */ /* 0x000fe200078e00ff */
[C---:B------:R-:W-:Y:S02]  /*8410*/  ISETP.GT.U32.AND P0, PT, R4.reuse, R81, PT ;  /* 0x000000510400720c */ /* 0x040fe40003f04070 */
[C---:B------:R-:W-:Y:S01]  /*8420*/  ISETP.GT.U32.AND P5, PT, R4.reuse, R80, PT ;  /* 0x000000500400720c */ /* 0x040fe20003fa4070 */
[----:B------:R-:W-:Y:S02]  /*8430*/  IMAD.MOV R85, RZ, RZ, -R82 ;  /* 0x000000ffff557224 */ /* 0x000fe400078e0a52 */
[----:B------:R-:W-:Y:S02]  /*8440*/  IMAD.MOV R83, RZ, RZ, -R83 ;  /* 0x000000ffff537224 */ /* 0x000fe400078e0a53 */
[----:B------:R-:W-:Y:S01]  /*8450*/  IMAD R192, R4, R85, R192 ;  /* 0x0000005504c07224 */ /* 0x000fe200078e02c0 */
[----:B------:R-:W-:Y:S01]  /*8460*/  LOP3.LUT R85, R2, 0x17c, RZ, 0xfc, !PT ;  /* 0x0000017c02557812 */ /* 0x000fe200078efcff */
[----:B------:R-:W-:-:S02]  /*8470*/  IMAD R82, R4, R83, R86 ;  /* 0x0000005304527224 */ /* 0x000fc400078e0256 */
[----:B------:R-:W-:Y:S01]  /*8480*/  @!P1 IMAD.MOV R193, RZ, RZ, -R193 ;  /* 0x000000ffffc19224 */ /* 0x000fe200078e0ac1 */
[----:B------:R-:W-:Y:S01]  /*8490*/  IABS R84, R85 ;  /* 0x0000005500547213 */ /* 0x000fe20000000000 */
[--C-:B------:R-:W-:Y:S01]  /*84a0*/  @!P0 IMAD.IADD R81, R81, 0x1, -R4.reuse ;  /* 0x0000000151518824 */ /* 0x100fe200078e0a04 */
[----:B------:R-:W-:Y:S01]  /*84b0*/  ISETP.GT.U32.AND P1, PT, R4, R82, PT ;  /* 0x000000520400720c */ /* 0x000fe20003f24070 */
[----:B------:R-:W-:Y:S01]  /*84c0*/  @!P5 IMAD.IADD R80, R80, 0x1, -R4 ;  /* 0x000000015050d824 */ /* 0x000fe200078e0a04 */
[C---:B------:R-:W-:Y:S01]  /*84d0*/  ISETP.GT.U32.AND P5, PT, R4.reuse, R192, PT ;  /* 0x000000c00400720c */ /* 0x040fe20003fa4070 */
[----:B------:R-:W-:Y:S01]  /*84e0*/  IMAD.HI.U32 R83, R3, R84, RZ ;  /* 0x0000005403537227 */ /* 0x000fe200078e00ff */
[----:B------:R-:W-:-:S03]  /*84f0*/  ISETP.GT.U32.AND P0, PT, R4, R81, PT ;  /* 0x000000510400720c */ /* 0x000fc60003f04070 */
[----:B------:R-:W-:Y:S02]  /*8500*/  IMAD.MOV R83, RZ, RZ, -R83 ;  /* 0x000000ffff537224 */ /* 0x000fe400078e0a53 */
[----:B------:R-:W-:Y:S01]  /*8510*/  @!P4 IMAD.MOV R79, RZ, RZ, -R79 ;  /* 0x000000ffff4fc224 */ /* 0x000fe200078e0a4f */
[----:B------:R-:W-:Y:S01]  /*8520*/  ISETP.GE.AND P4, PT, R87, RZ, PT ;  /* 0x000000ff5700720c */ /* 0x000fe20003f86270 */
[----:B------:R-:W-:Y:S01]  /*8530*/  IMAD R83, R4, R83, R84 ;  /* 0x0000005304537224 */ /* 0x000fe200078e0254 */
[----:B------:R-:W-:Y:S01]  /*8540*/  IABS R87, R90 ;  /* 0x0000005a00577213 */ /* 0x000fe20000000000 */
[----:B------:R-:W-:Y:S02]  /*8550*/  @!P1 IMAD.IADD R82, R82, 0x1, -R4 ;  /* 0x0000000152529824 */ /* 0x000fe400078e0a04 */
[----:B------:R-:W-:Y:S01]  /*8560*/  @!P5 IADD3 R192, R192, -R4, RZ ;  /* 0x80000004c0c0d210 */ /* 0x000fe20007ffe0ff */
[----:B------:R-:W-:Y:S01]  /*8570*/  @!P6 IMAD.MOV R80, RZ, RZ, -R80 ;  /* 0x000000ffff50e224 */ /* 0x000fe200078e0a50 */
[----:B------:R-:W-:Y:S01]  /*8580*/  ISETP.GE.AND P6, PT, R85, RZ, PT ;  /* 0x000000ff5500720c */ /* 0x000fe20003fc6270 */
[----:B------:R-:W-:Y:S01]  /*8590*/  @!P0 IMAD.IADD R81, R81, 0x1, -R4 ;  /* 0x0000000151518824 */ /* 0x000fe200078e0a04 */
[C---:B------:R-:W-:Y:S01]  /*85a0*/  ISETP.GT.U32.AND P0, PT, R4.reuse, R83, PT ;  /* 0x000000530400720c */ /* 0x040fe20003f04070 */
[----:B------:R-:W-:Y:S01]  /*85b0*/  IMAD.HI.U32 R84, R3, R191, RZ ;  /* 0x000000bf03547227 */ /* 0x000fe200078e00ff */
[----:B------:R-:W-:-:S02]  /*85c0*/  ISETP.GT.U32.AND P5, PT, R4, R192, PT ;  /* 0x000000c00400720c */ /* 0x000fc40003fa4070 */
[----:B------:R-:W-:Y:S01]  /*85d0*/  ISETP.GT.U32.AND P1, PT, R4, R82, PT ;  /* 0x000000520400720c */ /* 0x000fe20003f24070 */
[----:B------:R-:W-:-:S04]  /*85e0*/  IMAD.HI.U32 R85, R3, R87, RZ ;  /* 0x0000005703557227 */ /* 0x000fc800078e00ff */
[----:B------:R-:W-:Y:S02]  /*85f0*/  IMAD.MOV R84, RZ, RZ, -R84 ;  /* 0x000000ffff547224 */ /* 0x000fe400078e0a54 */
[----:B------:R-:W-:Y:S02]  /*8600*/  IMAD.MOV R85, RZ, RZ, -R85 ;  /* 0x000000ffff557224 */ /* 0x000fe400078e0a55 */
[C---:B------:R-:W-:Y:S01]  /*8610*/  IMAD R191, R4.reuse, R84, R191 ;  /* 0x0000005404bf7224 */ /* 0x040fe200078e02bf */
[----:B------:R-:W-:Y:S01]  /*8620*/  @!P0 IADD3 R83, R83, -R4, RZ ;  /* 0x8000000453538210 */ /* 0x000fe20007ffe0ff */
[----:B------:R-:W-:Y:S01]  /*8630*/  IMAD R84, R4, R85, R87 ;  /* 0x0000005504547224 */ /* 0x000fe200078e0257 */
[----:B------:R-:W-:Y:S01]  /*8640*/  LOP3.LUT R87, R2, 0x188, RZ, 0xfc, !PT ;  /* 0x0000018802577812 */ /* 0x000fe200078efcff */
[----:B------:R-:W-:Y:S01]  /*8650*/  IMAD.HI.U32 R86, R3, R88, RZ ;  /* 0x0000005803567227 */ /* 0x000fe200078e00ff */
[----:B------:R-:W-:Y:S02]  /*8660*/  ISETP.GT.U32.AND P0, PT, R4, R83, PT ;  /* 0x000000530400720c */ /* 0x000fe40003f04070 */
[----:B------:R-:W-:Y:S01]  /*8670*/  IABS R190, R87 ;  /* 0x0000005700be7213 */ /* 0x000fe20000000000 */
[--C-:B------:R-:W-:Y:S01]  /*8680*/  @!P5 IMAD.IADD R192, R192, 0x1, -R4.reuse ;  /* 0x00000001c0c0d824 */ /* 0x100fe200078e0a04 */
[----:B------:R-:W-:Y:S01]  /*8690*/  ISETP.GE.AND P5, PT, R89, RZ, PT ;  /* 0x000000ff5900720c */ /* 0x000fe20003fa6270 */
[----:B------:R-:W-:Y:S01]  /*86a0*/  @!P1 IMAD.IADD R82, R82, 0x1, -R4 ;  /* 0x0000000152529824 */ /* 0x000fe200078e0a04 */
[----:B------:R-:W-:Y:S01]  /*86b0*/  ISETP.GT.U32.AND P1, PT, R4, R84, PT ;  /* 0x000000540400720c */ /* 0x000fe20003f24070 */
[----:B------:R-:W-:-:S02]  /*86c0*/  IMAD.MOV R89, RZ, RZ, -R86 ;  /* 0x000000ffff597224 */ /* 0x000fc400078e0a56 */
[----:B------:R-:W-:Y:S01]  /*86d0*/  @!P2 IMAD.MOV R81, RZ, RZ, -R81 ;  /* 0x000000ffff51a224 */ /* 0x000fe200078e0a51 */
[C---:B------:R-:W-:Y:S01]  /*86e0*/  ISETP.GT.U32.AND P2, PT, R4.reuse, R191, PT ;  /* 0x000000bf0400720c */ /* 0x040fe20003f44070 */
[----:B------:R-:W-:Y:S01]  /*86f0*/  IMAD R85, R4, R89, R88 ;  /* 0x0000005904557224 */ /* 0x000fe200078e0258 */
[----:B------:R-:W-:Y:S01]  /*8700*/  LOP3.LUT R89, R2, 0x18a, RZ, 0xfc, !PT ;  /* 0x0000018a02597812 */ /* 0x000fe200078efcff */
[----:B------:R-:W-:Y:S02]  /*8710*/  @!P4 IMAD.MOV R82, RZ, RZ, -R82 ;  /* 0x000000ffff52c224 */ /* 0x000fe400078e0a52 */
[--C-:B------:R-:W-:Y:S01]  /*8720*/  @!P0 IMAD.IADD R83, R83, 0x1, -R4.reuse ;  /* 0x0000000153538824 */ /* 0x100fe200078e0a04 */
[----:B------:R-:W-:Y:S01]  /*8730*/  ISETP.GT.U32.AND P4, PT, R4, R85, PT ;  /* 0x000000550400720c */ /* 0x000fe20003f84070 */
[----:B------:R-:W-:Y:S01]  /*8740*/  IMAD.HI.U32 R86, R3, R190, RZ ;  /* 0x000000be03567227 */ /* 0x000fe200078e00ff */
[----:B------:R-:W-:Y:S02]  /*8750*/  IABS R88, R89 ;  /* 0x0000005900587213 */ /* 0x000fe40000000000 */
[----:B------:R-:W-:Y:S01]  /*8760*/  ISETP.GE.AND P0, PT, R91, RZ, PT ;  /* 0x000000ff5b00720c */ /* 0x000fe20003f06270 */
[--C-:B------:R-:W-:Y:S01]  /*8770*/  @!P1 IMAD.IADD R84, R84, 0x1, -R4.reuse ;  /* 0x0000000154549824 */ /* 0x100fe200078e0a04 */
[----:B------:R-:W-:Y:S01]  /*8780*/  IABS R91, R94 ;  /* 0x0000005e005b7213 */ /* 0x000fe20000000000 */
[----:B------:R-:W-:Y:S01]  /*8790*/  @!P2 IMAD.IADD R191, R191, 0x1, -R4 ;  /* 0x00000001bfbfa824 */ /* 0x000fe200078e0a04 */
[----:B------:R-:W-:Y:S01]  /*87a0*/  ISETP.GE.AND P2, PT, R87, RZ, PT ;  /* 0x000000ff5700720c */ /* 0x000fe20003f46270 */
[----:B------:R-:W-:Y:S01]  /*87b0*/  @!P6 IMAD.MOV R83, RZ, RZ, -R83 ;  /* 0x000000ffff53e224 */ /* 0x000fe200078e0a53 */
[C---:B------:R-:W-:Y:S01]  /*87c0*/  ISETP.GT.U32.AND P6, PT, R4.reuse, R84, PT ;  /* 0x000000540400720c */ /* 0x040fe20003fc4070 */
[----:B------:R-:W-:Y:S01]  /*87d0*/  IMAD.MOV R87, RZ, RZ, -R86 ;  /* 0x000000ffff577224 */ /* 0x000fe200078e0a56 */
[----:B------:R-:W-:Y:S01]  /*87e0*/  ISETP.GT.U32.AND P1, PT, R4, R191, PT ;  /* 0x000000bf0400720c */ /* 0x000fe20003f24070 */
[----:B------:R-:W-:Y:S01]  /*87f0*/  IMAD.HI.U32 R86, R3, R88, RZ ;  /* 0x0000005803567227 */ /* 0x000fe200078e00ff */
[----:B------:R-:W-:-:S03]  /*8800*/  @!P4 IADD3 R85, R85, -R4, RZ ;  /* 0x800000045555c210 */ /* 0x000fc60007ffe0ff */
[----:B------:R-:W-:Y:S01]  /*8810*/  @!P3 IMAD.MOV R192, RZ, RZ, -R192 ;  /* 0x000000ffffc0b224 */ /* 0x000fe200078e0ac0 */
[----:B------:R-:W-:Y:S01]  /*8820*/  ISETP.GE.AND P3, PT, R90, RZ, PT ;  /* 0x000000ff5a00720c */ /* 0x000fe20003f66270 */
[C---:B------:R-:W-:Y:S01]  /*8830*/  IMAD R190, R4.reuse, R87, R190 ;  /* 0x0000005704be7224 */ /* 0x040fe200078e02be */
[----:B------:R-:W-:Y:S01]  /*8840*/  IABS R90, R92 ;  /* 0x0000005c005a7213 */ /* 0x000fe20000000000 */
[----:B------:R-:W-:Y:S01]  /*8850*/  IMAD.MOV R87, RZ, RZ, -R86 ;  /* 0x000000ffff577224 */ /* 0x000fe200078e0a56 */
[----:B------:R-:W-:Y:S01]  /*8860*/  ISETP.GT.U32.AND P4, PT, R4, R85, PT ;  /* 0x000000550400720c */ /* 0x000fe20003f84070 */
[----:B------:R-:W-:Y:S02]  /*8870*/  @!P6 IMAD.IADD R84, R84, 0x1, -R4 ;  /* 0x000000015454e824 */ /* 0x000fe400078e0a04 */
[----:B------:R-:W-:Y:S02]  /*8880*/  IMAD R86, R4, R87, R88 ;  /* 0x0000005704567224 */ /* 0x000fe400078e0258 */
[----:B------:R-:W-:-:S03]  /*8890*/  IMAD.HI.U32 R87, R3, R90, RZ ;  /* 0x0000005a03577227 */ /* 0x000fc600078e00ff */
[----:B------:R-:W-:Y:S01]  /*88a0*/  ISETP.GT.U32.AND P6, PT, R4, R86, PT ;  /* 0x000000560400720c */ /* 0x000fe20003fc4070 */
[----:B------:R-:W-:-:S04]  /*88b0*/  IMAD.HI.U32 R88, R3, R189, RZ ;  /* 0x000000bd03587227 */ /* 0x000fc800078e00ff */
[----:B------:R-:W-:Y:S02]  /*88c0*/  IMAD.MOV R87, RZ, RZ, -R87 ;  /* 0x000000ffff577224 */ /* 0x000fe400078e0a57 */
[----:B------:R-:W-:Y:S02]  /*88d0*/  IMAD.MOV R88, RZ, RZ, -R88 ;  /* 0x000000ffff587224 */ /* 0x000fe400078e0a58 */
[C---:B------:R-:W-:Y:S02]  /*88e0*/  IMAD R87, R4.reuse, R87, R90 ;  /* 0x0000005704577224 */ /* 0x040fe400078e025a */
[----:B------:R-:W-:Y:S01]  /*88f0*/  @!P4 IMAD.IADD R85, R85, 0x1, -R4 ;  /* 0x000000015555c824 */ /* 0x000fe200078e0a04 */
[----:B------:R-:W-:Y:S01]  /*8900*/  ISETP.GE.AND P4, PT, R89, RZ, PT ;  /* 0x000000ff5900720c */ /* 0x000fe20003f86270 */
[----:B------:R-:W-:Y:S01]  /*8910*/  IMAD R189, R4, R88, R189 ;  /* 0x0000005804bd7224 */ /* 0x000fe200078e02bd */
[----:B------:R-:W-:Y:S01]  /*8920*/  @!P6 IADD3 R86, R86, -R4, RZ ;  /* 0x800000045656e210 */ /* 0x000fe20007ffe0ff */
[----:B------:R-:W-:Y:S01]  /*8930*/  @!P3 IMAD.MOV R84, RZ, RZ, -R84 ;  /* 0x000000ffff54b224 */ /* 0x000fe200078e0a54 */
[C---:B------:R-:W-:Y:S01]  /*8940*/  ISETP.GT.U32.AND P3, PT, R4.reuse, R87, PT ;  /* 0x000000570400720c */ /* 0x040fe20003f64070 */
[----:B------:R-:W-:Y:S01]  /*8950*/  @!P1 IMAD.IADD R191, R191, 0x1, -R4 ;  /* 0x00000001bfbf9824 */ /* 0x000fe200078e0a04 */
[----:B------:R-:W-:Y:S01]  /*8960*/  ISETP.GT.U32.AND P1, PT, R4, R190, PT ;  /* 0x000000be0400720c */ /* 0x000fe20003f24070 */
[----:B------:R-:W-:-:S04]  /*8970*/  IMAD.HI.U32 R89, R3, R91, RZ ;  /* 0x0000005b03597227 */ /* 0x000fc800078e00ff */
[----:B------:R-:W-:Y:S01]  /*8980*/  @!P0 IMAD.MOV R85, RZ, RZ, -R85 ;  /* 0x000000ffff558224 */ /* 0x000fe200078e0a55 */
[C---:B------:R-:W-:Y:S01]  /*8990*/  ISETP.GT.U32.AND P0, PT, R4.reuse, R189, PT ;  /* 0x000000bd0400720c */ /* 0x040fe20003f04070 */
[----:B------:R-:W-:Y:S01]  /*89a0*/  @!P5 IMAD.MOV R191, RZ, RZ, -R191 ;  /* 0x000000ffffbfd224 */ /* 0x000fe200078e0abf */
[----:B------:R-:W-:Y:S01]  /*89b0*/  ISETP.GT.U32.AND P5, PT, R4, R86, PT ;  /* 0x000000560400720c */ /* 0x000fe20003fa4070 */
[----:B------:R-:W-:Y:S02]  /*89c0*/  IMAD.MOV R89, RZ, RZ, -R89 ;  /* 0x000000ffff597224 */ /* 0x000fe400078e0a59 */
[--C-:B------:R-:W-:Y:S01]  /*89d0*/  @!P3 IMAD.IADD R87, R87, 0x1, -R4.reuse ;  /* 0x000000015757b824 */ /* 0x100fe200078e0a04 */
[----:B------:R-:W-:Y:S01]  /*89e0*/  ISETP.GE.AND P3, PT, R94, RZ, PT ;  /* 0x000000ff5e00720c */ /* 0x000fe20003f66270 */
[----:B------:R-:W-:Y:S01]  /*89f0*/  IMAD R88, R4, R89, R91 ;  /* 0x0000005904587224 */ /* 0x000fe200078e025b */
[----:B------:R-:W-:Y:S01]  /*8a00*/  IABS R91, R95 ;  /* 0x0000005f005b7213 */ /* 0x000fe20000000000 */
[----:B------:R-:W-:Y:S01]  /*8a10*/  @!P1 IMAD.IADD R190, R190, 0x1, -R4 ;  /* 0x00000001bebe9824 */ /* 0x000fe200078e0a04 */
[----:B------:R-:W-:Y:S01]  /*8a20*/  ISETP.GE.AND P1, PT, R92, RZ, PT ;  /* 0x000000ff5c00720c */ /* 0x000fe20003f26270 */
[----:B------:R-:W-:Y:S01]  /*8a30*/  IMAD.HI.U32 R90, R3, R188, RZ ;  /* 0x000000bc035a7227 */ /* 0x000fe200078e00ff */
[----:B------:R-:W-:-:S02]  /*8a40*/  IABS R92, R97 ;  /* 0x00000061005c7213 */ /* 0x000fc40000000000 */
[----:B------:R-:W-:Y:S01]  /*8a50*/  ISETP.GT.U32.AND P6, PT, R4, R190, PT ;  /* 0x000000be0400720c */ /* 0x000fe20003fc4070 */
[----:B------:R-:W-:Y:S01]  /*8a60*/  IMAD.HI.U32 R89, R3, R91, RZ ;  /* 0x0000005b03597227 */ /* 0x000fe200078e00ff */
[----:B------:R-:W-:-:S03]  /*8a70*/  IABS R94, R98 ;  /* 0x00000062005e7213 */ /* 0x000fc60000000000 */
[--C-:B------:R-:W-:Y:S01]  /*8a80*/  @!P0 IMAD.IADD R189, R189, 0x1, -R4.reuse ;  /* 0x00000001bdbd8824 */ /* 0x100fe200078e0a04 */
[----:B------:R-:W-:Y:S01]  /*8a90*/  ISETP.GT.U32.AND P0, PT, R4, R87, PT ;  /* 0x000000570400720c */ /* 0x000fe20003f04070 */
[----:B------:R-:W-:Y:S01]  /*8aa0*/  @!P5 IMAD.IADD R86, R86, 0x1, -R4 ;  /* 0x000000015656d824 */ /* 0x000fe200078e0a04 */
[----:B------:R-:W-:Y:S02]  /*8ab0*/  ISETP.GT.U32.AND P5, PT, R4, R88, PT ;  /* 0x000000580400720c */ /* 0x000fe40003fa4070 */
[----:B------:R-:W-:Y:S01]  /*8ac0*/  IADD3 R89, -R89, RZ, RZ ;  /* 0x000000ff59597210 */ /* 0x000fe20007ffe1ff */
[----:B------:R-:W-:Y:S02]  /*8ad0*/  @!P4 IMAD.MOV R86, RZ, RZ, -R86 ;  /* 0x000000ffff56c224 */ /* 0x000fe400078e0a56 */
[----:B------:R-:W-:Y:S01]  /*8ae0*/  @!P6 IMAD.IADD R190, R190, 0x1, -R4 ;  /* 0x00000001bebee824 */ /* 0x000fe200078e0a04 */
[----:B------:R-:W-:Y:S01]  /*8af0*/  ISETP.GE.AND P6, PT, R93, RZ, PT ;  /* 0x000000ff5d00720c */ /* 0x000fe20003fc6270 */
[----:B------:R-:W-:-:S02]  /*8b00*/  IMAD R89, R4, R89, R91 ;  /* 0x0000005904597224 */ /* 0x000fc400078e025b */
[----:B------:R-:W-:Y:S02]  /*8b10*/  IMAD.MOV R91, RZ, RZ, -R90 ;  /* 0x000000ffff5b7224 */ /* 0x000fe400078e0a5a */
[--C-:B------:R-:W-:Y:S01]  /*8b20*/  @!P0 IMAD.IADD R87, R87, 0x1, -R4.reuse ;  /* 0x0000000157578824 */ /* 0x100fe200078e0a04 */
[----:B------:R-:W-:Y:S01]  /*8b30*/  ISETP.GT.U32.AND P0, PT, R4, R89, PT ;  /* 0x000000590400720c */ /* 0x000fe20003f04070 */
[----:B------:R-:W-:Y:S01]  /*8b40*/  @!P5 IMAD.IADD R88, R88, 0x1, -R4 ;  /* 0x000000015858d824 */ /* 0x000fe200078e0a04 */
[C---:B------:R-:W-:Y:S01]  /*8b50*/  ISETP.GT.U32.AND P5, PT, R4.reuse, R189, PT ;  /* 0x000000bd0400720c */ /* 0x040fe20003fa4070 */
[----:B------:R-:W-:Y:S02]  /*8b60*/  IMAD R188, R4, R91, R188 ;  /* 0x0000005b04bc7224 */ /* 0x000fe400078e02bc */
[----:B------:R-:W-:-:S04]  /*8b70*/  IMAD.HI.U32 R90, R3, R92, RZ ;  /* 0x0000005c035a7227 */ /* 0x000fc800078e00ff */
[----:B------:R-:W-:-:S04]  /*8b80*/  IMAD.HI.U32 R91, R3, R94, RZ ;  /* 0x0000005e035b7227 */ /* 0x000fc800078e00ff */
[--C-:B------:R-:W-:Y:S01]  /*8b90*/  @!P0 IMAD.IADD R89, R89, 0x1, -R4.reuse ;  /* 0x0000000159598824 */ /* 0x100fe200078e0a04 */
[----:B------:R-:W-:Y:S01]  /*8ba0*/  IADD3 R91, -R91, RZ, RZ ;  /* 0x000000ff5b5b7210 */ /* 0x000fe20007ffe1ff */
[----:B------:R-:W-:Y:S01]  /*8bb0*/  @!P5 IMAD.IADD R189, R189, 0x1, -R4 ;  /* 0x00000001bdbdd824 */ /* 0x000fe200078e0a04 */
[C---:B------:R-:W-:Y:S01]  /*8bc0*/  ISETP.GT.U32.AND P5, PT, R4.reuse, R188, PT ;  /* 0x000000bc0400720c */ /* 0x040fe20003fa4070 */
[----:B------:R-:W-:Y:S01]  /*8bd0*/  IMAD.MOV R93, RZ, RZ, -R90 ;  /* 0x000000ffff5d7224 */ /* 0x000fe200078e0a5a */
[C---:B------:R-:W-:Y:S01]  /*8be0*/  ISETP.GT.U32.AND P4, PT, R4.reuse, R89, PT ;  /* 0x000000590400720c */ /* 0x040fe20003f84070 */
[----:B------:R-:W-:Y:S01]  /*8bf0*/  IMAD R91, R4, R91, R94 ;  /* 0x0000005b045b7224 */ /* 0x000fe200078e025e */
[----:B------:R-:W-:Y:S01]  /*8c00*/  LOP3.LUT R94, R2, 0x1a2, RZ, 0xfc, !PT ;  /* 0x000001a2025e7812 */ /* 0x000fe200078efcff */
[----:B------:R-:W-:Y:S01]  /*8c10*/  IMAD R90, R4, R93, R92 ;  /* 0x0000005d045a7224 */ /* 0x000fe200078e025c */
[----:B------:R-:W-:Y:S01]  /*8c20*/  ISETP.GE.AND P0, PT, R96, RZ, PT ;  /* 0x000000ff6000720c */ /* 0x000fe20003f06270 */
[----:B------:R-:W-:Y:S01]  /*8c30*/  @!P1 IMAD.MOV R87, RZ, RZ, -R87 ;  /* 0x000000ffff579224 */ /* 0x000fe200078e0a57 */
[----:B------:R-:W-:Y:S01]  /*8c40*/  IABS R93, R94 ;  /* 0x0000005e005d7213 */ /* 0x000fe20000000000 */
[----:B------:R-:W-:Y:S01]  /*8c50*/  @!P2 IMAD.MOV R190, RZ, RZ, -R190 ;  /* 0x000000ffffbea224 */ /* 0x000fe200078e0abe */
[C---:B------:R-:W-:Y:S01]  /*8c60*/  ISETP.GT.U32.AND P1, PT, R4.reuse, R90, PT ;  /* 0x0000005a0400720c */ /* 0x040fe20003f24070 */
[----:B------:R-:W-:Y:S01]  /*8c70*/  IMAD.HI.U32 R92, R3, R187, RZ ;  /* 0x000000bb035c7227 */ /* 0x000fe200078e00ff */
[----:B------:R-:W-:-:S03]  /*8c80*/  ISETP.GT.U32.AND P2, PT, R4, R88, PT ;  /* 0x000000580400720c */ /* 0x000fc60003f44070 */
[--C-:B------:R-:W-:Y:S02]  /*8c90*/  @!P5 IMAD.IADD R188, R188, 0x1, -R4.reuse ;  /* 0x00000001bcbcd824 */ /* 0x100fe400078e0a04 */
[----:B------:R-:W-:Y:S01]  /*8ca0*/  @!P4 IMAD.IADD R89, R89, 0x1, -R4 ;  /* 0x000000015959c824 */ /* 0x000fe200078e0a04 */
[C---:B------:R-:W-:Y:S01]  /*8cb0*/  ISETP.GT.U32.AND P4, PT, R4.reuse, R91, PT ;  /* 0x0000005b0400720c */ /* 0x040fe20003f84070 */
[----:B------:R-:W-:Y:S01]  /*8cc0*/  IMAD.MOV R92, RZ, RZ, -R92 ;  /* 0x000000ffff5c7224 */ /* 0x000fe200078e0a5c */
[C---:B------:R-:W-:Y:S01]  /*8cd0*/  ISETP.GT.U32.AND P5, PT, R4.reuse, R188, PT ;  /* 0x000000bc0400720c */ /* 0x040fe20003fa4070 */
[----:B------:R-:W-:Y:S01]  /*8ce0*/  @!P6 IMAD.MOV R189, RZ, RZ, -R189 ;  /* 0x000000ffffbde224 */ /* 0x000fe200078e0abd */
[----:B------:R-:W-:Y:S01]  /*8cf0*/  ISETP.GE.AND P6, PT, R97, RZ, PT ;  /* 0x000000ff6100720c */ /* 0x000fe20003fc6270 */
[----:B------:R-:W-:Y:S01]  /*8d00*/  IMAD R187, R4, R92, R187 ;  /* 0x0000005c04bb7224 */ /* 0x000fe200078e02bb */
[----:B------:R-:W-:Y:S01]  /*8d10*/  @!P1 IADD3 R90, R90, -R4, RZ ;  /* 0x800000045a5a9210 */ /* 0x000fe20007ffe0ff */
[----:B------:R-:W-:Y:S01]  /*8d20*/  IMAD.HI.U32 R92, R3, R93, RZ ;  /* 0x0000005d035c7227 */ /* 0x000fe200078e00ff */
[----:B------:R-:W-:-:S03]  /*8d30*/  ISETP.GE.AND P1, PT, R94, RZ, PT ;  /* 0x000000ff5e00720c */ /* 0x000fc60003f26270 */
[--C-:B------:R-:W-:Y:S01]  /*8d40*/  @!P2 IMAD.IADD R88, R88, 0x1, -R4.reuse ;  /* 0x000000015858a824 */ /* 0x100fe200078e0a04 */
[----:B------:R-:W-:Y:S01]  /*8d50*/  ISETP.GE.AND P2, PT, R95, RZ, PT ;  /* 0x000000ff5f00720c */ /* 0x000fe20003f46270 */
[--C-:B------:R-:W-:Y:S01]  /*8d60*/  @!P4 IMAD.IADD R91, R91, 0x1, -R4.reuse ;  /* 0x000000015b5bc824 */ /* 0x100fe200078e0a04 */
[----:B------:R-:W-:Y:S01]  /*8d70*/  ISETP.GT.U32.AND P4, PT, R4, R90, PT ;  /* 0x0000005a0400720c */ /* 0x000fe20003f84070 */
[----:B------:R-:W-:Y:S01]  /*8d80*/  @!P5 IMAD.IADD R188, R188, 0x1, -R4 ;  /* 0x00000001bcbcd824 */ /* 0x000fe200078e0a04 */
[----:B------:R-:W-:Y:S01]  /*8d90*/  LOP3.LUT R95, R2, 0x1a4, RZ, 0xfc, !PT ;  /* 0x000001a4025f7812 */ /* 0x000fe200078efcff */
[----:B------:R-:W-:Y:S01]  /*8da0*/  IMAD.MOV R92, RZ, RZ, -R92 ;  /* 0x000000ffff5c7224 */ /* 0x000fe200078e0a5c */
[----:B------:R-:W-:Y:S01]  /*8db0*/  ISETP.GE.AND P5, PT, R99, RZ, PT ;  /* 0x000000ff6300720c */ /* 0x000fe20003fa6270 */
[----:B------:R-:W-:Y:S01]  /*8dc0*/  @!P0 IMAD.MOV R188, RZ, RZ, -R188 ;  /* 0x000000ffffbc8224 */ /* 0x000fe200078e0abc */
[C---:B------:R-:W-:Y:S01]  /*8dd0*/  ISETP.GT.U32.AND P0, PT, R4.reuse, R187, PT ;  /* 0x000000bb0400720c */ /* 0x040fe20003f04070 */
[----:B------:R-:W-:Y:S01]  /*8de0*/  IMAD R92, R4, R92, R93 ;  /* 0x0000005c045c7224 */ /* 0x000fe200078e025d */
[----:B------:R-:W-:Y:S01]  /*8df0*/  LOP3.LUT R99, R2, 0x1a8, RZ, 0xfc, !PT ;  /* 0x000001a802637812 */ /* 0x000fe200078efcff */
[----:B------:R-:W-:Y:S01]  /*8e00*/  @!P3 IMAD.MOV R88, RZ, RZ, -R88 ;  /* 0x000000ffff58b224 */ /* 0x000fe200078e0a58 */
[----:B------:R-:W-:Y:S01]  /*8e10*/  IABS R96, R95 ;  /* 0x0000005f00607213 */ /* 0x000fe20000000000 */
[----:B------:R-:W-:Y:S01]  /*8e20*/  @!P2 IMAD.MOV R89, RZ, RZ, -R89 ;  /* 0x000000ffff59a224 */ /* 0x000fe200078e0a59 */
[----:B------:R-:W-:Y:S01]  /*8e30*/  ISETP.GT.U32.AND P2, PT, R4, R91, PT ;  /* 0x0000005b0400720c */ /* 0x000fe20003f44070 */
[----:B------:R-:W-:Y:S01]  /*8e40*/  @!P4 IMAD.IADD R90, R90, 0x1, -R4 ;  /* 0x000000015a5ac824 */ /* 0x000fe200078e0a04 */
[----:B------:R-:W-:Y:S01]  /*8e50*/  ISETP.GT.U32.AND P4, PT, R4, R92, PT ;  /* 0x0000005c0400720c */ /* 0x000fe20003f84070 */
[----:B------:R-:W-:Y:S01]  /*8e60*/  IMAD.HI.U32 R93, R3, R96, RZ ;  /* 0x00000060035d7227 */ /* 0x000fe200078e00ff */
[----:B------:R-:W-:-:S02]  /*8e70*/  ISETP.GE.AND P3, PT, R98, RZ, PT ;  /* 0x000000ff6200720c */ /* 0x000fc40003f66270 */
[----:B------:R-:W-:Y:S01]  /*8e80*/  IABS R186, R99 ;  /* 0x0000006300ba7213 */ /* 0x000fe20000000000 */
[----:B------:R-:W-:Y:S01]  /*8e90*/  @!P6 IMAD.MOV R90, RZ, RZ, -R90 ;  /* 0x000000ffff5ae224 */ /* 0x000fe200078e0a5a */
[----:B------:R-:W-:Y:S01]  /*8ea0*/  @!P0 IADD3 R187, R187, -R4, RZ ;  /* 0x80000004bbbb8210 */ /* 0x000fe20007ffe0ff */
[----:B------:R-:W-:Y:S01]  /*8eb0*/  IMAD.MOV R93, RZ, RZ, -R93 ;  /* 0x000000ffff5d7224 */ /* 0x000fe200078e0a5d */
[----:B------:R-:W-:Y:S01]  /*8ec0*/  IABS R98, R101 ;  /* 0x0000006500627213 */ /* 0x000fe20000000000 */
[----:B------:R-:W-:Y:S01]  /*8ed0*/  IMAD.HI.U32 R94, R3, R186, RZ ;  /* 0x000000ba035e7227 */ /* 0x000fe200078e00ff */
[----:B------:R-:W-:Y:S02]  /*8ee0*/  ISETP.GT.U32.AND P6, PT, R4, R187, PT ;  /* 0x000000bb0400720c */ /* 0x000fe40003fc4070 */
[----:B------:R-:W-:Y:S01]  /*8ef0*/  ISETP.GE.AND P0, PT, R99, RZ, PT ;  /* 0x000000ff6300720c */ /* 0x000fe20003f06270 */
[--C-:B------:R-:W-:Y:S01]  /*8f00*/  @!P4 IMAD.IADD R92, R92, 0x1, -R4.reuse ;  /* 0x000000015c5cc824 */ /* 0x100fe200078e0a04 */
[----:B------:R-:W-:Y:S01]  /*8f10*/  IABS R99, R104 ;  /* 0x0000006800637213 */ /* 0x000fe20000000000 */
[----:B------:R-:W-:Y:S01]  /*8f20*/  @!P2 IMAD.IADD R91, R91, 0x1, -R4 ;  /* 0x000000015b5ba824 */ /* 0x000fe200078e0a04 */
[----:B------:R-:W-:Y:S01]  /*8f30*/  ISETP.GE.AND P2, PT, R95, RZ, PT ;  /* 0x000000ff5f00720c */ /* 0x000fe20003f46270 */
[----:B------:R-:W-:Y:S01]  /*8f40*/  IMAD.MOV R97, RZ, RZ, -R94 ;  /* 0x000000ffff617224 */ /* 0x000fe200078e0a5e */
[C---:B------:R-:W-:Y:S01]  /*8f50*/  ISETP.GT.U32.AND P4, PT, R4.reuse, R92, PT ;  /* 0x0000005c0400720c */ /* 0x040fe20003f84070 */
[----:B------:R-:W-:-:S02]  /*8f60*/  IMAD R93, R4, R93, R96 ;  /* 0x0000005d045d7224 */ /* 0x000fc400078e0260 */
[----:B------:R-:W-:-:S04]  /*8f70*/  IMAD.HI.U32 R95, R3, R98, RZ ;  /* 0x00000062035f7227 */ /* 0x000fc800078e00ff */
[C---:B------:R-:W-:Y:S01]  /*8f80*/  IMAD R186, R4.reuse, R97, R186 ;  /* 0x0000006104ba7224 */ /* 0x040fe200078e02ba */
[----:B------:R-:W-:Y:S01]  /*8f90*/  IABS R97, R102 ;  /* 0x0000006600617213 */ /* 0x000fe20000000000 */
[----:B------:R-:W-:Y:S01]  /*8fa0*/  @!P3 IMAD.MOV R91, RZ, RZ, -R91 ;  /* 0x000000ffff5bb224 */ /* 0x000fe200078e0a5b */
[C---:B------:R-:W-:Y:S01]  /*8fb0*/  ISETP.GT.U32.AND P3, PT, R4.reuse, R93, PT ;  /* 0x0000005d0400720c */ /* 0x040fe20003f64070 */
[----:B------:R-:W-:Y:S02]  /*8fc0*/  IMAD.MOV R95, RZ, RZ, -R95 ;  /* 0x000000ffff5f7224 */ /* 0x000fe400078e0a5f */
[----:B------:R-:W-:Y:S01]  /*8fd0*/  @!P6 IMAD.IADD R187, R187, 0x1, -R4 ;  /* 0x00000001bbbbe824 */ /* 0x000fe200078e0a04 */
[C---:B------:R-:W-:Y:S01]  /*8fe0*/  ISETP.GT.U32.AND P6, PT, R4.reuse, R186, PT ;  /* 0x000000ba0400720c */ /* 0x040fe20003fc4070 */
[----:B------:R-:W-:Y:S02]  /*8ff0*/  IMAD R94, R4, R95, R98 ;  /* 0x0000005f045e7224 */ /* 0x000fe400078e0262 */
[----:B------:R-:W-:-:S02]  /*9000*/  @!P4 IMAD.IADD R92, R92, 0x1, -R4 ;  /* 0x000000015c5cc824 */ /* 0x000fc400078e0a04 */
[----:B------:R-:W-:Y:S01]  /*9010*/  IMAD.HI.U32 R95, R3, R97, RZ ;  /* 0x00000061035f7227 */ /* 0x000fe200078e00ff */
[----:B------:R-:W-:-:S03]  /*9020*/  ISETP.GT.U32.AND P4, PT, R4, R94, PT ;  /* 0x0000005e0400720c */ /* 0x000fc60003f84070 */
[----:B------:R-:W-:Y:S01]  /*9030*/  @!P3 IMAD.IADD R93, R93, 0x1, -R4 ;  /* 0x000000015d5db824 */ /* 0x000fe200078e0a04 */
[----:B------:R-:W-:Y:S01]  /*9040*/  ISETP.GE.AND P3, PT, R101, RZ, PT ;  /* 0x000000ff6500720c */ /* 0x000fe20003f66270 */
[----:B------:R-:W-:Y:S02]  /*9050*/  IMAD.MOV R95, RZ, RZ, -R95 ;  /* 0x000000ffff5f7224 */ /* 0x000fe400078e0a5f */
[----:B------:R-:W-:Y:S01]  /*9060*/  @!P6 IADD3 R186, R186, -R4, RZ ;  /* 0x80000004babae210 */ /* 0x000fe20007ffe0ff */
[----:B------:R-:W-:Y:S01]  /*9070*/  IMAD.HI.U32 R96, R3, R185, RZ ;  /* 0x000000b903607227 */ /* 0x000fe200078e00ff */
[----:B------:R-:W-:-:S03]  /*9080*/  ISETP.GT.U32.AND P6, PT, R4, R93, PT ;  /* 0x0000005d0400720c */ /* 0x000fc60003fc4070 */
[----:B------:R-:W-:Y:S02]  /*9090*/  IMAD R95, R4, R95, R97 ;  /* 0x0000005f045f7224 */ /* 0x000fe400078e0261 */
[----:B------:R-:W-:Y:S01]  /*90a0*/  @!P4 IMAD.IADD R94, R94, 0x1, -R4 ;  /* 0x000000015e5ec824 */ /* 0x000fe200078e0a04 */
[----:B------:R-:W-:Y:S01]  /*90b0*/  ISETP.GT.U32.AND P4, PT, R4, R186, PT ;  /* 0x000000ba0400720c */ /* 0x000fe20003f84070 */
[----:B------:R-:W-:Y:S02]  /*90c0*/  IMAD.MOV R98, RZ, RZ, -R96 ;  /* 0x000000ffff627224 */ /* 0x000fe400078e0a60 */
[----:B------:R-:W-:-:S04]  /*90d0*/  IMAD.HI.U32 R96, R3, R99, RZ ;  /* 0x0000006303607227 */ /* 0x000fc800078e00ff */
[----:B------:R-:W-:Y:S01]  /*90e0*/  @!P6 IMAD.IADD R93, R93, 0x1, -R4 ;  /* 0x000000015d5de824 */ /* 0x000fe200078e0a04 */
[C---:B------:R-:W-:Y:S01]  /*90f0*/  ISETP.GT.U32.AND P6, PT, R4.reuse, R95, PT ;  /* 0x0000005f0400720c */ /* 0x040fe20003fc4070 */
[C---:B------:R-:W-:Y:S02]  /*9100*/  IMAD R185, R4.reuse, R98, R185 ;  /* 0x0000006204b97224 */ /* 0x040fe400078e02b9 */
[----:B------:R-:W-:Y:S01]  /*9110*/  @!P5 IMAD.MOV R187, RZ, RZ, -R187 ;  /* 0x000000ffffbbd224 */ /* 0x000fe200078e0abb */
[----:B------:R-:W-:Y:S01]  /*9120*/  ISETP.GT.U32.AND P5, PT, R4, R94, PT ;  /* 0x0000005e0400720c */ /* 0x000fe20003fa4070 */
[----:B------:R-:W-:Y:S02]  /*9130*/  IMAD.MOV R96, RZ, RZ, -R96 ;  /* 0x000000ffff607224 */ /* 0x000fe400078e0a60 */
[----:B------:R-:W-:Y:S01]  /*9140*/  @!P4 IMAD.IADD R186, R186, 0x1, -R4 ;  /* 0x00000001babac824 */ /* 0x000fe200078e0a04 */
[C---:B------:R-:W-:Y:S01]  /*9150*/  ISETP.GT.U32.AND P4, PT, R4.reuse, R185, PT ;  /* 0x000000b90400720c */ /* 0x040fe20003f84070 */
[----:B------:R-:W-:-:S02]  /*9160*/  IMAD R96, R4, R96, R99 ;  /* 0x0000006004607224 */ /* 0x000fc400078e0263 */
[----:B------:R-:W-:-:S04]  /*9170*/  IMAD.HI.U32 R97, R3, R100, RZ ;  /* 0x0000006403617227 */ /* 0x000fc800078e00ff */
[----:B------:R-:W-:Y:S01]  /*9180*/  @!P6 IMAD.IADD R95, R95, 0x1, -R4 ;  /* 0x000000015f5fe824 */ /* 0x000fe200078e0a04 */
[----:B------:R-:W-:Y:S01]  /*9190*/  ISETP.GT.U32.AND P6, PT, R4, R96, PT ;  /* 0x000000600400720c */ /* 0x000fe20003fc4070 */
[----:B------:R-:W-:Y:S01]  /*91a0*/  IMAD.MOV R97, RZ, RZ, -R97 ;  /* 0x000000ffff617224 */ /* 0x000fe200078e0a61 */
[----:B------:R-:W-:Y:S01]  /*91b0*/  @!P5 IADD3 R94, R94, -R4, RZ ;  /* 0x800000045e5ed210 */ /* 0x000fe20007ffe0ff */
[----:B------:R-:W-:Y:S01]  /*91c0*/  @!P1 IMAD.MOV R92, RZ, RZ, -R92 ;  /* 0x000000ffff5c9224 */ /* 0x000fe200078e0a5c */
[----:B------:R-:W-:Y:S01]  /*91d0*/  ISETP.GE.AND P5, PT, R103, RZ, PT ;  /* 0x000000ff6700720c */ /* 0x000fe20003fa6270 */
[----:B------:R-:W-:Y:S01]  /*91e0*/  IMAD R97, R4, R97, R100 ;  /* 0x0000006104617224 */ /* 0x000fe200078e0264 */
[----:B------:R-:W-:Y:S01]  /*91f0*/  LOP3.LUT R103, R2, 0x1ba, RZ, 0xfc, !PT ;  /* 0x000001ba02677812 */ /* 0x000fe200078efcff */
[----:B------:R-:W-:Y:S01]  /*9200*/  @!P4 IMAD.IADD R185, R185, 0x1, -R4 ;  /* 0x00000001b9b9c824 */ /* 0x000fe200078e0a04 */
[----:B------:R-:W-:Y:S01]  /*9210*/  ISETP.GE.AND P1, PT, R102, RZ, PT ;  /* 0x000000ff6600720c */ /* 0x000fe20003f26270 */
[----:B------:R-:W-:Y:S01]  /*9220*/  @!P0 IMAD.MOV R186, RZ, RZ, -R186 ;  /* 0x000000ffffba8224 */ /* 0x000fe200078e0aba */
[----:B------:R-:W-:Y:S01]  /*9230*/  IABS R100, R103 ;  /* 0x0000006700647213 */ /* 0x000fe20000000000 */
[----:B------:R-:W-:Y:S01]  /*9240*/  @!P3 IMAD.MOV R94, RZ, RZ, -R94 ;  /* 0x000000ffff5eb224 */ /* 0x000fe200078e0a5e */
[----:B------:R-:W-:Y:S01]  /*9250*/  ISETP.GT.U32.AND P0, PT, R4, R97, PT ;  /* 0x000000610400720c */ /* 0x000fe20003f04070 */
[----:B------:R-:W-:Y:S01]  /*9260*/  @!P6 IMAD.IADD R96, R96, 0x1, -R4 ;  /* 0x000000016060e824 */ /* 0x000fe200078e0a04 */
[----:B------:R-:W-:Y:S01]  /*9270*/  LOP3.LUT R102, R2, 0x1b8, RZ, 0xfc, !PT ;  /* 0x000001b802667812 */ /* 0x000fe200078efcff */
[----:B------:R-:W-:Y:S01]  /*9280*/  IMAD.HI.U32 R99, R3, R100, RZ ;  /* 0x0000006403637227 */ /* 0x000fe200078e00ff */
[----:B------:R-:W-:-:S02]  /*9290*/  ISETP.GT.U32.AND P4, PT, R4, R185, PT ;  /* 0x000000b90400720c */ /* 0x000fc40003f84070 */
[----:B------:R-:W-:Y:S01]  /*92a0*/  IABS R184, R102 ;  /* 0x0000006600b87213 */ /* 0x000fe20000000000 */
[----:B------:R-:W-:Y:S01]  /*92b0*/  @!P2 IMAD.MOV R93, RZ, RZ, -R93 ;  /* 0x000000ffff5da224 */ /* 0x000fe200078e0a5d */
[----:B------:R-:W-:Y:S02]  /*92c0*/  ISETP.GT.U32.AND P3, PT, R4, R96, PT ;  /* 0x000000600400720c */ /* 0x000fe40003f64070 */
[----:B------:R-:W-:Y:S01]  /*92d0*/  IADD3 R99, -R99, RZ, RZ ;  /* 0x000000ff63637210 */ /* 0x000fe20007ffe1ff */
[----:B------:R-:W-:Y:S01]  /*92e0*/  IMAD.HI.U32 R98, R3, R184, RZ ;  /* 0x000000b803627227 */ /* 0x000fe200078e00ff */
[----:B------:R-:W-:Y:S02]  /*92f0*/  ISETP.GE.AND P6, PT, R104, RZ, PT ;  /* 0x000000ff6800720c */ /* 0x000fe40003fc6270 */
[----:B------:R-:W-:Y:S01]  /*9300*/  ISETP.GT.U32.AND P2, PT, R4, R95, PT ;  /* 0x0000005f0400720c */ /* 0x000fe20003f44070 */
[----:B------:R-:W-:Y:S01]  /*9310*/  @!P0 IMAD.IADD R97, R97, 0x1, -R4 ;  /* 0x0000000161618824 */ /* 0x000fe200078e0a04 */
[----:B------:R-:W-:Y:S01]  /*9320*/  LOP3.LUT R104, R2, 0x1c4, RZ, 0xfc, !PT ;  /* 0x000001c402687812 */ /* 0x000fe200078efcff */
[----:B------:R-:W-:-:S02]  /*9330*/  IMAD.MOV R101, RZ, RZ, -R98 ;  /* 0x000000ffff657224 */ /* 0x000fc400078e0a62 */
[----:B------:R-:W-:Y:S01]  /*9340*/  @!P4 IMAD.IADD R185, R185, 0x1, -R4 ;  /* 0x00000001b9b9c824 */ /* 0x000fe200078e0a04 */
[C---:B------:R-:W-:Y:S01]  /*9350*/  ISETP.GT.U32.AND P0, PT, R4.reuse, R97, PT ;  /* 0x000000610400720c */ /* 0x040fe20003f04070 */
[----:B------:R-:W-:Y:S01]  /*9360*/  IMAD R98, R4, R99, R100 ;  /* 0x0000006304627224 */ /* 0x000fe200078e0264 */
[----:B------:R-:W-:Y:S01]  /*9370*/  LOP3.LUT R99, R2, 0x1bc, RZ, 0xfc, !PT ;  /* 0x000001bc02637812 */ /* 0x000fe200078efcff */
[----:B------:R-:W-:Y:S01]  /*9380*/  @!P5 IMAD.MOV R185, RZ, RZ, -R185 ;  /* 0x000000ffffb9d224 */ /* 0x000fe200078e0ab9 */
[----:B------:R-:W-:Y:S01]  /*9390*/  ISETP.GE.AND P4, PT, R102, RZ, PT ;  /* 0x000000ff6600720c */ /* 0x000fe20003f86270 */
[----:B------:R-:W-:Y:S01]  /*93a0*/  @!P3 IMAD.IADD R96, R96, 0x1, -R4 ;  /* 0x000000016060b824 */ /* 0x000fe200078e0a04 */
[C---:B------:R-:W-:Y:S01]  /*93b0*/  ISETP.GT.U32.AND P5, PT, R4.reuse, R98, PT ;  /* 0x000000620400720c */ /* 0x040fe20003fa4070 */
[----:B------:R-:W-:Y:S01]  /*93c0*/  IMAD R184, R4, R101, R184 ;  /* 0x0000006504b87224 */ /* 0x000fe200078e02b8 */
[----:B------:R-:W-:Y:S01]  /*93d0*/  IABS R100, R99 ;  /* 0x0000006300647213 */ /* 0x000fe20000000000 */
[----:B------:R-:W-:Y:S01]  /*93e0*/  @!P6 IMAD.MOV R96, RZ, RZ, -R96 ;  /* 0x000000ffff60e224 */ /* 0x000fe200078e0a60 */
[----:B------:R-:W-:Y:S01]  /*93f0*/  ISETP.GE.AND P6, PT, R99, RZ, PT ;  /* 0x000000ff6300720c */ /* 0x000fe20003fc6270 */
[--C-:B------:R-:W-:Y:S01]  /*9400*/  @!P2 IMAD.IADD R95, R95, 0x1, -R4.reuse ;  /* 0x000000015f5fa824 */ /* 0x100fe200078e0a04 */
[----:B------:R-:W-:Y:S01]  /*9410*/  LOP3.LUT R99, R2, 0x1c0, RZ, 0xfc, !PT ;  /* 0x000001c002637812 */ /* 0x000fe200078efcff */
[----:B------:R-:W-:Y:S01]  /*9420*/  @!P0 IMAD.IADD R97, R97, 0x1, -R4 ;  /* 0x0000000161618824 */ /* 0x000fe200078e0a04 */
[----:B------:R-:W-:Y:S01]  /*9430*/  ISETP.GT.U32.AND P3, PT, R4, R184, PT ;  /* 0x000000b80400720c */ /* 0x000fe20003f64070 */
[----:B------:R-:W-:Y:S01]  /*9440*/  @!P1 IMAD.MOV R95, RZ, RZ, -R95 ;  /* 0x000000ffff5f9224 */ /* 0x000fe200078e0a5f */
[----:B------:R-:W-:-:S02]  /*9450*/  ISETP.GE.AND P0, PT, R99, RZ, PT ;  /* 0x000000ff6300720c */ /* 0x000fc40003f06270 */
[----:B------:R-:W-:Y:S01]  /*9460*/  IABS R183, R99 ;  /* 0x0000006300b77213 */ /* 0x000fe20000000000 */
[----:B------:R-:W-:Y:S01]  /*9470*/  IMAD.HI.U32 R99, R3, R100, RZ ;  /* 0x0000006403637227 */ /* 0x000fe200078e00ff */
[----:B------:R-:W-:Y:S02]  /*9480*/  @!P5 IADD3 R98, R98, -R4, RZ ;  /* 0x800000046262d210 */ /* 0x000fe40007ffe0ff */
[----:B------:R-:W-:Y:S01]  /*9490*/  ISETP.GE.AND P1, PT, R103, RZ, PT ;  /* 0x000000ff6700720c */ /* 0x000fe20003f26270 */
[----:B------:R-:W-:Y:S01]  /*94a0*/  IMAD.MOV R99, RZ, RZ, -R99 ;  /* 0x000000ffff637224 */ /* 0x000fe200078e0a63 */
[C---:B------:R-:W-:Y:S02]  /*94b0*/  ISETP.GT.U32.AND P5, PT, R4.reuse, R98, PT ;  /* 0x000000620400720c */ /* 0x040fe40003fa4070 */
[----:B------:R-:W-:Y:S01]  /*94c0*/  ISETP.GE.AND P2, PT, R105, RZ, PT ;  /* 0x000000ff6900720c */ /* 0x000fe20003f46270 */
[----:B------:R-:W-:Y:S01]  /*94d0*/  IMAD R99, R4, R99, R100 ;  /* 0x0000006304637224 */ /* 0x000fe200078e0264 */
[----:B------:R-:W-:Y:S01]  /*94e0*/  LOP3.LUT R101, R2, 0x1c2, RZ, 0xfc, !PT ;  /* 0x000001c202657812 */ /* 0x000fe200078efcff */
[----:B------:R-:W-:Y:S01]  /*94f0*/  IMAD.HI.U32 R100, R3, R183, RZ ;  /* 0x000000b703647227 */ /* 0x000fe200078e00ff */
[----:B------:R-:W-:-:S02]  /*9500*/  IABS R103, R104 ;  /* 0x0000006800677213 */ /* 0x000fc40000000000 */
[----:B------:R-:W-:Y:S01]  /*9510*/  IABS R102, R101 ;  /* 0x0000006500667213 */ /* 0x000fe20000000000 */
[----:B------:R-:W-:Y:S02]  /*9520*/  @!P3 IMAD.IADD R184, R184, 0x1, -R4 ;  /* 0x00000001b8b8b824 */ /* 0x000fe400078e0a04 */
[----:B------:R-:W-:Y:S02]  /*9530*/  IMAD.MOV R100, RZ, RZ, -R100 ;  /* 0x000000ffff647224 */ /* 0x000fe400078e0a64 */
[----:B------:R-:W-:Y:S01]  /*9540*/  @!P5 IMAD.IADD R98, R98, 0x1, -R4 ;  /* 0x000000016262d824 */ /* 0x000fe200078e0a04 */
[C---:B------:R-:W-:Y:S01]  /*9550*/  ISETP.GT.U32.AND P3, PT, R4.reuse, R184, PT ;  /* 0x000000b80400720c */ /* 0x040fe20003f64070 */
[----:B------:R-:W-:Y:S01]  /*9560*/  IMAD R183, R4, R100, R183 ;  /* 0x0000006404b77224 */ /* 0x000fe200078e02b7 */
[----:B------:R-:W-:Y:S01]  /*9570*/  ISETP.GE.AND P5, PT, R104, RZ, PT ;  /* 0x000000ff6800720c */ /* 0x000fe20003fa6270 */
[----:B------:R-:W-:Y:S01]  /*9580*/  @!P1 IMAD.MOV R98, RZ, RZ, -R98 ;  /* 0x000000ffff629224 */ /* 0x000fe200078e0a62 */
[----:B------:R-:W-:Y:S01]  /*9590*/  IABS R104, R110 ;  /* 0x0000006e00687213 */ /* 0x000fe20000000000 */
[----:B------:R-:W-:Y:S01]  /*95a0*/  @!P2 IMAD.MOV R97, RZ, RZ, -R97 ;  /* 0x000000ffff61a224 */ /* 0x000fe200078e0a61 */
[----:B------:R-:W-:-:S02]  /*95b0*/  ISETP.GT.U32.AND P1, PT, R4, R183, PT ;  /* 0x000000b70400720c */ /* 0x000fc40003f24070 */
[----:B------:R-:W-:Y:S01]  /*95c0*/  ISETP.GE.AND P2, PT, R101, RZ, PT ;  /* 0x000000ff6500720c */ /* 0x000fe20003f46270 */
[----:B------:R-:W-:-:S04]  /*95d0*/  IMAD.HI.U32 R101, R3, R102, RZ ;  /* 0x0000006603657227 */ /* 0x000fc800078e00ff */
[----:B------:R-:W-:Y:S01]  /*95e0*/  @!P3 IMAD.IADD R184, R184, 0x1, -R4 ;  /* 0x00000001b8b8b824 */ /* 0x000fe200078e0a04 */
[C---:B------:R-:W-:Y:S01]  /*95f0*/  ISETP.GT.U32.AND P3, PT, R4.reuse, R99, PT ;  /* 0x000000630400720c */ /* 0x040fe20003f64070 */
[----:B------:R-:W-:Y:S02]  /*9600*/  IMAD.MOV R101, RZ, RZ, -R101 ;  /* 0x000000ffff657224 */ /* 0x000fe400078e0a65 */
[----:B------:R-:W-:Y:S02]  /*9610*/  @!P4 IMAD.MOV R184, RZ, RZ, -R184 ;  /* 0x000000ffffb8c224 */ /* 0x000fe400078e0ab8 */
[----:B------:R-:W-:Y:S02]  /*9620*/  @!P1 IMAD.IADD R183, R183, 0x1, -R4 ;  /* 0x00000001b7b79824 */ /* 0x000fe400078e0a04 */
[----:B------:R-:W-:Y:S01]  /*9630*/  IMAD R100, R4, R101, R102 ;  /* 0x0000006504647224 */ /* 0x000fe200078e0266 */
[----:B------:R-:W-:Y:S01]  /*9640*/  LOP3.LUT R102, R2, 0x1c8, RZ, 0xfc, !PT ;  /* 0x000001c802667812 */ /* 0x000fe200078efcff */
[----:B------:R-:W-:Y:S01]  /*9650*/  IMAD.HI.U32 R101, R3, R103, RZ ;  /* 0x0000006703657227 */ /* 0x000fe200078e00ff */
[----:B------:R-:W-:-:S02]  /*9660*/  ISETP.GT.U32.AND P1, PT, R4, R183, PT ;  /* 0x000000b70400720c */ /* 0x000fc40003f24070 */
[----:B------:R-:W-:Y:S01]  /*9670*/  IABS R182, R102 ;  /* 0x0000006600b67213 */ /* 0x000fe20000000000 */
[----:B------:R-:W-:Y:S01]  /*9680*/  @!P3 IMAD.IADD R99, R99, 0x1, -R4 ;  /* 0x000000016363b824 */ /* 0x000fe200078e0a04 */
[----:B------:R-:W-:Y:S02]  /*9690*/  IADD3 R101, -R101, RZ, RZ ;  /* 0x000000ff65657210 */ /* 0x000fe40007ffe1ff */
[----:B------:R-:W-:Y:S01]  /*96a0*/  ISETP.GE.AND P3, PT, R102, RZ, PT ;  /* 0x000000ff6600720c */ /* 0x000fe20003f66270 */
[----:B------:R-:W-:Y:S01]  /*96b0*/  IMAD.HI.U32 R102, R3, R182, RZ ;  /* 0x000000b603667227 */ /* 0x000fe200078e00ff */
[----:B------:R-:W-:-:S03]  /*96c0*/  ISETP.GT.U32.AND P4, PT, R4, R99, PT ;  /* 0x000000630400720c */ /* 0x000fc60003f84070 */
[C---:B------:R-:W-:Y:S02]  /*96d0*/  IMAD R101, R4.reuse, R101, R103 ;  /* 0x0000006504657224 */ /* 0x040fe400078e0267 */
[----:B------:R-:W-:Y:S01]  /*96e0*/  IMAD.HI.U32 R103, R3, R104, RZ ;  /* 0x0000006803677227 */ /* 0x000fe200078e00ff */
[----:B------:R-:W-:Y:S02]  /*96f0*/  @!P1 IADD3 R183, R183, -R4, RZ ;  /* 0x80000004b7b79210 */ /* 0x000fe40007ffe0ff */
[----:B------:R-:W-:Y:S01]  /*9700*/  ISETP.GT.U32.AND P1, PT, R4, R101, PT ;  /* 0x000000650400720c */ /* 0x000fe20003f24070 */
[----:B------:R-:W-:Y:S02]  /*9710*/  IMAD.MOV R107, RZ, RZ, -R103 ;  /* 0x000000ffff6b7224 */ /* 0x000fe400078e0a67 */
[----:B------:R-:W-:-:S04]  /*9720*/  IMAD.HI.U32 R103, R3, R106, RZ ;  /* 0x0000006a03677227 */ /* 0x000fc800078e00ff */
[----:B------:R-:W-:Y:S02]  /*9730*/  IMAD.MOV R105, RZ, RZ, -R102 ;  /* 0x000000ffff697224 */ /* 0x000fe400078e0a66 */
[----:B------:R-:W-:Y:S02]  /*9740*/  IMAD.MOV R103, RZ, RZ, -R103 ;  /* 0x000000ffff677224 */ /* 0x000fe400078e0a67 */
[----:B------:R-:W-:Y:S01]  /*9750*/  @!P4 IMAD.IADD R99, R99, 0x1, -R4 ;  /* 0x000000016363c824 */ /* 0x000fe200078e0a04 */
[C---:B------:R-:W-:Y:S01]  /*9760*/  ISETP.GT.U32.AND P4, PT, R4.reuse, R100, PT ;  /* 0x000000640400720c */ /* 0x040fe20003f84070 */
[C---:B------:R-:W-:Y:S01]  /*9770*/  IMAD R182, R4.reuse, R105, R182 ;  /* 0x0000006904b67224 */ /* 0x040fe200078e02b6 */
[----:B------:R-:W-:Y:S01]  /*9780*/  IABS R105, R108 ;  /* 0x0000006c00697213 */ /* 0x000fe20000000000 */
[C---:B------:R-:W-:Y:S01]  /*9790*/  IMAD R103, R4.reuse, R103, R106 ;  /* 0x0000006704677224 */ /* 0x040fe200078e026a */
[----:B------:R-:W-:Y:S01]  /*97a0*/  IABS R106, R114 ;  /* 0x00000072006a7213 */ /* 0x000fe20000000000 */
[----:B------:R-:W-:Y:S01]  /*97b0*/  @!P6 IMAD.MOV R99, RZ, RZ, -R99 ;  /* 0x000000ffff63e224 */ /* 0x000fe200078e0a63 */
[C---:B------:R-:W-:Y:S01]  /*97c0*/  ISETP.GT.U32.AND P6, PT, R4.reuse, R182, PT ;  /* 0x000000b60400720c */ /* 0x040fe20003fc4070 */
[----:B------:R-:W-:Y:S01]  /*97d0*/  @!P1 IMAD.IADD R101, R101, 0x1, -R4 ;  /* 0x0000000165659824 */ /* 0x000fe200078e0a04 */
[C---:B------:R-:W-:Y:S01]  /*97e0*/  ISETP.GT.U32.AND P1, PT, R4.reuse, R103, PT ;  /* 0x000000670400720c */ /* 0x040fe20003f24070 */
[----:B------:R-:W-:-:S02]  /*97f0*/  IMAD R102, R4, R107, R104 ;  /* 0x0000006b04667224 */ /* 0x000fc400078e0268 */
[----:B------:R-:W-:Y:S02]  /*9800*/  IMAD.MOV.U32 R107, RZ, RZ, R105 ;  /* 0x000000ffff6b7224 */ /* 0x000fe400078e0069 */
[----:B------:R-:W-:-:S04]  /*9810*/  IMAD.HI.U32 R104, R3, R181, RZ ;  /* 0x000000b503687227 */ /* 0x000fc800078e00ff */
[----:B------:R-:W-:-:S04]  /*9820*/  IMAD.HI.U32 R105, R3, R107, RZ ;  /* 0x0000006b03697227 */ /* 0x000fc800078e00ff */
[----:B------:R-:W-:Y:S01]  /*9830*/  IMAD.MOV R104, RZ, RZ, -R104 ;  /* 0x000000ffff687224 */ /* 0x000fe200078e0a68 */
[----:B------:R-:W-:Y:S01]  /*9840*/  @!P1 IADD3 R103, R103, -R4, RZ ;  /* 0x8000000467679210 */ /* 0x000fe20007ffe0ff */
[--C-:B------:R-:W-:Y:S01]  /*9850*/  @!P6 IMAD.IADD R182, R182, 0x1, -R4.reuse ;  /* 0x00000001b6b6e824 */ /* 0x100fe200078e0a04 */
[C---:B------:R-:W-:Y:S01]  /*9860*/  ISETP.GT.U32.AND P6, PT, R4.reuse, R101, PT ;  /* 0x000000650400720c */ /* 0x040fe20003fc4070 */
[----:B------:R-:W-:Y:S01]  /*9870*/  IMAD.MOV R105, RZ, RZ, -R105 ;  /* 0x000000ffff697224 */ /* 0x000fe200078e0a69 */
[C---:B------:R-:W-:Y:S01]  /*9880*/  ISETP.GT.U32.AND P1, PT, R4.reuse, R103, PT ;  /* 0x000000670400720c */ /* 0x040fe20003f24070 */
[----:B------:R-:W-:Y:S01]  /*9890*/  @!P0 IMAD.MOV R183, RZ, RZ, -R183 ;  /* 0x000000ffffb78224 */ /* 0x000fe200078e0ab7 */
[C---:B------:R-:W-:Y:S01]  /*98a0*/  ISETP.GT.U32.AND P0, PT, R4.reuse, R102, PT ;  /* 0x000000660400720c */ /* 0x040fe20003f04070 */
[----:B------:R-:W-:Y:S02]  /*98b0*/  IMAD R181, R4, R104, R181 ;  /* 0x0000006804b57224 */ /* 0x000fe400078e02b5 */
[----:B------:R-:W-:-:S02]  /*98c0*/  @!P4 IMAD.IADD R100, R100, 0x1, -R4 ;  /* 0x000000016464c824 */ /* 0x000fc400078e0a04 */
[C---:B------:R-:W-:Y:S02]  /*98d0*/  IMAD R104, R4.reuse, R105, R107 ;  /* 0x0000006904687224 */ /* 0x040fe400078e026b */
[----:B------:R-:W-:Y:S01]  /*98e0*/  IMAD.HI.U32 R105, R3, R106, RZ ;  /* 0x0000006a03697227 */ /* 0x000fe200078e00ff */
[----:B------:R-:W-:-:S03]  /*98f0*/  ISETP.GT.U32.AND P4, PT, R4, R100, PT ;  /* 0x000000640400720c */ /* 0x000fc60003f84070 */
[----:B------:R-:W-:Y:S02]  /*9900*/  IMAD.MOV R105, RZ, RZ, -R105 ;  /* 0x000000ffff697224 */ /* 0x000fe400078e0a69 */
[----:B------:R-:W-:Y:S01]  /*9910*/  @!P6 IMAD.IADD R101, R101, 0x1, -R4 ;  /* 0x000000016565e824 */ /* 0x000fe200078e0a04 */
[C---:B------:R-:W-:Y:S01]  /*9920*/  ISETP.GT.U32.AND P6, PT, R4.reuse, R181, PT ;  /* 0x000000b50400720c */ /* 0x040fe20003fc4070 */
[----:B------:R-:W-:Y:S02]  /*9930*/  IMAD R105, R4, R105, R106 ;  /* 0x0000006904697224 */ /* 0x000fe400078e026a */
[--C-:B------:R-:W-:Y:S01]  /*9940*/  @!P0 IMAD.IADD R102, R102, 0x1, -R4.reuse ;  /* 0x0000000166668824 */ /* 0x100fe200078e0a04 */
[C---:B------:R-:W-:Y:S01]  /*9950*/  ISETP.GT.U32.AND P0, PT, R4.reuse, R182, PT ;  /* 0x000000b60400720c */ /* 0x040fe20003f04070 */
[--C-:B------:R-:W-:Y:S01]  /*9960*/  @!P1 IMAD.IADD R103, R103, 0x1, -R4.reuse ;  /* 0x0000000167679824 */ /* 0x100fe200078e0a04 */
[----:B------:R-:W-:Y:S01]  /*9970*/  ISETP.GT.U32.AND P1, PT, R4, R105, PT ;  /* 0x000000690400720c */ /* 0x000fe20003f24070 */
[----:B------:R-:W-:Y:S01]  /*9980*/  @!P4 IMAD.IADD R100, R100, 0x1, -R4 ;  /* 0x000000016464c824 */ /* 0x000fe200078e0a04 */
[----:B------:R-:W-:Y:S01]  /*9990*/  ISETP.GE.AND P4, PT, R110, RZ, PT ;  /* 0x000000ff6e00720c */ /* 0x000fe20003f86270 */
[----:B------:R-:W-:Y:S01]  /*99a0*/  IMAD.HI.U32 R106, R3, R180, RZ ;  /* 0x000000b4036a7227 */ /* 0x000fe200078e00ff */
[----:B------:R-:W-:-:S03]  /*99b0*/  IABS R110, R112 ;  /* 0x00000070006e7213 */ /* 0x000fc60000000000 */
[----:B------:R-:W-:Y:S01]  /*99c0*/  @!P2 IMAD.MOV R100, RZ, RZ, -R100 ;  /* 0x000000ffff64a224 */ /* 0x000fe200078e0a64 */
[----:B------:R-:W-:Y:S01]  /*99d0*/  ISETP.GT.U32.AND P2, PT, R4, R102, PT ;  /* 0x000000660400720c */ /* 0x000fe20003f44070 */
[--C-:B------:R-:W-:Y:S01]  /*99e0*/  @!P6 IMAD.IADD R181, R181, 0x1, -R4.reuse ;  /* 0x00000001b5b5e824 */ /* 0x100fe200078e0a04 */
[----:B------:R-:W-:Y:S01]  /*99f0*/  ISETP.GE.AND P6, PT, R109, RZ, PT ;  /* 0x000000ff6d00720c */ /* 0x000fe20003fc6270 */
[----:B------:R-:W-:Y:S01]  /*9a00*/  @!P0 IMAD.IADD R182, R182, 0x1, -R4 ;  /* 0x00000001b6b68824 */ /* 0x000fe200078e0a04 */
[----:B------:R-:W-:Y:S01]  /*9a10*/  ISETP.GT.U32.AND P0, PT, R4, R104, PT ;  /* 0x000000680400720c */ /* 0x000fe20003f04070 */
[----:B------:R-:W-:-:S04]  /*9a20*/  IMAD.HI.U32 R107, R3, R110, RZ ;  /* 0x0000006e036b7227 */ /* 0x000fc800078e00ff */
[----:B------:R-:W-:Y:S01]  /*9a30*/  @!P1 IMAD.IADD R105, R105, 0x1, -R4 ;  /* 0x0000000169699824 */ /* 0x000fe200078e0a04 */
[----:B------:R-:W-:Y:S01]  /*9a40*/  ISETP.GT.U32.AND P1, PT, R4, R181, PT ;  /* 0x000000b50400720c */ /* 0x000fe20003f24070 */
        /* <DEDUP_REMOVED lines=8> */
[----:B------:R-:W-:Y:S01]  /*9ad0*/  @!P0 IMAD.IADD R104, R104, 0x1, -R4 ;  /* 0x0000000168688824 */ /* 0x000fe200078e0a04 */
[----:B------:R-:W-:Y:S01]  /*9ae0*/  ISETP.GE.AND P0, PT, R108, RZ, PT ;  /* 0x000000ff6c00720c */ /* 0x000fe20003f06270 */
[----:B------:R-:W-:Y:S01]  /*9af0*/  @!P4 IMAD.MOV R102, RZ, RZ, -R102 ;  /* 0x000000ffff66c224 */ /* 0x000fe200078e0a66 */
[----:B------:R-:W-:Y:S01]  /*9b00*/  IABS R108, R111 ;  /* 0x0000006f006c7213 */ /* 0x000fe20000000000 */
[----:B------:R-:W-:Y:S01]  /*9b10*/  @!P1 IMAD.IADD R181, R181, 0x1, -R4 ;  /* 0x00000001b5b59824 */ /* 0x000fe200078e0a04 */
[C---:B------:R-:W-:Y:S01]  /*9b20*/  ISETP.GT.U32.AND P1, PT, R4.reuse, R106, PT ;  /* 0x0000006a0400720c */ /* 0x040fe20003f24070 */
[----:B------:R-:W-:Y:S01]  /*9b30*/  @!P5 IMAD.MOV R101, RZ, RZ, -R101 ;  /* 0x000000ffff65d224 */ /* 0x000fe200078e0a65 */
[----:B------:R-:W-:Y:S01]  /*9b40*/  ISETP.GT.U32.AND P4, PT, R4, R180, PT ;  /* 0x000000b40400720c */ /* 0x000fe20003f84070 */
[----:B------:R-:W-:Y:S01]  /*9b50*/  IMAD.HI.U32 R107, R3, R108, RZ ;  /* 0x0000006c036b7227 */ /* 0x000fe200078e00ff */
[----:B------:R-:W-:-:S02]  /*9b60*/  IABS R179, R110 ;  /* 0x0000006e00b37213 */ /* 0x000fc40000000000 */
[C---:B------:R-:W-:Y:S01]  /*9b70*/  ISETP.GT.U32.AND P5, PT, R4.reuse, R104, PT ;  /* 0x000000680400720c */ /* 0x040fe20003fa4070 */
[----:B------:R-:W-:Y:S01]  /*9b80*/  @!P3 IMAD.MOV R182, RZ, RZ, -R182 ;  /* 0x000000ffffb6b224 */ /* 0x000fe200078e0ab6 */
[----:B------:R-:W-:Y:S01]  /*9b90*/  IADD3 R107, -R107, RZ, RZ ;  /* 0x000000ff6b6b7210 */ /* 0x000fe20007ffe1ff */
[----:B------:R-:W-:Y:S01]  /*9ba0*/  @!P2 IMAD.MOV R103, RZ, RZ, -R103 ;  /* 0x000000ffff67a224 */ /* 0x000fe200078e0a67 */
[----:B------:R-:W-:Y:S01]  /*9bb0*/  ISETP.GT.U32.AND P3, PT, R4, R105, PT ;  /* 0x000000690400720c */ /* 0x000fe20003f64070 */
[----:B------:R-:W-:Y:S01]  /*9bc0*/  @!P6 IMAD.MOV R181, RZ, RZ, -R181 ;  /* 0x000000ffffb5e224 */ /* 0x000fe200078e0ab5 */
[----:B------:R-:W-:Y:S01]  /*9bd0*/  ISETP.GE.AND P2, PT, R114, RZ, PT ;  /* 0x000000ff7200720c */ /* 0x000fe20003f46270 */
[--C-:B------:R-:W-:Y:S01]  /*9be0*/  @!P1 IMAD.IADD R106, R106, 0x1, -R4.reuse ;  /* 0x000000016a6a9824 */ /* 0x100fe200078e0a04 */
[----:B------:R-:W-:Y:S01]  /*9bf0*/  IABS R114, R115 ;  /* 0x0000007300727213 */ /* 0x000fe20000000000 */
[----:B------:R-:W-:Y:S01]  /*9c00*/  @!P4 IMAD.IADD R180, R180, 0x1, -R4 ;  /* 0x00000001b4b4c824 */ /* 0x000fe200078e0a04 */
[----:B------:R-:W-:Y:S01]  /*9c10*/  ISETP.GE.AND P4, PT, R111, RZ, PT ;  /* 0x000000ff6f00720c */ /* 0x000fe20003f86270 */
[----:B------:R-:W-:Y:S01]  /*9c20*/  IMAD R107, R4, R107, R108 ;  /* 0x0000006b046b7224 */ /* 0x000fe200078e026c */
[----:B------:R-:W-:Y:S01]  /*9c30*/  LOP3.LUT R111, R2, 0x1e2, RZ, 0xfc, !PT ;  /* 0x000001e2026f7812 */ /* 0x000fe200078efcff */
[----:B------:R-:W-:Y:S01]  /*9c40*/  IMAD.HI.U32 R108, R3, R179, RZ ;  /* 0x000000b3036c7227 */ /* 0x000fe200078e00ff */
[----:B------:R-:W-:-:S02]  /*9c50*/  ISETP.GT.U32.AND P1, PT, R4, R106, PT ;  /* 0x0000006a0400720c */ /* 0x000fc40003f24070 */
[----:B------:R-:W-:Y:S01]  /*9c60*/  IABS R109, R111 ;  /* 0x0000006f006d7213 */ /* 0x000fe20000000000 */
[----:B------:R-:W-:Y:S01]  /*9c70*/  IMAD.MOV R108, RZ, RZ, -R108 ;  /* 0x000000ffff6c7224 */ /* 0x000fe200078e0a6c */
[----:B------:R-:W-:Y:S01]  /*9c80*/  ISETP.GT.U32.AND P6, PT, R4, R180, PT ;  /* 0x000000b40400720c */ /* 0x000fe20003fc4070 */
[--C-:B------:R-:W-:Y:S01]  /*9c90*/  @!P5 IMAD.IADD R104, R104, 0x1, -R4.reuse ;  /* 0x000000016868d824 */ /* 0x100fe200078e0a04 */
[----:B------:R-:W-:Y:S01]  /*9ca0*/  ISETP.GE.AND P5, PT, R113, RZ, PT ;  /* 0x000000ff7100720c */ /* 0x000fe20003fa6270 */
[----:B------:R-:W-:Y:S01]  /*9cb0*/  IMAD R179, R4, R108, R179 ;  /* 0x0000006c04b37224 */ /* 0x000fe200078e02b3 */
[----:B------:R-:W-:Y:S01]  /*9cc0*/  LOP3.LUT R113, R2, 0x1e8, RZ, 0xfc, !PT ;  /* 0x000001e802717812 */ /* 0x000fe200078efcff */
[----:B------:R-:W-:Y:S01]  /*9cd0*/  @!P3 IMAD.IADD R105, R105, 0x1, -R4 ;  /* 0x000000016969b824 */ /* 0x000fe200078e0a04 */
[----:B------:R-:W-:Y:S01]  /*9ce0*/  ISETP.GE.AND P3, PT, R112, RZ, PT ;  /* 0x000000ff7000720c */ /* 0x000fe20003f66270 */
[----:B------:R-:W-:Y:S01]  /*9cf0*/  IMAD.HI.U32 R108, R3, R109, RZ ;  /* 0x0000006d036c7227 */ /* 0x000fe200078e00ff */
[----:B------:R-:W-:-:S03]  /*9d00*/  IABS R178, R113 ;  /* 0x0000007100b27213 */ /* 0x000fc60000000000 */
[----:B------:R-:W-:Y:S01]  /*9d10*/  @!P2 IMAD.MOV R105, RZ, RZ, -R105 ;  /* 0x000000ffff69a224 */ /* 0x000fe200078e0a69 */
[----:B------:R-:W-:Y:S01]  /*9d20*/  ISETP.GT.U32.AND P2, PT, R4, R107, PT ;  /* 0x0000006b0400720c */ /* 0x000fe20003f44070 */
[--C-:B------:R-:W-:Y:S01]  /*9d30*/  @!P1 IMAD.IADD R106, R106, 0x1, -R4.reuse ;  /* 0x000000016a6a9824 */ /* 0x100fe200078e0a04 */
[----:B------:R-:W-:Y:S01]  /*9d40*/  IADD3 R108, -R108, RZ, RZ ;  /* 0x000000ff6c6c7210 */ /* 0x000fe20007ffe1ff */
[----:B------:R-:W-:Y:S01]  /*9d50*/  @!P6 IMAD.IADD R180, R180, 0x1, -R4 ;  /* 0x00000001b4b4e824 */ /* 0x000fe200078e0a04 */
[----:B------:R-:W-:Y:S01]  /*9d60*/  ISETP.GT.U32.AND P1, PT, R4, R179, PT ;  /* 0x000000b30400720c */ /* 0x000fe20003f24070 */
[----:B------:R-:W-:Y:S01]  /*9d70*/  @!P0 IMAD.MOV R104, RZ, RZ, -R104 ;  /* 0x000000ffff688224 */ /* 0x000fe200078e0a68 */
[----:B------:R-:W-:Y:S01]  /*9d80*/  ISETP.GE.AND P0, PT, R110, RZ, PT ;  /* 0x000000ff6e00720c */ /* 0x000fe20003f06270 */
[----:B------:R-:W-:Y:S01]  /*9d90*/  IMAD R108, R4, R108, R109 ;  /* 0x0000006c046c7224 */ /* 0x000fe200078e026d */
[----:B------:R-:W-:Y:S01]  /*9da0*/  LOP3.LUT R110, R2, 0x1e4, RZ, 0xfc, !PT ;  /* 0x000001e4026e7812 */ /* 0x000fe200078efcff */
[----:B------:R-:W-:Y:S01]  /*9db0*/  @!P5 IMAD.MOV R180, RZ, RZ, -R180 ;  /* 0x000000ffffb4d224 */ /* 0x000fe200078e0ab4 */
[----:B------:R-:W-:Y:S01]  /*9dc0*/  ISETP.GE.AND P6, PT, R111, RZ, PT ;  /* 0x000000ff6f00720c */ /* 0x000fe20003fc6270 */
[----:B------:R-:W-:Y:S01]  /*9dd0*/  @!P3 IMAD.MOV R106, RZ, RZ, -R106 ;  /* 0x000000ffff6ab224 */ /* 0x000fe200078e0a6a */
[----:B------:R-:W-:Y:S01]  /*9de0*/  ISETP.GT.U32.AND P5, PT, R4, R108, PT ;  /* 0x0000006c0400720c */ /* 0x000fe20003fa4070 */
[----:B------:R-:W-:Y:S01]  /*9df0*/  @!P2 IMAD.IADD R107, R107, 0x1, -R4 ;  /* 0x000000016b6ba824 */ /* 0x000fe200078e0a04 */
[----:B------:R-:W-:Y:S01]  /*9e00*/  IABS R112, R110 ;  /* 0x0000006e00707213 */ /* 0x000fe20000000000 */
[----:B------:R-:W-:Y:S01]  /*9e10*/  IMAD.HI.U32 R111, R3, R114, RZ ;  /* 0x00000072036f7227 */ /* 0x000fe200078e00ff */
[----:B------:R-:W-:-:S02]  /*9e20*/  ISETP.GE.AND P3, PT, R110, RZ, PT ;  /* 0x000000ff6e00720c */ /* 0x000fc40003f66270 */
[----:B------:R-:W-:Y:S01]  /*9e30*/  ISETP.GT.U32.AND P2, PT, R4, R107, PT ;  /* 0x0000006b0400720c */ /* 0x000fe20003f44070 */
[----:B------:R-:W-:Y:S01]  /*9e40*/  @!P1 IMAD.IADD R179, R179, 0x1, -R4 ;  /* 0x00000001b3b39824 */ /* 0x000fe200078e0a04 */
[----:B------:R-:W-:Y:S01]  /*9e50*/  IADD3 R111, -R111, RZ, RZ ;  /* 0x000000ff6f6f7210 */ /* 0x000fe20007ffe1ff */
[----:B------:R-:W-:-:S03]  /*9e60*/  IMAD.HI.U32 R109, R3, R112, RZ ;  /* 0x00000070036d7227 */ /* 0x000fc600078e00ff */
[----:B------:R-:W-:Y:S01]  /*9e70*/  ISETP.GT.U32.AND P1, PT, R4, R179, PT ;  /* 0x000000b30400720c */ /* 0x000fe20003f24070 */
[----:B------:R-:W-:Y:S02]  /*9e80*/  @!P5 IMAD.IADD R108, R108, 0x1, -R4 ;  /* 0x000000016c6cd824 */ /* 0x000fe400078e0a04 */
[----:B------:R-:W-:Y:S02]  /*9e90*/  IMAD.MOV R109, RZ, RZ, -R109 ;  /* 0x000000ffff6d7224 */ /* 0x000fe400078e0a6d */
[----:B------:R-:W-:Y:S01]  /*9ea0*/  IMAD.HI.U32 R110, R3, R178, RZ ;  /* 0x000000b2036e7227 */ /* 0x000fe200078e00ff */
[----:B------:R-:W-:-:S03]  /*9eb0*/  ISETP.GT.U32.AND P5, PT, R4, R108, PT ;  /* 0x0000006c0400720c */ /* 0x000fc60003fa4070 */
[C---:B------:R-:W-:Y:S02]  /*9ec0*/  IMAD R109, R4.reuse, R109, R112 ;  /* 0x0000006d046d7224 */ /* 0x040fe400078e0270 */
[----:B------:R-:W-:Y:S01]  /*9ed0*/  @!P2 IMAD.IADD R107, R107, 0x1, -R4 ;  /* 0x000000016b6ba824 */ /* 0x000fe200078e0a04 */
[----:B------:R-:W-:Y:S01]  /*9ee0*/  ISETP.GE.AND P2, PT, R113, RZ, PT ;  /* 0x000000ff7100720c */ /* 0x000fe20003f46270 */
[----:B------:R-:W-:Y:S02]  /*9ef0*/  IMAD.MOV R113, RZ, RZ, -R110 ;  /* 0x000000ffff717224 */ /* 0x000fe400078e0a6e */
[----:B------:R-:W-:Y:S01]  /*9f00*/  @!P1 IMAD.IADD R179, R179, 0x1, -R4 ;  /* 0x00000001b3b39824 */ /* 0x000fe200078e0a04 */
[C---:B------:R-:W-:Y:S01]  /*9f10*/  ISETP.GT.U32.AND P1, PT, R4.reuse, R109, PT ;  /* 0x0000006d0400720c */ /* 0x040fe20003f24070 */
[----:B------:R-:W-:Y:S02]  /*9f20*/  IMAD R178, R4, R113, R178 ;  /* 0x0000007104b27224 */ /* 0x000fe400078e02b2 */
[----:B------:R-:W-:-:S02]  /*9f30*/  @!P5 IMAD.IADD R108, R108, 0x1, -R4 ;  /* 0x000000016c6cd824 */ /* 0x000fc400078e0a04 */
[C---:B------:R-:W-:Y:S01]  /*9f40*/  IMAD R110, R4.reuse, R111, R114 ;  /* 0x0000006f046e7224 */ /* 0x040fe200078e0272 */
[----:B------:R-:W-:Y:S01]  /*9f50*/  ISETP.GT.U32.AND P5, PT, R4, R178, PT ;  /* 0x000000b20400720c */ /* 0x000fe20003fa4070 */
[----:B------:R-:W-:Y:S01]  /*9f60*/  @!P6 IMAD.MOV R108, RZ, RZ, -R108 ;  /* 0x000000ffff6ce224 */ /* 0x000fe200078e0a6c */
[----:B------:R-:W-:Y:S01]  /*9f70*/  LOP3.LUT R111, R2, 0x1ec, RZ, 0xfc, !PT ;  /* 0x000001ec026f7812 */ /* 0x000fe200078efcff */
[----:B------:R-:W-:Y:S01]  /*9f80*/  @!P4 IMAD.MOV R107, RZ, RZ, -R107 ;  /* 0x000000ffff6bc224 */ /* 0x000fe200078e0a6b */
[----:B------:R-:W-:Y:S01]  /*9f90*/  ISETP.GT.U32.AND P6, PT, R4, R110, PT ;  /* 0x0000006e0400720c */ /* 0x000fe20003fc4070 */
[----:B------:R-:W-:Y:S01]  /*9fa0*/  @!P0 IMAD.MOV R179, RZ, RZ, -R179 ;  /* 0x000000ffffb38224 */ /* 0x000fe200078e0ab3 */
[----:B------:R-:W-:Y:S01]  /*9fb0*/  IABS R114, R111 ;  /* 0x0000006f00727213 */ /* 0x000fe20000000000 */
[----:B------:R-:W-:Y:S01]  /*9fc0*/  @!P1 IMAD.IADD R109, R109, 0x1, -R4 ;  /* 0x000000016d6d9824 */ /* 0x000fe200078e0a04 */
[----:B------:R-:W-:Y:S01]  /*9fd0*/  ISETP.GE.AND P4, PT, R115, RZ, PT ;  /* 0x000000ff7300720c */ /* 0x000fe20003f86270 */
[----:B------:R-:W-:Y:S01]  /*9fe0*/  IMAD.HI.U32 R112, R3, R177, RZ ;  /* 0x000000b103707227 */ /* 0x000fe200078e00ff */
[----:B------:R-:W-:-:S02]  /*9ff0*/  ISETP.GE.AND P0, PT, R111, RZ, PT ;  /* 0x000000ff6f00720c */ /* 0x000fc40003f06270 */
[----:B------:R-:W-:Y:S01]  /*a000*/  ISETP.GT.U32.AND P1, PT, R4, R109, PT ;  /* 0x0000006d0400720c */ /* 0x000fe20003f24070 */
[--C-:B------:R-:W-:Y:S01]  /*a010*/  @!P5 IMAD.IADD R178, R178, 0x1, -R4.reuse ;  /* 0x00000001b2b2d824 */ /* 0x100fe200078e0a04 */
[----:B------:R-:W-:Y:S01]  /*a020*/  IABS R115, R122 ;  /* 0x0000007a00737213 */ /* 0x000fe20000000000 */
[C---:B------:R-:W-:Y:S01]  /*a030*/  IMAD.HI.U32 R111, R3.reuse, R114, RZ ;  /* 0x00000072036f7227 */ /* 0x040fe200078e00ff */
[----:B------:R-:W-:Y:S02]  /*a040*/  IADD3 R112, -R112, RZ, RZ ;  /* 0x000000ff70707210 */ /* 0x000fe40007ffe1ff */
[----:B------:R-:W-:Y:S01]  /*a050*/  ISETP.GT.U32.AND P5, PT, R4, R178, PT ;  /* 0x000000b20400720c */ /* 0x000fe20003fa4070 */
[----:B------:R-:W-:Y:S02]  /*a060*/  @!P6 IMAD.IADD R110, R110, 0x1, -R4 ;  /* 0x000000016e6ee824 */ /* 0x000fe400078e0a04 */
[----:B------:R-:W-:-:S03]  /*a070*/  IMAD.HI.U32 R113, R3, R115, RZ ;  /* 0x0000007303717227 */ /* 0x000fc600078e00ff */
[----:B------:R-:W-:Y:S01]  /*a080*/  ISETP.GT.U32.AND P6, PT, R4, R110, PT ;  /* 0x0000006e0400720c */ /* 0x000fe20003fc4070 */
[----:B------:R-:W-:Y:S02]  /*a090*/  IMAD.MOV R111, RZ, RZ, -R111 ;  /* 0x000000ffff6f7224 */ /* 0x000fe400078e0a6f */
[----:B------:R-:W-:Y:S02]  /*a0a0*/  IMAD.MOV R113, RZ, RZ, -R113 ;  /* 0x000000ffff717224 */ /* 0x000fe400078e0a71 */
[----:B------:R-:W-:Y:S01]  /*a0b0*/  @!P1 IMAD.IADD R109, R109, 0x1, -R4 ;  /* 0x000000016d6d9824 */ /* 0x000fe200078e0a04 */
[----:B------:R-:W-:Y:S01]  /*a0c0*/  ISETP.GE.AND P1, PT, R118, RZ, PT ;  /* 0x000000ff7600720c */ /* 0x000fe20003f26270 */
[----:B------:R-:W-:Y:S01]  /*a0d0*/  IMAD R111, R4, R111, R114 ;  /* 0x0000006f046f7224 */ /* 0x000fe200078e0272 */
[----:B------:R-:W-:Y:S01]  /*a0e0*/  LOP3.LUT R118, R2, 0x1fa, RZ, 0xfc, !PT ;  /* 0x000001fa02767812 */ /* 0x000fe200078efcff */
[C---:B------:R-:W-:Y:S02]  /*a0f0*/  IMAD R177, R4.reuse, R112, R177 ;  /* 0x0000007004b17224 */ /* 0x040fe400078e02b1 */
[C---:B------:R-:W-:Y:S01]  /*a100*/  IMAD R112, R4.reuse, R113, R115 ;  /* 0x0000007104707224 */ /* 0x040fe200078e0273 */
[----:B------:R-:W-:Y:S01]  /*a110*/  IABS R115, R121 ;  /* 0x0000007900737213 */ /* 0x000fe20000000000 */
[----:B------:R-:W-:Y:S01]  /*a120*/  @!P3 IMAD.MOV R109, RZ, RZ, -R109 ;  /* 0x000000ffff6db224 */ /* 0x000fe200078e0a6d */
[----:B------:R-:W-:Y:S01]  /*a130*/  ISETP.GT.U32.AND P3, PT, R4, R111, PT ;  /* 0x0000006f0400720c */ /* 0x000fe20003f64070 */
[----:B------:R-:W-:Y:S01]  /*a140*/  @!P5 IMAD.IADD R178, R178, 0x1, -R4 ;  /* 0x00000001b2b2d824 */ /* 0x000fe200078e0a04 */
[----:B------:R-:W-:Y:S01]  /*a150*/  ISETP.GT.U32.AND P5, PT, R4, R177, PT ;  /* 0x000000b10400720c */ /* 0x000fe20003fa4070 */
[----:B------:R-:W-:Y:S01]  /*a160*/  IMAD.HI.U32 R113, R3, R115, RZ ;  /* 0x0000007303717227 */ /* 0x000fe200078e00ff */
[----:B------:R-:W-:-:S03]  /*a170*/  IABS R114, R118 ;  /* 0x0000007600727213 */ /* 0x000fc60000000000 */
[----:B------:R-:W-:Y:S01]  /*a180*/  @!P6 IMAD.IADD R110, R110, 0x1, -R4 ;  /* 0x000000016e6ee824 */ /* 0x000fe200078e0a04 */
[C---:B------:R-:W-:Y:S01]  /*a190*/  ISETP.GT.U32.AND P6, PT, R4.reuse, R112, PT ;  /* 0x000000700400720c */ /* 0x040fe20003fc4070 */
[----:B------:R-:W-:Y:S02]  /*a1a0*/  IMAD.MOV R113, RZ, RZ, -R113 ;  /* 0x000000ffff717224 */ /* 0x000fe400078e0a71 */
[----:B------:R-:W-:Y:S02]  /*a1b0*/  @!P2 IMAD.MOV R178, RZ, RZ, -R178 ;  /* 0x000000ffffb2a224 */ /* 0x000fe400078e0ab2 */
[C---:B------:R-:W-:Y:S01]  /*a1c0*/  IMAD R113, R4.reuse, R113, R115 ;  /* 0x0000007104717224 */ /* 0x040fe200078e0273 */
[----:B------:R-:W-:Y:S01]  /*a1d0*/  @!P3 IADD3 R111, R111, -R4, RZ ;  /* 0x800000046f6fb210 */ /* 0x000fe20007ffe0ff */
[----:B------:R-:W-:Y:S02]  /*a1e0*/  IMAD.MOV.U32 R115, RZ, RZ, R124 ;  /* 0x000000ffff737224 */ /* 0x000fe400078e007c */
[----:B------:R-:W-:Y:S01]  /*a1f0*/  @!P5 IMAD.IADD R177, R177, 0x1, -R4 ;  /* 0x00000001b1b1d824 */ /* 0x000fe200078e0a04 */
[C---:B------:R-:W-:Y:S01]  /*a200*/  ISETP.GT.U32.AND P3, PT, R4.reuse, R111, PT ;  /* 0x0000006f0400720c */ /* 0x040fe20003f64070 */
[----:B------:R-:W-:Y:S01]  /*a210*/  IMAD.HI.U32 R124, R3, R176, RZ ;  /* 0x000000b0037c7227 */ /* 0x000fe200078e00ff */
[----:B------:R-:W-:-:S02]  /*a220*/  ISETP.GT.U32.AND P5, PT, R4, R113, PT ;  /* 0x000000710400720c */ /* 0x000fc40003fa4070 */
[----:B------:R-:W-:Y:S01]  /*a230*/  ISETP.GT.U32.AND P2, PT, R4, R177, PT ;  /* 0x000000b10400720c */ /* 0x000fe20003f44070 */
[----:B------:R-:W-:Y:S02]  /*a240*/  IMAD.MOV R243, RZ, RZ, -R124 ;  /* 0x000000fffff37224 */ /* 0x000fe400078e0a7c */
[----:B------:R-:W-:Y:S02]  /*a250*/  @!P6 IMAD.IADD R112, R112, 0x1, -R4 ;  /* 0x000000017070e824 */ /* 0x000fe400078e0a04 */
[----:B------:R-:W-:-:S03]  /*a260*/  IMAD.HI.U32 R125, R3, R114, RZ ;  /* 0x00000072037d7227 */ /* 0x000fc600078e00ff */
[C---:B------:R-:W-:Y:S01]  /*a270*/  ISETP.GT.U32.AND P6, PT, R4.reuse, R112, PT ;  /* 0x000000700400720c */ /* 0x040fe20003fc4070 */
[----:B------:R-:W-:Y:S02]  /*a280*/  IMAD R176, R4, R243, R176 ;  /* 0x000000f304b07224 */ /* 0x000fe400078e02b0 */
[----:B------:R-:W-:-:S04]  /*a290*/  IMAD.HI.U32 R124, R3, R115, RZ ;  /* 0x00000073037c7227 */ /* 0x000fc800078e00ff */
[----:B------:R-:W-:Y:S02]  /*a2a0*/  IMAD.MOV R125, RZ, RZ, -R125 ;  /* 0x000000ffff7d7224 */ /* 0x000fe400078e0a7d */
[--C-:B------:R-:W-:Y:S01]  /*a2b0*/  @!P3 IMAD.IADD R111, R111, 0x1, -R4.reuse ;  /* 0x000000016f6fb824 */ /* 0x100fe200078e0a04 */
[C---:B------:R-:W-:Y:S01]  /*a2c0*/  ISETP.GT.U32.AND P3, PT, R4.reuse, R176, PT ;  /* 0x000000b00400720c */ /* 0x040fe20003f64070 */
[----:B------:R-:W-:Y:S02]  /*a2d0*/  @!P5 IMAD.IADD R113, R113, 0x1, -R4 ;  /* 0x000000017171d824 */ /* 0x000fe400078e0a04 */
[----:B------:R-:W-:Y:S02]  /*a2e0*/  IMAD.MOV R124, RZ, RZ, -R124 ;  /* 0x000000ffff7c7224 */ /* 0x000fe400078e0a7c */
[C---:B------:R-:W-:Y:S01]  /*a2f0*/  IMAD R114, R4.reuse, R125, R114 ;  /* 0x0000007d04727224 */ /* 0x040fe200078e0272 */
[C---:B------:R-:W-:Y:S01]  /*a300*/  ISETP.GT.U32.AND P5, PT, R4.reuse, R113, PT ;  /* 0x000000710400720c */ /* 0x040fe20003fa4070 */
[----:B------:R-:W-:Y:S01]  /*a310*/  IMAD R115, R4, R124, R115 ;  /* 0x0000007c04737224 */ /* 0x000fe200078e0273 */
[----:B------:R-:W-:Y:S01]  /*a320*/  IADD3 R124, R238, -0x1, RZ ;  /* 0xffffffffee7c7810 */ /* 0x000fe20007ffe0ff */
[--C-:B------:R-:W-:Y:S01]  /*a330*/  @!P2 IMAD.IADD R177, R177, 0x1, -R4.reuse ;  /* 0x00000001b1b1a824 */ /* 0x100fe200078e0a04 */
[----:B------:R-:W-:Y:S01]  /*a340*/  ISETP.GT.U32.AND P2, PT, R4, R114, PT ;  /* 0x000000720400720c */ /* 0x000fe20003f44070 */
[--C-:B------:R-:W-:Y:S01]  /*a350*/  @!P6 IMAD.IADD R112, R112, 0x1, -R4.reuse ;  /* 0x000000017070e824 */ /* 0x100fe200078e0a04 */
[----:B------:R-:W-:Y:S01]  /*a360*/  ISETP.GT.U32.AND P6, PT, R4, R115, PT ;  /* 0x000000730400720c */ /* 0x000fe20003fc4070 */
[----:B------:R-:W-:Y:S01]  /*a370*/  @!P3 IMAD.IADD R176, R176, 0x1, -R4 ;  /* 0x00000001b0b0b824 */ /* 0x000fe200078e0a04 */
[----:B------:R-:W-:Y:S01]  /*a380*/  ISETP.GE.U32.AND P3, PT, R124, 0x7fffffc0, PT ;  /* 0x7fffffc07c00780c */ /* 0x000fe20003f66070 */
[----:B------:R-:W-:-:S02]  /*a390*/  @!P0 IMAD.MOV R111, RZ, RZ, -R111 ;  /* 0x000000ffff6f8224 */ /* 0x000fc400078e0a6f */
[----:B------:R-:W-:Y:S01]  /*a3a0*/  @!P1 IMAD.MOV R177, RZ, RZ, -R177 ;  /* 0x000000ffffb19224 */ /* 0x000fe200078e0ab1 */
[----:B------:R-:W-:Y:S01]  /*a3b0*/  ISETP.GT.U32.AND P0, PT, R4, R176, PT ;  /* 0x000000b00400720c */ /* 0x000fe20003f04070 */
[----:B------:R-:W-:Y:S01]  /*a3c0*/  @!P5 IMAD.IADD R113, R113, 0x1, -R4 ;  /* 0x000000017171d824 */ /* 0x000fe200078e0a04 */
[----:B------:R-:W-:Y:S01]  /*a3d0*/  ISETP.GE.AND P5, PT, R121, RZ, PT ;  /* 0x000000ff7900720c */ /* 0x000fe20003fa6270 */
[----:B------:R-:W-:Y:S01]  /*a3e0*/  @!P4 IMAD.MOV R110, RZ, RZ, -R110 ;  /* 0x000000ffff6ec224 */ /* 0x000fe200078e0a6e */
[----:B------:R-:W-:Y:S01]  /*a3f0*/  ISETP.GE.AND P4, PT, R122, RZ, PT ;  /* 0x000000ff7a00720c */ /* 0x000fe20003f86270 */
[----:B------:R-:W-:Y:S01]  /*a400*/  @!P2 IMAD.IADD R114, R114, 0x1, -R4 ;  /* 0x000000017272a824 */ /* 0x000fe200078e0a04 */
[----:B------:R-:W-:Y:S01]  /*a410*/  ISETP.GE.AND P2, PT, R123, RZ, PT ;  /* 0x000000ff7b00720c */ /* 0x000fe20003f46270 */
[----:B------:R-:W-:Y:S01]  /*a420*/  IMAD R125, R239, c[0x0][0x18c], RZ ;  /* 0x00006300ef7d7a24 */ /* 0x000fe200078e02ff */
[----:B------:R-:W-:Y:S01]  /*a430*/  @!P6 IADD3 R115, R115, -R4, RZ ;  /* 0x800000047373e210 */ /* 0x000fe20007ffe0ff */
[----:B------:R-:W-:Y:S01]  /*a440*/  IMAD R243, R252, 0x2b, RZ ;  /* 0x0000002bfcf37824 */ /* 0x000fe200078e02ff */
[----:B------:R-:W-:-:S02]  /*a450*/  ISETP.GT.U32.AND P6, PT, R4, R114, PT ;  /* 0x000000720400720c */ /* 0x000fc40003fc4070 */
[----:B------:R-:W-:Y:S01]  /*a460*/  ISETP.GT.U32.AND P1, PT, R4, R115, PT ;  /* 0x000000730400720c */ /* 0x000fe20003f24070 */
[----:B------:R-:W-:Y:S01]  /*a470*/  @!P0 IMAD.IADD R176, R176, 0x1, -R4 ;  /* 0x00000001b0b08824 */ /* 0x000fe200078e0a04 */
[----:B------:R-:W-:Y:S01]  /*a480*/  IADD3 R121, R238, -0x5, RZ ;  /* 0xfffffffbee797810 */ /* 0x000fe20007ffe0ff */
[----:B------:R-:W-:Y:S01]  /*a490*/  @!P5 IMAD.MOV R113, RZ, RZ, -R113 ;  /* 0x000000ffff71d224 */ /* 0x000fe200078e0a71 */
[----:B------:R-:W-:Y:S01]  /*a4a0*/  ISETP.GE.AND P5, PT, R118, RZ, PT ;  /* 0x000000ff7600720c */ /* 0x000fe20003fa6270 */
[----:B------:R-:W-:Y:S01]  /*a4b0*/  @!P4 IMAD.MOV R112, RZ, RZ, -R112 ;  /* 0x000000ffff70c224 */ /* 0x000fe200078e0a70 */
[----:B------:R-:W-:Y:S01]  /*a4c0*/  IADD3 R118, R238, -0xd, RZ ;  /* 0xfffffff3ee767810 */ /* 0x000fe20007ffe0ff */
[----:B------:R-:W-:Y:S01]  /*a4d0*/  @!P2 IMAD.MOV R176, RZ, RZ, -R176 ;  /* 0x000000ffffb0a224 */ /* 0x000fe200078e0ab0 */
[----:B------:R-:W-:Y:S02]  /*a4e0*/  ISETP.GE.AND P2, PT, R120, RZ, PT ;  /* 0x000000ff7800720c */ /* 0x000fe40003f46270 */
[----:B------:R-:W-:Y:S01]  /*a4f0*/  IADD3 R120, R238, -0x11, RZ ;  /* 0xffffffefee787810 */ /* 0x000fe20007ffe0ff */
[--C-:B------:R-:W-:Y:S01]  /*a500*/  @!P6 IMAD.IADD R114, R114, 0x1, -R4.reuse ;  /* 0x000000017272e824 */ /* 0x100fe200078e0a04 */
[----:B------:R-:W-:Y:S01]  /*a510*/  ISETP.GE.U32.AND P6, PT, R118, 0x7fffffb4, PT ;  /* 0x7fffffb47600780c */ /* 0x000fe20003fc6070 */
[----:B------:R-:W-:Y:S01]  /*a520*/  @!P1 IMAD.IADD R115, R115, 0x1, -R4 ;  /* 0x0000000173739824 */ /* 0x000fe200078e0a04 */
[----:B------:R-:W-:Y:S01]  /*a530*/  ISETP.GE.U32.AND P1, PT, R120, 0x7fffffb0, PT ;  /* 0x7fffffb07800780c */ /* 0x000fe20003f26070 */
[----:B------:R-:W-:Y:S01]  /*a540*/  IMAD R120, R116, c[0x0][0x184], RZ ;  /* 0x0000610074787a24 */ /* 0x000fe200078e02ff */
[C---:B------:R-:W-:Y:S01]  /*a550*/  IADD3 R118, R238.reuse, -0x15, RZ ;  /* 0xffffffebee767810 */ /* 0x040fe20007ffe0ff */
[----:B------:R-:W-:Y:S01]  /*a560*/  @!P5 IMAD.MOV R114, RZ, RZ, -R114 ;  /* 0x000000ffff72d224 */ /* 0x000fe200078e0a72 */
[----:B------:R-:W-:Y:S01]  /*a570*/  IADD3 R122, R238, -0x9, RZ ;  /* 0xfffffff7ee7a7810 */ /* 0x000fe20007ffe0ff */
[----:B------:R-:W-:Y:S01]  /*a580*/  IMAD R116, R0, c[0x0][0x184], RZ ;  /* 0x0000610000747a24 */ /* 0x000fe200078e02ff */
[----:B------:R-:W-:-:S02]  /*a590*/  LEA R251, P5, R120, c[0x0][0x160], 0x2 ;  /* 0x0000580078fb7a11 */ /* 0x000fc400078a10ff */
[----:B------:R-:W-:Y:S02]  /*a5a0*/  @!P2 IADD3 R115, -R115, RZ, RZ ;  /* 0x000000ff7373a210 */ /* 0x000fe40007ffe1ff */
[----:B------:R-:W-:Y:S01]  /*a5b0*/  LEA R249, P2, R117, c[0x0][0x160], 0x2 ;  /* 0x0000580075f97a11 */ /* 0x000fe200078410ff */
[----:B------:R-:W-:Y:S01]  /*a5c0*/  STL [R1+0x33b0], R251 ;  /* 0x0033b0fb01007387 */ /* 0x000fe20000100800 */
[----:B------:R-:W-:Y:S02]  /*a5d0*/  LEA.HI.X.SX32 R175, R120, c[0x0][0x164], 0x2, P5 ;  /* 0x0000590078af7a11 */ /* 0x000fe400028f16ff */
[----:B------:R-:W-:Y:S01]  /*a5e0*/  LEA R247, P5, R119, c[0x0][0x160], 0x2 ;  /* 0x0000580077f77a11 */ /* 0x000fe200078a10ff */
[----:B------:R-:W-:Y:S01]  /*a5f0*/  STL [R1+0x33b8], R249 ;  /* 0x0033b8f901007387 */ /* 0x000fe20000100800 */
[----:B------:R-:W-:Y:S01]  /*a600*/  LEA.HI.X.SX32 R250, R117, c[0x0][0x164], 0x2, P2 ;  /* 0x0000590075fa7a11 */ /* 0x000fe200010f16ff */
[----:B------:R-:W-:Y:S01]  /*a610*/  IMAD.MOV.U32 R117, RZ, RZ, R175 ;  /* 0x000000ffff757224 */ /* 0x000fe200078e00af */
[----:B------:R-:W-:Y:S01]  /*a620*/  LEA R244, P2, R116, c[0x0][0x160], 0x2 ;  /* 0x0000580074f47a11 */ /* 0x000fe200078410ff */
[----:B------:R-:W-:Y:S01]  /*a630*/  STL [R1+0x33ac], R175 ;  /* 0x0033acaf01007387 */ /* 0x000fe20000100800 */
[----:B------:R-:W-:Y:S01]  /*a640*/  LEA.HI.X.SX32 R248, R119, c[0x0][0x164], 0x2, P5 ;  /* 0x0000590077f87a11 */ /* 0x000fe200028f16ff */
[----:B------:R-:W-:Y:S01]  /*a650*/  IMAD.MOV.U32 R119, RZ, RZ, R250 ;  /* 0x000000ffff777224 */ /* 0x000fe200078e00fa */
[----:B------:R-:W-:Y:S01]  /*a660*/  LEA R124, P5, R125, c[0x0][0x168], 0x2 ;  /* 0x00005a007d7c7a11 */ /* 0x000fe200078a10ff */
[----:B------:R-:W-:Y:S01]  /*a670*/  STL [R1+0x33c0], R247 ;  /* 0x0033c0f701007387 */ /* 0x000fe20000100800 */
[----:B------:R-:W-:Y:S01]  /*a680*/  IADD3 R0, R238, -0x19, RZ ;  /* 0xffffffe7ee007810 */ /* 0x000fe20007ffe0ff */
[----:B------:R-:W-:Y:S01]  /*a690*/  IMAD.MOV.U32 R120, RZ, RZ, R247 ;  /* 0x000000ffff787224 */ /* 0x000fe200078e00f7 */
[----:B------:R-:W-:Y:S01]  /*a6a0*/  ISETP.GE.U32.AND P0, PT, R121, 0x7fffffbc, PT ;  /* 0x7fffffbc7900780c */ /* 0x000fe20003f06070 */
[----:B------:R-:W-:Y:S01]  /*a6b0*/  STL [R1+0x33b4], R250 ;  /* 0x0033b4fa01007387 */ /* 0x000fe20000100800 */
[----:B------:R-:W-:Y:S01]  /*a6c0*/  LEA.HI.X.SX32 R245, R116, c[0x0][0x164], 0x2, P2 ;  /* 0x0000590074f57a11 */ /* 0x000fe200010f16ff */
[----:B------:R-:W-:Y:S01]  /*a6d0*/  IMAD.MOV.U32 R116, RZ, RZ, R251 ;  /* 0x000000ffff747224 */ /* 0x000fe200078e00fb */
[----:B------:R-:W-:Y:S01]  /*a6e0*/  ISETP.GE.U32.AND P2, PT, R118, 0x7fffffac, PT ;  /* 0x7fffffac7600780c */ /* 0x000fe20003f46070 */
[----:B------:R-:W-:Y:S01]  /*a6f0*/  IMAD.MOV.U32 R118, RZ, RZ, R249 ;  /* 0x000000ffff767224 */ /* 0x000fe200078e00f9 */
[----:B------:R-:W-:Y:S01]  /*a700*/  LEA.HI.X.SX32 R125, R125, c[0x0][0x16c], 0x2, P5 ;  /* 0x00005b007d7d7a11 */ /* 0x000fe200028f16ff */
[----:B------:R-:W-:Y:S01]  /*a710*/  IMAD.MOV.U32 R123, RZ, RZ, R245 ;  /* 0x000000ffff7b7224 */ /* 0x000fe200078e00f5 */
[----:B------:R-:W-:Y:S01]  /*a720*/  ISETP.GE.U32.AND P5, PT, R0, 0x7fffffa8, PT ;  /* 0x7fffffa80000780c */ /* 0x000fe20003fa6070 */
[----:B------:R-:W-:Y:S01]  /*a730*/  IMAD.SHL.U32 R0, R252, 0x4, RZ ;  /* 0x00000004fc007824 */ /* 0x000fe200078e00ff */
[----:B------:R-:W-:Y:S01]  /*a740*/  ISETP.GE.U32.AND P4, PT, R122, 0x7fffffb8, PT ;  /* 0x7fffffb87a00780c */ /* 0x000fe20003f86070 */
[----:B------:R-:W-:Y:S01]  /*a750*/  IMAD.MOV.U32 R122, RZ, RZ, R244 ;  /* 0x000000ffff7a7224 */ /* 0x000fe200078e00f4 */
[----:B------:R-:W-:Y:S01]  /*a760*/  MOV R121, R248 ;  /* 0x000000f800797202 */ /* 0x000fe20000000f00 */
[----:B------:R-:W-:Y:S01]  /*a770*/  STL [R1+0x33c8], R244 ;  /* 0x0033c8f401007387 */ /* 0x000fe20000100800 */
[----:B--2---:R-:W-:-:S03]  /*a780*/  IMAD.WIDE R166, R0, 0x4, R118 ;  /* 0x0000000400a67825 */ /* 0x004fc600078e0276 */
[----:B------:R1:W-:Y:S01]  /*a790*/  STL [R1+0x33bc], R248 ;  /* 0x0033bcf801007387 */ /* 0x0003e20000100800 */
[----:B---3--:R-:W-:-:S03]  /*a7a0*/  IMAD.WIDE R164, R0, 0x4, R120 ;  /* 0x0000000400a47825 */ /* 0x008fc600078e0278 */
[----:B------:R2:W-:Y:S01]  /*a7b0*/  LDGSTS.E [R246], [R116.64], !P3 ;  /* 0x0000000074f67fae */ /* 0x0005e2000d921846 */
[----:B----4-:R-:W-:-:S03]  /*a7c0*/  IMAD.WIDE R162, R0, 0x4, R122 ;  /* 0x0000000400a27825 */ /* 0x010fc600078e027a */
[----:B------:R2:W-:Y:S01]  /*a7d0*/  LDGSTS.E [R246+0x200], [R118.64], !P3 ;  /* 0x0020000076f67fae */ /* 0x0005e2000d921846 */
[----:B------:R-:W-:-:S03]  /*a7e0*/  IMAD.WIDE R170, R252, 0x4, R116 ;  /* 0x00000004fcaa7825 */ /* 0x000fc600078e0274 */
[----:B------:R2:W-:Y:S01]  /*a7f0*/  LDGSTS.E [R246+0x400], [R120.64], !P3 ;  /* 0x0040000078f67fae */ /* 0x0005e2000d921846 */
[--C-:B-1----:R-:W-:Y:S01]  /*a800*/  IMAD.WIDE R248, R0, 0x4, R116.reuse ;  /* 0x0000000400f87825 */ /* 0x102fe200078e0274 */
[----:B------:R-:W-:Y:S02]  /*a810*/  IADD3 R0, R238, -0x21, RZ ;  /* 0xffffffdfee007810 */ /* 0x000fe40007ffe0ff */
[----:B------:R2:W-:Y:S01]  /*a820*/  LDGSTS.E [R246+0x600], [R122.64], !P3 ;  /* 0x006000007af67fae */ /* 0x0005e2000d921846 */
[----:B------:R-:W-:Y:S01]  /*a830*/  ISETP.GE.U32.AND P3, PT, R242, 0x7fffffa4, PT ;  /* 0x7fffffa4f200780c */ /* 0x000fe20003f66070 */
[----:B------:R-:W-:Y:S02]  /*a840*/  IMAD.SHL.U32 R242, R252, 0x8, RZ ;  /* 0x00000008fcf27824 */ /* 0x000fe400078e00ff */
[----:B------:R2:W-:Y:S02]  /*a850*/  LDGSTS.E [R246+0x2000], [R248.64], !P0 ;  /* 0x02000000f8f67fae */ /* 0x0005e4000c121846 */
[----:B------:R-:W-:-:S02]  /*a860*/  IMAD.WIDE R168, R242, 0x4, R116 ;  /* 0x00000004f2a87825 */ /* 0x000fc400078e0274 */
[----:B------:R1:W-:Y:S04]  /*a870*/  LDGSTS.E [R246+0x2200], [R166.64], !P0 ;  /* 0x02200000a6f67fae */ /* 0x0003e8000c121846 */
[----:B------:R-:W-:Y:S04]  /*a880*/  STL [R1+0x33c4], R245 ;  /* 0x0033c4f501007387 */ /* 0x000fe80000100800 */
[----:B------:R3:W-:Y:S04]  /*a890*/  LDGSTS.E [R246+0x2400], [R164.64], !P0 ;  /* 0x02400000a4f67fae */ /* 0x0007e8000c121846 */
[----:B------:R1:W-:Y:S04]  /*a8a0*/  STL.64 [R1+0x1f8], R166 ;  /* 0x0001f8a601007387 */ /* 0x0003e80000100a00 */
[----:B------:R4:W-:Y:S01]  /*a8b0*/  LDGSTS.E [R246+0x2600], [R162.64], !P0 ;  /* 0x02600000a2f67fae */ /* 0x0009e2000c121846 */
[----:B------:R-:W-:Y:S01]  /*a8c0*/  ISETP.GE.U32.AND P0, PT, R0, 0x7fffffa0, PT ;  /* 0x7fffffa00000780c */ /* 0x000fe20003f06070 */
[----:B------:R-:W-:-:S02]  /*a8d0*/  IMAD R0, R252, 0xc, RZ ;  /* 0x0000000cfc007824 */ /* 0x000fc400078e02ff */
[----:B------:R3:W-:Y:S01]  /*a8e0*/  STL.64 [R1+0x200], R164 ;  /* 0x000200a401007387 */ /* 0x0007e20000100a00 */
[----:B-1----:R-:W-:-:S03]  /*a8f0*/  IMAD.WIDE R166, R242, 0x4, R118 ;  /* 0x00000004f2a67825 */ /* 0x002fc600078e0276 */
[----:B------:R4:W-:Y:S04]  /*a900*/  STL.64 [R1+0x208], R162 ;  /* 0x000208a201007387 */ /* 0x0009e80000100a00 */
[----:B------:R1:W-:Y:S01]  /*a910*/  STL.64 [R1+0x10], R168 ;  /* 0x000010a801007387 */ /* 0x0003e20000100a00 */
[----:B---3--:R-:W-:-:S03]  /*a920*/  IMAD.WIDE R164, R242, 0x4, R120 ;  /* 0x00000004f2a47825 */ /* 0x008fc600078e0278 */
[----:B------:R1:W-:Y:S01]  /*a930*/  LDGSTS.E [R246+0x4000], [R168.64], !P4 ;  /* 0x04000000a8f67fae */ /* 0x0003e2000e121846 */
[----:B----4-:R-:W-:Y:S01]  /*a940*/  IMAD.WIDE R162, R242, 0x4, R122 ;  /* 0x00000004f2a27825 */ /* 0x010fe200078e027a */
[----:B------:R-:W-:Y:S02]  /*a950*/  IADD3 R242, R238, -0x25, RZ ;  /* 0xffffffdbeef27810 */ /* 0x000fe40007ffe0ff */
[----:B------:R3:W-:Y:S04]  /*a960*/  STL.64 [R1+0x258], R166 ;  /* 0x000258a601007387 */ /* 0x0007e80000100a00 */
[----:B------:R3:W-:Y:S01]  /*a970*/  LDGSTS.E [R246+0x4200], [R166.64], !P4 ;  /* 0x04200000a6f67fae */ /* 0x0007e2000e121846 */
[----:B-1----:R-:W-:-:S03]  /*a980*/  IMAD.WIDE R168, R0, 0x4, R116 ;  /* 0x0000000400a87825 */ /* 0x002fc600078e0274 */
[----:B------:R1:W-:Y:S04]  /*a990*/  STL.64 [R1+0x260], R164 ;  /* 0x000260a401007387 */ /* 0x0003e80000100a00 */
[----:B------:R1:W-:Y:S01]  /*a9a0*/  LDGSTS.E [R246+0x4400], [R164.64], !P4 ;  /* 0x04400000a4f67fae */ /* 0x0003e2000e121846 */
[----:B---3--:R-:W-:-:S03]  /*a9b0*/  IMAD.WIDE R166, R0, 0x4, R118 ;  /* 0x0000000400a67825 */ /* 0x008fc600078e0276 */
[----:B------:R3:W-:Y:S04]  /*a9c0*/  STL.64 [R1+0x268], R162 ;  /* 0x000268a201007387 */ /* 0x0007e80000100a00 */
[----:B------:R3:W-:Y:S01]  /*a9d0*/  LDGSTS.E [R246+0x4600], [R162.64], !P4 ;  /* 0x04600000a2f67fae */ /* 0x0007e2000e121846 */
[----:B------:R-:W-:Y:S01]  /*a9e0*/  ISETP.GE.U32.AND P4, PT, R242, 0x7fffff9c, PT ;  /* 0x7fffff9cf200780c */ /* 0x000fe20003f86070 */
[----:B------:R-:W-:Y:S02]  /*a9f0*/  IMAD.SHL.U32 R242, R252, 0x10, RZ ;  /* 0x00000010fcf27824 */ /* 0x000fe400078e00ff */
[C---:B-1----:R-:W-:Y:S01]  /*aa00*/  IMAD.WIDE R164, R0.reuse, 0x4, R120 ;  /* 0x0000000400a47825 */ /* 0x042fe200078e0278 */
[----:B------:R1:W-:Y:S04]  /*aa10*/  LDGSTS.E [R246+0x6000], [R168.64], !P6 ;  /* 0x06000000a8f67fae */ /* 0x0003e8000f121846 */
[----:B------:R4:W-:Y:S01]  /*aa20*/  LDGSTS.E [R246+0x6200], [R166.64], !P6 ;  /* 0x06200000a6f67fae */ /* 0x0009e2000f121846 */
[----:B---3--:R-:W-:Y:S01]  /*aa30*/  IMAD.WIDE R162, R0, 0x4, R122 ;  /* 0x0000000400a27825 */ /* 0x008fe200078e027a */
[----:B------:R-:W-:-:S02]  /*aa40*/  IADD3 R0, R238, -0x29, RZ ;  /* 0xffffffd7ee007810 */ /* 0x000fc40007ffe0ff */
[----:B------:R1:W-:Y:S04]  /*aa50*/  STL.64 [R1+0x30], R168 ;  /* 0x000030a801007387 */ /* 0x0003e80000100a00 */
[----:B------:R3:W-:Y:S04]  /*aa60*/  LDGSTS.E [R246+0x6400], [R164.64], !P6 ;  /* 0x06400000a4f67fae */ /* 0x0007e8000f121846 */
[----:B------:R4:W-:Y:S04]  /*aa70*/  STL.64 [R1+0x2c0], R166 ;  /* 0x0002c0a601007387 */ /* 0x0009e80000100a00 */
[----:B------:R2:W-:Y:S01]  /*aa80*/  LDGSTS.E [R246+0x6600], [R162.64], !P6 ;  /* 0x06600000a2f67fae */ /* 0x0005e2000f121846 */
[----:B-1----:R-:W-:Y:S01]  /*aa90*/  IMAD.WIDE R168, R242, 0x4, R116 ;  /* 0x00000004f2a87825 */ /* 0x002fe200078e0274 */
[----:B------:R-:W-:-:S02]  /*aaa0*/  ISETP.GE.U32.AND P6, PT, R0, 0x7fffff98, PT ;  /* 0x7fffff980000780c */ /* 0x000fc40003fc6070 */
[----:B------:R3:W-:Y:S01]  /*aab0*/  STL.64 [R1+0x2c8], R164 ;  /* 0x0002c8a401007387 */ /* 0x0007e20000100a00 */
[----:B------:R-:W-:Y:S02]  /*aac0*/  IMAD R0, R252, 0x14, RZ ;  /* 0x00000014fc007824 */ /* 0x000fe400078e02ff */
[C---:B----4-:R-:W-:Y:S01]  /*aad0*/  IMAD.WIDE R166, R242.reuse, 0x4, R118 ;  /* 0x00000004f2a67825 */ /* 0x050fe200078e0276 */
[----:B------:R2:W-:Y:S04]  /*aae0*/  STL.64 [R1+0x2d0], R162 ;  /* 0x0002d0a201007387 */ /* 0x0005e80000100a00 */
[----:B------:R1:W-:Y:S01]  /*aaf0*/  STL.64 [R1+0x50], R168 ;  /* 0x000050a801007387 */ /* 0x0003e20000100a00 */
[----:B---3--:R-:W-:-:S03]  /*ab00*/  IMAD.WIDE R164, R242, 0x4, R120 ;  /* 0x00000004f2a47825 */ /* 0x008fc600078e0278 */
[----:B------:R1:W-:Y:S01]  /*ab10*/  LDGSTS.E [R246+0x8000], [R168.64], !P1 ;  /* 0x08000000a8f67fae */ /* 0x0003e2000c921846 */
[----:B--2---:R-:W-:Y:S01]  /*ab20*/  IMAD.WIDE R162, R242, 0x4, R122 ;  /* 0x00000004f2a27825 */ /* 0x004fe200078e027a */
[----:B------:R-:W-:Y:S02]  /*ab30*/  IADD3 R242, R238, -0x2d, RZ ;  /* 0xffffffd3eef27810 */ /* 0x000fe40007ffe0ff */
[----:B------:R2:W-:Y:S04]  /*ab40*/  STL.64 [R1+0x320], R166 ;  /* 0x000320a601007387 */ /* 0x0005e80000100a00 */
[----:B------:R2:W-:Y:S01]  /*ab50*/  LDGSTS.E [R246+0x8200], [R166.64], !P1 ;  /* 0x08200000a6f67fae */ /* 0x0005e2000c921846 */
[----:B-1----:R-:W-:-:S03]  /*ab60*/  IMAD.WIDE R168, R0, 0x4, R116 ;  /* 0x0000000400a87825 */ /* 0x002fc600078e0274 */
[----:B------:R1:W-:Y:S04]  /*ab70*/  STL.64 [R1+0x328], R164 ;  /* 0x000328a401007387 */ /* 0x0003e80000100a00 */
[----:B------:R1:W-:Y:S01]  /*ab80*/  LDGSTS.E [R246+0x8400], [R164.64], !P1 ;  /* 0x08400000a4f67fae */ /* 0x0003e2000c921846 */
[----:B--2---:R-:W-:-:S03]  /*ab90*/  IMAD.WIDE R166, R0, 0x4, R118 ;  /* 0x0000000400a67825 */ /* 0x004fc600078e0276 */
[----:B------:R2:W-:Y:S04]  /*aba0*/  STL.64 [R1+0x330], R162 ;  /* 0x000330a201007387 */ /* 0x0005e80000100a00 */
[----:B------:R2:W-:Y:S01]  /*abb0*/  LDGSTS.E [R246+0x8600], [R162.64], !P1 ;  /* 0x08600000a2f67fae */ /* 0x0005e2000c921846 */
[----:B------:R-:W-:Y:S01]  /*abc0*/  ISETP.GE.U32.AND P1, PT, R242, 0x7fffff94, PT ;  /* 0x7fffff94f200780c */ /* 0x000fe20003f26070 */
[----:B------:R-:W-:Y:S02]  /*abd0*/  IMAD R242, R252, 0x18, RZ ;  /* 0x00000018fcf27824 */ /* 0x000fe400078e02ff */
[C---:B-1----:R-:W-:Y:S01]  /*abe0*/  IMAD.WIDE R164, R0.reuse, 0x4, R120 ;  /* 0x0000000400a47825 */ /* 0x042fe200078e0278 */
[----:B------:R1:W-:Y:S04]  /*abf0*/  LDGSTS.E [R246+0xa000], [R168.64], !P2 ;  /* 0x0a000000a8f67fae */ /* 0x0003e8000d121846 */
[----:B------:R3:W-:Y:S01]  /*ac00*/  LDGSTS.E [R246+0xa200], [R166.64], !P2 ;  /* 0x0a200000a6f67fae */ /* 0x0007e2000d121846 */
[----:B--2---:R-:W-:Y:S01]  /*ac10*/  IMAD.WIDE R162, R0, 0x4, R122 ;  /* 0x0000000400a27825 */ /* 0x004fe200078e027a */
        /* <DEDUP_REMOVED lines=9> */
[C---:B---3--:R-:W-:Y:S01]  /*acb0*/  IMAD.WIDE R166, R242.reuse, 0x4, R118 ;  /* 0x00000004f2a67825 */ /* 0x048fe200078e0276 */
[----:B------:R4:W-:Y:S04]  /*acc0*/  STL.64 [R1+0x390], R162 ;  /* 0x000390a201007387 */ /* 0x0009e80000100a00 */
[----:B------:R1:W-:Y:S01]  /*acd0*/  STL.64 [R1+0x90], R168 ;  /* 0x000090a801007387 */ /* 0x0003e20000100a00 */
[----:B--2---:R-:W-:-:S03]  /*ace0*/  IMAD.WIDE R164, R242, 0x4, R120 ;  /* 0x00000004f2a47825 */ /* 0x004fc600078e0278 */
        /* <DEDUP_REMOVED lines=12> */
[----:B------:R-:W-:Y:S02]  /*adb0*/  IMAD.SHL.U32 R242, R252, 0x20, RZ ;  /* 0x00000020fcf27824 */ /* 0x000fe400078e00ff */
        /* <DEDUP_REMOVED lines=108> */
[----:B----4-:R-:W-:-:S03]  /*b480*/  IMAD.WIDE R162, R242, 0x4, R122 ;  /* 0x00000004f2a27825 */ /* 0x010fc600078e027a */
[----:B------:R2:W-:Y:S01]  /*b490*/  STL.64 [R1+0x6f8], R166 ;  /* 0x0006f8a601007387 */ /* 0x0005e20000100a00 */
[----:B------:R-:W-:-:S03]  /*b4a0*/  IADD3 R242, R238, -0x16, RZ ;  /* 0xffffffeaeef27810 */ /* 0x000fc60007ffe0ff */
        /* <DEDUP_REMOVED lines=8> */
[----:B-1----:R-:W-:Y:S02]  /*b530*/  IMAD.WIDE R164, R0, 0x4, R120 ;  /* 0x0000000400a47825 */ /* 0x002fe400078e0278 */
[----:B------:R1:W-:Y:S01]  /*b540*/  STL.64 [R1+0x1b0], R168 ;  /* 0x0001b0a801007387 */ /* 0x0003e20000100a00 */
[----:B------:R-:W-:-:S03]  /*b550*/  IADD3 R242, R238, -0x1e, RZ ;  /* 0xffffffe2eef27810 */ /* 0x000fc60007ffe0ff */
[----:B------:R1:W-:Y:S01]  /*b560*/  LDGSTS.E [R246+0x1e000], [R168.64], !P0 ;  /* 0x1e000000a8f67fae */ /* 0x0003e2000c121846 */
[----:B--2---:R-:W-:Y:S01]  /*b570*/  IMAD.WIDE R162, R0, 0x4, R122 ;  /* 0x0000000400a27825 */ /* 0x004fe200078e027a */
[----:B------:R-:W-:Y:S02]  /*b580*/  IADD3 R0, R238, -0x1a, RZ ;  /* 0xffffffe6ee007810 */ /* 0x000fe40007ffe0ff */
[----:B------:R2:W-:Y:S04]  /*b590*/  STL.64 [R1+0x758], R166 ;  /* 0x000758a601007387 */ /* 0x0005e80000100a00 */
[----:B------:R2:W-:Y:S01]  /*b5a0*/  LDGSTS.E [R246+0x1e200], [R166.64], !P0 ;  /* 0x1e200000a6f67fae */ /* 0x0005e2000c121846 */
[----:B-1----:R-:W-:-:S03]  /*b5b0*/  IMAD.WIDE R168, R252, 0x4, R118 ;  /* 0x00000004fca87825 */ /* 0x002fc600078e0276 */
[----:B------:R1:W-:Y:S04]  /*b5c0*/  STL.64 [R1+0x760], R164 ;  /* 0x000760a401007387 */ /* 0x0003e80000100a00 */
[----:B------:R1:W-:Y:S04]  /*b5d0*/  LDGSTS.E [R246+0x1e400], [R164.64], !P0 ;  /* 0x1e400000a4f67fae */ /* 0x0003e8000c121846 */
[----:B------:R3:W-:Y:S01]  /*b5e0*/  STL.64 [R1+0x768], R162 ;  /* 0x000768a201007387 */ /* 0x0007e20000100a00 */
[----:B--2---:R-:W-:-:S03]  /*b5f0*/  IMAD.WIDE R166, R252, 0x4, R120 ;  /* 0x00000004fca67825 */ /* 0x004fc600078e0278 */
[----:B------:R3:W-:Y:S01]  /*b600*/  LDGSTS.E [R246+0x1e600], [R162.64], !P0 ;  /* 0x1e600000a2f67fae */ /* 0x0007e2000c121846 */
[----:B------:R-:W-:Y:S01]  /*b610*/  ISETP.GE.U32.AND P0, PT, R0, 0x7fffffa7, PT ;  /* 0x7fffffa70000780c */ /* 0x000fe20003f06070 */
[C---:B------:R-:W-:Y:S02]  /*b620*/  IMAD R0, R252.reuse, 0x5, RZ ;  /* 0x00000005fc007824 */ /* 0x040fe400078e02ff */
[----:B-1----:R-:W-:Y:S01]  /*b630*/  IMAD.WIDE R164, R252, 0x4, R122 ;  /* 0x00000004fca47825 */ /* 0x002fe200078e027a */
[----:B------:R-:W-:Y:S03]  /*b640*/  STL.64 [R1+0x2a0], R170 ;  /* 0x0002a0aa01007387 */ /* 0x000fe60000100a00 */
[----:B------:R-:W-:Y:S01]  /*b650*/  IMAD.WIDE R250, R0, 0x4, R116 ;  /* 0x0000000400fa7825 */ /* 0x000fe200078e0274 */
[----:B------:R1:W-:Y:S01]  /*b660*/  STL.64 [R1+0x4f0], R168 ;  /* 0x0004f0a801007387 */ /* 0x0003e20000100a00 */
[----:B---3--:R-:W-:-:S03]  /*b670*/  LOP3.LUT R162, R246, 0x20, RZ, 0x3c, !PT ;  /* 0x00000020f6a27812 */ /* 0x008fc600078e3cff */
[----:B------:R2:W-:Y:S04]  /*b680*/  STL.64 [R1+0x508], R166 ;  /* 0x000508a601007387 */ /* 0x0005e80000100a00 */
[----:B------:R3:W-:Y:S04]  /*b690*/  LDGSTS.E [R162+0x800], [R170.64], !P4 ;  /* 0x00800000aaa27fae */ /* 0x0007e8000e121846 */
[----:B------:R1:W-:Y:S04]  /*b6a0*/  LDGSTS.E [R162+0xa00], [R168.64], !P4 ;  /* 0x00a00000a8a27fae */ /* 0x0003e8000e121846 */
[----:B------:R2:W-:Y:S04]  /*b6b0*/  LDGSTS.E [R162+0xc00], [R166.64], !P4 ;  /* 0x00c00000a6a27fae */ /* 0x0005e8000e121846 */
[----:B------:R4:W-:Y:S01]  /*b6c0*/  STL.64 [R1+0x518], R164 ;  /* 0x000518a401007387 */ /* 0x0009e20000100a00 */
[----:B-1----:R-:W-:-:S03]  /*b6d0*/  IMAD.WIDE R168, R0, 0x4, R118 ;  /* 0x0000000400a87825 */ /* 0x002fc600078e0276 */
[----:B------:R4:W-:Y:S01]  /*b6e0*/  LDGSTS.E [R162+0xe00], [R164.64], !P4 ;  /* 0x00e00000a4a27fae */ /* 0x0009e2000e121846 */
[----:B------:R-:W-:Y:S01]  /*b6f0*/  ISETP.GE.U32.AND P4, PT, R242, 0x7fffffa3, PT ;  /* 0x7fffffa3f200780c */ /* 0x000fe20003f86070 */
[----:B--2---:R-:W-:Y:S02]  /*b700*/  IMAD.WIDE R166, R0, 0x4, R120 ;  /* 0x0000000400a67825 */ /* 0x004fe400078e0278 */
[----:B------:R1:W-:Y:S02]  /*b710*/  LDGSTS.E [R162+0x2800], [R250.64], !P6 ;  /* 0x02800000faa27fae */ /* 0x0003e4000f121846 */
[----:B------:R-:W-:Y:S02]  /*b720*/  IMAD R242, R252, 0x9, RZ ;  /* 0x00000009fcf27824 */ /* 0x000fe400078e02ff */
[----:B------:R2:W-:Y:S02]  /*b730*/  LDGSTS.E [R162+0x2a00], [R168.64], !P6 ;  /* 0x02a00000a8a27fae */ /* 0x0005e4000f121846 */
[----:B---3--:R-:W-:-:S02]  /*b740*/  IMAD.WIDE R170, R242, 0x4, R116 ;  /* 0x00000004f2aa7825 */ /* 0x008fc400078e0274 */
[----:B------:R3:W-:Y:S02]  /*b750*/  LDGSTS.E [R162+0x2c00], [R166.64], !P6 ;  /* 0x02c00000a6a27fae */ /* 0x0007e4000f121846 */
[----:B----4-:R-:W-:Y:S01]  /*b760*/  IMAD.WIDE R164, R0, 0x4, R122 ;  /* 0x0000000400a47825 */ /* 0x010fe200078e027a */
[----:B------:R-:W-:Y:S01]  /*b770*/  IADD3 R0, R238, -0x22, RZ ;  /* 0xffffffdeee007810 */ /* 0x000fe20007ffe0ff */
[----:B------:R2:W-:Y:S04]  /*b780*/  STL.64 [R1+0x210], R168 ;  /* 0x000210a801007387 */ /* 0x0005e80000100a00 */
[----:B------:R4:W-:Y:S01]  /*b790*/  LDGSTS.E [R162+0x2e00], [R164.64], !P6 ;  /* 0x02e00000a4a27fae */ /* 0x0009e2000f121846 */
[----:B------:R-:W-:Y:S01]  /*b7a0*/  ISETP.GE.U32.AND P6, PT, R0, 0x7fffff9f, PT ;  /* 0x7fffff9f0000780c */ /* 0x000fe20003fc6070 */
[----:B------:R-:W-:-:S02]  /*b7b0*/  IMAD R0, R252, 0xd, RZ ;  /* 0x0000000dfc007824 */ /* 0x000fc400078e02ff */
[----:B------:R3:W-:Y:S01]  /*b7c0*/  STL.64 [R1+0x218], R166 ;  /* 0x000218a601007387 */ /* 0x0007e20000100a00 */
[----:B--2---:R-:W-:-:S03]  /*b7d0*/  IMAD.WIDE R168, R242, 0x4, R118 ;  /* 0x00000004f2a87825 */ /* 0x004fc600078e0276 */
        /* <DEDUP_REMOVED lines=8> */
[----:B--2---:R-:W-:-:S03]  /*b860*/  IMAD.WIDE R170, R0, 0x4, R116 ;  /* 0x0000000400aa7825 */ /* 0x004fc600078e0274 */
[----:B------:R2:W-:Y:S04]  /*b870*/  STL.64 [R1+0x278], R166 ;  /* 0x000278a601007387 */ /* 0x0005e80000100a00 */
[----:B------:R2:W-:Y:S01]  /*b880*/  LDGSTS.E [R162+0x4c00], [R166.64], !P1 ;  /* 0x04c00000a6a27fae */ /* 0x0005e2000c921846 */
[----:B---3--:R-:W-:-:S03]  /*b890*/  IMAD.WIDE R168, R0, 0x4, R118 ;  /* 0x0000000400a87825 */ /* 0x008fc600078e0276 */
[----:B------:R3:W-:Y:S04]  /*b8a0*/  STL.64 [R1+0x280], R164 ;  /* 0x000280a401007387 */ /* 0x0007e80000100a00 */
[----:B------:R3:W-:Y:S01]  /*b8b0*/  LDGSTS.E [R162+0x4e00], [R164.64], !P1 ;  /* 0x04e00000a4a27fae */ /* 0x0007e2000c921846 */
[----:B------:R-:W-:Y:S01]  /*b8c0*/  ISETP.GE.U32.AND P1, PT, R242, 0x7fffff9b, PT ;  /* 0x7fffff9bf200780c */ /* 0x000fe20003f26070 */
[----:B------:R-:W-:Y:S02]  /*b8d0*/  IMAD R242, R252, 0x11, RZ ;  /* 0x00000011fcf27824 */ /* 0x000fe400078e02ff */
[C---:B--2---:R-:W-:Y:S01]  /*b8e0*/  IMAD.WIDE R166, R0.reuse, 0x4, R120 ;  /* 0x0000000400a67825 */ /* 0x044fe200078e0278 */
        /* <DEDUP_REMOVED lines=8> */
[----:B--2---:R-:W-:Y:S01]  /*b970*/  IMAD.WIDE R170, R242, 0x4, R116 ;  /* 0x00000004f2aa7825 */ /* 0x004fe200078e0274 */
        /* <DEDUP_REMOVED lines=8> */
[----:B-1----:R-:W-:Y:S01]  /*ba00*/  IMAD.WIDE R164, R242, 0x4, R122 ;  /* 0x00000004f2a47825 */ /* 0x002fe200078e027a */
[----:B------:R-:W-:Y:S02]  /*ba10*/  IADD3 R242, R238, -0x2e, RZ ;  /* 0xffffffd2eef27810 */ /* 0x000fe40007ffe0ff */
[----:B------:R1:W-:Y:S04]  /*ba20*/  STL.64 [R1+0x338], R168 ;  /* 0x000338a801007387 */ /* 0x0003e80000100a00 */
[----:B------:R1:W-:Y:S01]  /*ba30*/  LDGSTS.E [R162+0x8a00], [R168.64], !P5 ;  /* 0x08a00000a8a27fae */ /* 0x0003e2000e921846 */
[----:B--2---:R-:W-:-:S03]  /*ba40*/  IMAD.WIDE R170, R0, 0x4, R116 ;  /* 0x0000000400aa7825 */ /* 0x004fc600078e0274 */
[----:B------:R2:W-:Y:S04]  /*ba50*/  STL.64 [R1+0x340], R166 ;  /* 0x000340a601007387 */ /* 0x0005e80000100a00 */
[----:B------:R2:W-:Y:S01]  /*ba60*/  LDGSTS.E [R162+0x8c00], [R166.64], !P5 ;  /* 0x08c00000a6a27fae */ /* 0x0005e2000e921846 */
[----:B-1----:R-:W-:-:S03]  /*ba70*/  IMAD.WIDE R168, R0, 0x4, R118 ;  /* 0x0000000400a87825 */ /* 0x002fc600078e0276 */
[----:B------:R1:W-:Y:S04]  /*ba80*/  STL.64 [R1+0x348], R164 ;  /* 0x000348a401007387 */ /* 0x0003e80000100a00 */
[----:B------:R1:W-:Y:S01]  /*ba90*/  LDGSTS.E [R162+0x8e00], [R164.64], !P5 ;  /* 0x08e00000a4a27fae */ /* 0x0003e2000e921846 */
[----:B------:R-:W-:Y:S01]  /*baa0*/  ISETP.GE.U32.AND P5, PT, R242, 0x7fffff93, PT ;  /* 0x7fffff93f200780c */ /* 0x000fe20003fa6070 */
[----:B------:R-:W-:Y:S02]  /*bab0*/  IMAD R242, R252, 0x19, RZ ;  /* 0x00000019fcf27824 */ /* 0x000fe400078e02ff */
[C---:B--2---:R-:W-:Y:S01]  /*bac0*/  IMAD.WIDE R166, R0.reuse, 0x4, R120 ;  /* 0x0000000400a67825 */ /* 0x044fe200078e0278 */
[----:B------:R2:W-:Y:S04]  /*bad0*/  LDGSTS.E [R162+0xa800], [R170.64], !P3 ;  /* 0x0a800000aaa27fae */ /* 0x0005e8000d921846 */
[----:B------:R3:W-:Y:S01]  /*bae0*/  LDGSTS.E [R162+0xaa00], [R168.64], !P3 ;  /* 0x0aa00000a8a27fae */ /* 0x0007e2000d921846 */
[----:B-1----:R-:W-:Y:S01]  /*baf0*/  IMAD.WIDE R164, R0, 0x4, R122 ;  /* 0x0000000400a47825 */ /* 0x002fe200078e027a */
        /* <DEDUP_REMOVED lines=9> */
[C---:B---3--:R-:W-:Y:S01]  /*bb90*/  IMAD.WIDE R168, R242.reuse, 0x4, R118 ;  /* 0x00000004f2a87825 */ /* 0x048fe200078e0276 */
[----:B------:R4:W-:Y:S04]  /*bba0*/  STL.64 [R1+0x3a8], R164 ;  /* 0x0003a8a401007387 */ /* 0x0009e80000100a00 */
[----:B------:R2:W-:Y:S01]  /*bbb0*/  STL.64 [R1+0x98], R170 ;  /* 0x000098aa01007387 */ /* 0x0005e20000100a00 */
[----:B-1----:R-:W-:-:S03]  /*bbc0*/  IMAD.WIDE R166, R242, 0x4, R120 ;  /* 0x00000004f2a67825 */ /* 0x002fc600078e0278 */
        /* <DEDUP_REMOVED lines=132> */
[----:B------:R-:W-:Y:S02]  /*c410*/  IMAD.SHL.U32 R242, R252, 0x2, RZ ;  /* 0x00000002fcf27824 */ /* 0x000fe400078e00ff */
[----:B--2---:R-:W-:Y:S01]  /*c420*/  IMAD.WIDE R166, R0, 0x4, R120 ;  /* 0x0000000400a67825 */ /* 0x004fe200078e0278 */
[----:B------:R2:W-:Y:S03]  /*c430*/  LDGSTS.E [R162+0x1e800], [R170.64], !P6 ;  /* 0x1e800000aaa27fae */ /* 0x0005e6000f121846 */
[----:B------:R-:W-:Y:S01]  /*c440*/  IMAD.WIDE R244, R242, 0x4, R116 ;  /* 0x00000004f2f47825 */ /* 0x000fe200078e0274 */
[----:B------:R3:W-:Y:S03]  /*c450*/  LDGSTS.E [R162+0x1ea00], [R168.64], !P6 ;  /* 0x1ea00000a8a27fae */ /* 0x0007e6000f121846 */
[----:B-1----:R-:W-:Y:S01]  /*c460*/  IMAD.WIDE R164, R0, 0x4, R122 ;  /* 0x0000000400a47825 */ /* 0x002fe200078e027a */
[----:B------:R-:W-:Y:S01]  /*c470*/  IADD3 R0, R238, -0x1b, RZ ;  /* 0xffffffe5ee007810 */ /* 0x000fe20007ffe0ff */
[----:B------:R3:W-:Y:S04]  /*c480*/  LDGSTS.E [R162+0x1ec00], [R166.64], !P6 ;  /* 0x1ec00000a6a27fae */ /* 0x0007e8000f121846 */
[----:B------:R2:W-:Y:S04]  /*c490*/  STL.64 [R1+0x1b8], R170 ;  /* 0x0001b8aa01007387 */ /* 0x0005e80000100a00 */
[----:B------:R3:W-:Y:S01]  /*c4a0*/  LDGSTS.E [R162+0x1ee00], [R164.64], !P6 ;  /* 0x1ee00000a4a27fae */ /* 0x0007e2000f121846 */
[----:B------:R-:W-:Y:S01]  /*c4b0*/  ISETP.GE.U32.AND P6, PT, R0, 0x7fffffa6, PT ;  /* 0x7fffffa60000780c */ /* 0x000fe20003fc6070 */
[----:B------:R-:W-:-:S02]  /*c4c0*/  IMAD R0, R252, 0x6, RZ ;  /* 0x00000006fc007824 */ /* 0x000fc400078e02ff */
[----:B------:R1:W-:Y:S04]  /*c4d0*/  STL.64 [R1+0x770], R168 ;  /* 0x000770a801007387 */ /* 0x0003e80000100a00 */
[----:B------:R4:W-:Y:S01]  /*c4e0*/  STL.64 [R1+0x778], R166 ;  /* 0x000778a601007387 */ /* 0x0009e20000100a00 */
[----:B--2---:R-:W-:Y:S01]  /*c4f0*/  IMAD.WIDE R170, R0, 0x4, R116 ;  /* 0x0000000400aa7825 */ /* 0x004fe200078e0274 */
[----:B---3--:R-:W-:Y:S02]  /*c500*/  LOP3.LUT R162, R246, 0x40, RZ, 0x3c, !PT ;  /* 0x00000040f6a27812 */ /* 0x008fe400078e3cff */
[----:B------:R2:W-:Y:S01]  /*c510*/  STL.64 [R1+0x788], R164 ;  /* 0x000788a401007387 */ /* 0x0005e20000100a00 */
[----:B-1----:R-:W-:-:S03]  /*c520*/  IMAD.WIDE R168, R242, 0x4, R118 ;  /* 0x00000004f2a87825 */ /* 0x002fc600078e0276 */
[----:B------:R1:W-:Y:S01]  /*c530*/  LDGSTS.E [R162+0x1000], [R244.64], !P1 ;  /* 0x01000000f4a27fae */ /* 0x0003e2000c921846 */
[----:B----4-:R-:W-:-:S03]  /*c540*/  IMAD.WIDE R166, R242, 0x4, R120 ;  /* 0x00000004f2a67825 */ /* 0x010fc600078e0278 */
[----:B------:R3:W-:Y:S01]  /*c550*/  STL.64 [R1+0x1c8], R168 ;  /* 0x0001c8a801007387 */ /* 0x0007e20000100a00 */
[----:B--2---:R-:W-:Y:S01]  /*c560*/  IMAD.WIDE R164, R242, 0x4, R122 ;  /* 0x00000004f2a47825 */ /* 0x004fe200078e027a */
[----:B------:R-:W-:Y:S02]  /*c570*/  IADD3 R242, R238, -0x1f, RZ ;  /* 0xffffffe1eef27810 */ /* 0x000fe40007ffe0ff */
[----:B------:R3:W-:Y:S04]  /*c580*/  LDGSTS.E [R162+0x1200], [R168.64], !P1 ;  /* 0x01200000a8a27fae */ /* 0x0007e8000c921846 */
        /* <DEDUP_REMOVED lines=12> */
[----:B------:R2:W-:Y:S04]  /*c650*/  STL.64 [R1], R170 ;  /* 0x000000aa01007387 */ /* 0x0005e80000100a00 */
        /* <DEDUP_REMOVED lines=206> */
[----:B------:R2:W-:Y:S01]  /*d340*/  STL.64 [R1+0x1c0], R170 ;  /* 0x0001c0aa01007387 */ /* 0x0005e20000100a00 */
[----:B-1----:R-:W-:Y:S01]  /*d350*/  IMAD.WIDE R164, R0, 0x4, R122 ;  /* 0x0000000400a47825 */ /* 0x002fe200078e027a */
[----:B------:R-:W-:-:S02]  /*d360*/  IADD3 R0, R238, -0x1c, RZ ;  /* 0xffffffe4ee007810 */ /* 0x000fc40007ffe0ff */
[----:B------:R1:W-:Y:S04]  /*d370*/  LDGSTS.E [R162+0x1f200], [R168.64], !P2 ;  /* 0x1f200000a8a27fae */ /* 0x0003e8000d121846 */
[----:B------:R1:W-:Y:S01]  /*d380*/  STL.64 [R1+0x798], R168 ;  /* 0x000798a801007387 */ /* 0x0003e20000100a00 */
[----:B--2---:R-:W-:-:S03]  /*d390*/  LOP3.LUT R170, R246, 0x60, RZ, 0x3c, !PT ;  /* 0x00000060f6aa7812 */ /* 0x004fc600078e3cff */
[----:B------:R2:W-:Y:S01]  /*d3a0*/  LDGSTS.E [R162+0x1f400], [R166.64], !P2 ;  /* 0x1f400000a6a27fae */ /* 0x0005e2000d121846 */
[----:B------:R-:W-:-:S03]  /*d3b0*/  IMAD.WIDE R246, R242, 0x4, R116 ;  /* 0x00000004f2f67825 */ /* 0x000fc600078e0274 */
[----:B------:R2:W-:Y:S01]  /*d3c0*/  STL.64 [R1+0x7a0], R166 ;  /* 0x0007a0a601007387 */ /* 0x0005e20000100a00 */
[----:B------:R-:W-:-:S03]  /*d3d0*/  IMAD R171, R252, 0x2f, RZ ;  /* 0x0000002ffcab7824 */ /* 0x000fc600078e02ff */
[----:B------:R3:W-:Y:S01]  /*d3e0*/  LDGSTS.E [R162+0x1f600], [R164.64], !P2 ;  /* 0x1f600000a4a27fae */ /* 0x0007e2000d121846 */
[----:B------:R-:W-:Y:S01]  /*d3f0*/  ISETP.GE.U32.AND P2, PT, R0, 0x7fffffa5, PT ;  /* 0x7fffffa50000780c */ /* 0x000fe20003f46070 */
[----:B------:R-:W-:Y:S02]  /*d400*/  IMAD R0, R252, 0x7, RZ ;  /* 0x00000007fc007824 */ /* 0x000fe400078e02ff */
[----:B------:R4:W-:Y:S02]  /*d410*/  STL.64 [R1+0x7a8], R164 ;  /* 0x0007a8a401007387 */ /* 0x0009e40000100a00 */
[----:B-1----:R-:W-:Y:S02]  /*d420*/  IMAD.WIDE R168, R0, 0x4, R116 ;  /* 0x0000000400a87825 */ /* 0x002fe400078e0274 */
[----:B------:R1:W-:Y:S02]  /*d430*/  LDGSTS.E [R170+0x1800], [R246.64], !P5 ;  /* 0x01800000f6aa7fae */ /* 0x0003e4000e921846 */
[----:B--2---:R-:W-:-:S04]  /*d440*/  IMAD.WIDE R166, R242, 0x4, R118 ;  /* 0x00000004f2a67825 */ /* 0x004fc800078e0276 */
[C---:B---3--:R-:W-:Y:S01]  /*d450*/  IMAD.WIDE R162, R242.reuse, 0x4, R122 ;  /* 0x00000004f2a27825 */ /* 0x048fe200078e027a */
[----:B------:R2:W-:Y:S03]  /*d460*/  STL.64 [R1+0x1e0], R166 ;  /* 0x0001e0a601007387 */ /* 0x0005e60000100a00 */
[----:B----4-:R-:W-:Y:S01]  /*d470*/  IMAD.WIDE R164, R242, 0x4, R120 ;  /* 0x00000004f2a47825 */ /* 0x010fe200078e0278 */
[----:B------:R-:W-:Y:S01]  /*d480*/  IADD3 R242, R238, -0x20, RZ ;  /* 0xffffffe0eef27810 */ /* 0x000fe20007ffe0ff */
[----:B------:R2:W-:Y:S04]  /*d490*/  LDGSTS.E [R170+0x1a00], [R166.64], !P5 ;  /* 0x01a00000a6aa7fae */ /* 0x0005e8000e921846 */
[----:B------:R3:W-:Y:S04]  /*d4a0*/  STL.64 [R1+0x1e8], R164 ;  /* 0x0001e8a401007387 */ /* 0x0007e80000100a00 */
[----:B------:R3:W-:Y:S01]  /*d4b0*/  LDGSTS.E [R170+0x1c00], [R164.64], !P5 ;  /* 0x01c00000a4aa7fae */ /* 0x0007e2000e921846 */
[----:B--2---:R-:W-:-:S03]  /*d4c0*/  IMAD.WIDE R166, R0, 0x4, R118 ;  /* 0x0000000400a67825 */ /* 0x004fc600078e0276 */
[----:B------:R2:W-:Y:S04]  /*d4d0*/  STL.64 [R1+0x1f0], R162 ;  /* 0x0001f0a201007387 */ /* 0x0005e80000100a00 */
[----:B------:R2:W-:Y:S01]  /*d4e0*/  LDGSTS.E [R170+0x1e00], [R162.64], !P5 ;  /* 0x01e00000a2aa7fae */ /* 0x0005e2000e921846 */
[----:B------:R-:W-:Y:S01]  /*d4f0*/  ISETP.GE.U32.AND P5, PT, R242, 0x7fffffa1, PT ;  /* 0x7fffffa1f200780c */ /* 0x000fe20003fa6070 */
[----:B------:R-:W-:Y:S02]  /*d500*/  IMAD R242, R252, 0xb, RZ ;  /* 0x0000000bfcf27824 */ /* 0x000fe400078e02ff */
[C---:B---3--:R-:W-:Y:S01]  /*d510*/  IMAD.WIDE R164, R0.reuse, 0x4, R120 ;  /* 0x0000000400a47825 */ /* 0x048fe200078e0278 */
        /* <DEDUP_REMOVED lines=8> */
[----:B---3--:R-:W-:Y:S01]  /*d5a0*/  IMAD.WIDE R168, R242, 0x4, R116 ;  /* 0x00000004f2a87825 */ /* 0x008fe200078e0274 */
[----:B------:R-:W-:-:S02]  /*d5b0*/  ISETP.GE.U32.AND P3, PT, R0, 0x7fffff9d, PT ;  /* 0x7fffff9d0000780c */ /* 0x000fc40003f66070 */
[----:B------:R2:W-:Y:S01]  /*d5c0*/  STL.64 [R1+0x248], R164 ;  /* 0x000248a401007387 */ /* 0x0005e20000100a00 */
[----:B------:R-:W-:Y:S02]  /*d5d0*/  IMAD R0, R252, 0xf, RZ ;  /* 0x0000000ffc007824 */ /* 0x000fe400078e02ff */
[C---:B----4-:R-:W-:Y:S01]  /*d5e0*/  IMAD.WIDE R166, R242.reuse, 0x4, R118 ;  /* 0x00000004f2a67825 */ /* 0x050fe200078e0276 */
[----:B------:R1:W-:Y:S04]  /*d5f0*/  STL.64 [R1+0x250], R162 ;  /* 0x000250a201007387 */ /* 0x0003e80000100a00 */
[----:B------:R3:W-:Y:S01]  /*d600*/  STL.64 [R1+0x28], R168 ;  /* 0x000028a801007387 */ /* 0x0007e20000100a00 */
[----:B--2---:R-:W-:-:S03]  /*d610*/  IMAD.WIDE R164, R242, 0x4, R120 ;  /* 0x00000004f2a47825 */ /* 0x004fc600078e0278 */
[----:B------:R3:W-:Y:S01]  /*d620*/  LDGSTS.E [R170+0x5800], [R168.64], !P0 ;  /* 0x05800000a8aa7fae */ /* 0x0007e2000c121846 */
[----:B-1----:R-:W-:Y:S01]  /*d630*/  IMAD.WIDE R162, R242, 0x4, R122 ;  /* 0x00000004f2a27825 */ /* 0x002fe200078e027a */
[----:B------:R-:W-:Y:S02]  /*d640*/  IADD3 R242, R238, -0x28, RZ ;  /* 0xffffffd8eef27810 */ /* 0x000fe40007ffe0ff */
[----:B------:R1:W-:Y:S04]  /*d650*/  STL.64 [R1+0x2a8], R166 ;  /* 0x0002a8a601007387 */ /* 0x0003e80000100a00 */
[----:B------:R1:W-:Y:S01]  /*d660*/  LDGSTS.E [R170+0x5a00], [R166.64], !P0 ;  /* 0x05a00000a6aa7fae */ /* 0x0003e2000c121846 */
[----:B---3--:R-:W-:-:S03]  /*d670*/  IMAD.WIDE R168, R0, 0x4, R116 ;  /* 0x0000000400a87825 */ /* 0x008fc600078e0274 */
        /* <DEDUP_REMOVED lines=66> */
[----:B------:R-:W-:Y:S02]  /*daa0*/  IMAD.MOV.U32 R242, RZ, RZ, 0x3f ;  /* 0x0000003ffff27424 */ /* 0x000fe400078e00ff */
[----:B--2---:R-:W-:Y:S01]  /*dab0*/  IMAD.WIDE R164, R0, 0x4, R120 ;  /* 0x0000000400a47825 */ /* 0x004fe200078e0278 */
[----:B------:R2:W-:Y:S02]  /*dac0*/  LDGSTS.E [R170+0xf800], [R168.64], !P5 ;  /* 0x0f800000a8aa7fae */ /* 0x0005e4000e921846 */
[----:B------:R-:W-:Y:S01]  /*dad0*/  IADD3 R175, R242, c[0x0][0x180], RZ ;  /* 0x00006000f2af7a10 */ /* 0x000fe20007ffe0ff */
[----:B------:R-:W-:Y:S01]  /*dae0*/  IMAD R242, R252, 0x27, RZ ;  /* 0x00000027fcf27824 */ /* 0x000fe200078e02ff */
[----:B------:R3:W-:Y:S01]  /*daf0*/  LDGSTS.E [R170+0xfa00], [R166.64], !P5 ;  /* 0x0fa00000a6aa7fae */ /* 0x0007e2000e921846 */
[----:B-1----:R-:W-:Y:S01]  /*db00*/  IMAD.WIDE R162, R0, 0x4, R122 ;  /* 0x0000000400a27825 */ /* 0x002fe200078e027a */
[----:B------:R-:W-:-:S02]  /*db10*/  IADD3 R0, R238, -0x3c, RZ ;  /* 0xffffffc4ee007810 */ /* 0x000fc40007ffe0ff */
[----:B------:R2:W-:Y:S01]  /*db20*/  STL.64 [R1+0xc8], R168 ;  /* 0x0000c8a801007387 */ /* 0x0005e20000100a00 */
[----:B------:R-:W-:-:S03]  /*db30*/  IMAD.WIDE R234, R242, 0x4, R118 ;  /* 0x00000004f2ea7825 */ /* 0x000fc600078e0276 */
[----:B------:R1:W-:Y:S01]  /*db40*/  LDGSTS.E [R170+0xfc00], [R164.64], !P5 ;  /* 0x0fc00000a4aa7fae */ /* 0x0003e2000e921846 */
[----:B------:R-:W-:-:S03]  /*db50*/  IMAD.WIDE R232, R242, 0x4, R120 ;  /* 0x00000004f2e87825 */ /* 0x000fc600078e0278 */
[----:B------:R3:W-:Y:S04]  /*db60*/  STL.64 [R1+0x488], R166 ;  /* 0x000488a601007387 */ /* 0x0007e80000100a00 */
[----:B------:R4:W-:Y:S01]  /*db70*/  LDGSTS.E [R170+0xfe00], [R162.64], !P5 ;  /* 0x0fe00000a2aa7fae */ /* 0x0009e2000e921846 */
[----:B------:R-:W-:Y:S01]  /*db80*/  ISETP.GE.U32.AND P5, PT, R0, 0x7fffff85, PT ;  /* 0x7fffff850000780c */ /* 0x000fe20003fa6070 */
[----:B------:R-:W-:Y:S02]  /*db90*/  IMAD R0, R252, 0x23, RZ ;  /* 0x00000023fc007824 */ /* 0x000fe400078e02ff */
[----:B------:R1:W-:Y:S01]  /*dba0*/  STL.64 [R1+0x490], R164 ;  /* 0x000490a401007387 */ /* 0x0003e20000100a00 */
[----:B--2---:R-:W-:-:S03]  /*dbb0*/  IMAD.WIDE R168, R242, 0x4, R122 ;  /* 0x00000004f2a87825 */ /* 0x004fc600078e027a */
[----:B------:R4:W-:Y:S01]  /*dbc0*/  STL.64 [R1+0x498], R162 ;  /* 0x000498a201007387 */ /* 0x0009e20000100a00 */
[----:B------:R-:W-:-:S04]  /*dbd0*/  IMAD.WIDE R228, R0, 0x4, R116 ;  /* 0x0000000400e47825 */ /* 0x000fc800078e0274 */
[----:B---3--:R-:W-:Y:S01]  /*dbe0*/  IMAD.WIDE R166, R242, 0x4, R116 ;  /* 0x00000004f2a67825 */ /* 0x008fe200078e0274 */
[----:B------:R2:W-:Y:S03]  /*dbf0*/  STL.64 [R1+0xe8], R228 ;  /* 0x0000e8e401007387 */ /* 0x0005e60000100a00 */
[C---:B-1----:R-:W-:Y:S01]  /*dc00*/  IMAD.WIDE R164, R0.reuse, 0x4, R120 ;  /* 0x0000000400a47825 */ /* 0x042fe200078e0278 */
[----:B------:R-:W-:Y:S01]  /*dc10*/  STL.64 [R1+0x108], R166 ;  /* 0x000108a601007387 */ /* 0x000fe20000100a00 */
[----:B----4-:R-:W-:Y:S02]  /*dc20*/  SHF.R.S32.HI R162, RZ, 0x6, R173 ;  /* 0x00000006ffa27819 */ /* 0x010fe400000114ad */
[----:B------:R-:W-:Y:S01]  /*dc30*/  IMAD.WIDE R230, R0, 0x4, R122 ;  /* 0x0000000400e67825 */ /* 0x000fe200078e027a */
[----:B------:R2:W-:Y:S01]  /*dc40*/  LDGSTS.E [R170+0x11800], [R228.64], !P3 ;  /* 0x11800000e4aa7fae */ /* 0x0005e2000d921846 */
[----:B------:R-:W-:-:S02]  /*dc50*/  SGXT R172, R162, 0x1 ;  /* 0x00000001a2ac781a */ /* 0x000fc40000000200 */
[----:B------:R-:W-:-:S05]  /*dc60*/  IMAD.WIDE R162, R0, 0x4, R118 ;  /* 0x0000000400a27825 */ /* 0x000fca00078e0276 */
[----:B------:R1:W-:Y:S04]  /*dc70*/  STL.64 [R1+0x4e8], R162 ;  /* 0x0004e8a201007387 */ /* 0x0003e80000100a00 */
[----:B------:R3:W-:Y:S04]  /*dc80*/  STL.64 [R1+0x4f8], R164 ;  /* 0x0004f8a401007387 */ /* 0x0007e80000100a00 */
[----:B------:R1:W-:Y:S04]  /*dc90*/  LDGSTS.E [R170+0x11a00], [R162.64], !P3 ;  /* 0x11a00000a2aa7fae */ /* 0x0003e8000d921846 */
[----:B------:R-:W-:Y:S04]  /*dca0*/  STL.64 [R1+0x500], R230 ;  /* 0x000500e601007387 */ /* 0x000fe80000100a00 */
[----:B------:R3:W-:Y:S04]  /*dcb0*/  LDGSTS.E [R170+0x11c00], [R164.64], !P3 ;  /* 0x11c00000a4aa7fae */ /* 0x0007e8000d921846 */
[----:B--2---:R2:W5:Y:S04]  /*dcc0*/  LDL.LU.64 R228, [R1+0x4428] ;  /* 0x0044280001e47983 */ /* 0x0045680000300a00 */
[----:B------:R4:W-:Y:S01]  /*dcd0*/  LDGSTS.E [R170+0x11e00], [R230.64], !P3 ;  /* 0x11e00000e6aa7fae */ /* 0x0009e2000d921846 */
[----:B------:R-:W-:-:S03]  /*dce0*/  ISETP.GT.AND P3, PT, R175, 0x3f, PT ;  /* 0x0000003faf00780c */ /* 0x000fc60003f64270 */
[----:B------:R2:W-:Y:S04]  /*dcf0*/  STL.64 [R1+0x560], R234 ;  /* 0x000560ea01007387 */ /* 0x0005e80000100a00 */
[----:B------:R2:W-:Y:S01]  /*dd00*/  LDGSTS.E [R170+0x13800], [R166.64], !P0 ;  /* 0x13800000a6aa7fae */ /* 0x0005e2000c121846 */
[----:B------:R-:W-:-:S03]  /*dd10*/  SEL R242, RZ, 0x4, !P3 ;  /* 0x00000004fff27807 */ /* 0x000fc60005800000 */
[----:B-1----:R1:W5:Y:S04]  /*dd20*/  LDL.LU.64 R162, [R1+0x4420] ;  /* 0x0044200001a27983 */ /* 0x0023680000300a00 */
[----:B------:R2:W-:Y:S01]  /*dd30*/  LDGSTS.E [R170+0x13a00], [R234.64], !P0 ;  /* 0x13a00000eaaa7fae */ /* 0x0005e2000c121846 */
[----:B------:R-:W-:-:S03]  /*dd40*/  IMAD.SHL.U32 R0, R239, 0x4, RZ ;  /* 0x00000004ef007824 */ /* 0x000fc600078e00ff */
[----:B------:R1:W-:Y:S04]  /*dd50*/  STL.64 [R1+0x568], R232 ;  /* 0x000568e801007387 */ /* 0x0003e80000100a00 */
[----:B------:R1:W-:Y:S04]  /*dd60*/  LDGSTS.E [R170+0x13c00], [R232.64], !P0 ;  /* 0x13c00000e8aa7fae */ /* 0x0003e8000c121846 */
[----:B---3--:R3:W5:Y:S04]  /*dd70*/  LDL.LU.64 R164, [R1+0x4418] ;  /* 0x0044180001a47983 */ /* 0x0087680000300a00 */
[----:B------:R3:W-:Y:S01]  /*dd80*/  LDGSTS.E [R170+0x13e00], [R168.64], !P0 ;  /* 0x13e00000a8aa7fae */ /* 0x0007e2000c121846 */
[----:B------:R-:W-:Y:S01]  /*dd90*/  ISETP.GE.AND P0, PT, R239, c[0x0][0x180], PT ;  /* 0x00006000ef007a0c */ /* 0x000fe20003f06270 */
[----:B------:R-:W-:-:S02]  /*dda0*/  IMAD.WIDE R238, R243, 0x4, R118 ;  /* 0x00000004f3ee7825 */ /* 0x000fc400078e0276 */
[----:B------:R3:W-:Y:S01]  /*ddb0*/  STL.64 [R1+0x570], R168 ;  /* 0x000570a801007387 */ /* 0x0007e20000100a00 */
[----:B------:R-:W-:Y:S01]  /*ddc0*/  SEL R242, R242, RZ, !P0 ;  /* 0x000000fff2f27207 */ /* 0x000fe20004000000 */
[C---:B--2---:R-:W-:Y:S02]  /*ddd0*/  IMAD.WIDE R234, R243.reuse, 0x4, R120 ;  /* 0x00000004f3ea7825 */ /* 0x044fe400078e0278 */
[----:B----4-:R2:W5:Y:S02]  /*dde0*/  LDL.LU.64 R230, [R1+0x4410] ;  /* 0x0044100001e67983 */ /* 0x0105640000300a00 */
[C---:B-1----:R-:W-:Y:S02]  /*ddf0*/  IMAD.WIDE R232, R243.reuse, 0x4, R122 ;  /* 0x00000004f3e87825 */ /* 0x042fe400078e027a */
[----:B------:R2:W5:Y:S02]  /*de00*/  LDL.LU.64 R166, [R1+0x4408] ;  /* 0x0044080001a67983 */ /* 0x0005640000300a00 */
[----:B---3--:R-:W-:Y:S01]  /*de10*/  IMAD.WIDE R168, R243, 0x4, R116 ;  /* 0x00000004f3a87825 */ /* 0x008fe200078e0274 */
[----:B------:R-:W-:-:S04]  /*de20*/  ISETP.NE.U32.AND P0, PT, R242, RZ, PT ;  /* 0x000000fff200720c */ /* 0x000fc80003f05070 */
[----:B------:R1:W-:Y:S01]  /*de30*/  STL.64 [R1+0x128], R168 ;  /* 0x000128a801007387 */ /* 0x0003e20000100a00 */
[----:B------:R-:W-:-:S03]  /*de40*/  IMAD.WIDE R242, R171, 0x4, R116 ;  /* 0x00000004abf27825 */ /* 0x000fc600078e0274 */
[----:B------:R-:W-:Y:S04]  /*de50*/  STL.64 [R1+0x5c0], R238 ;  /* 0x0005c0ee01007387 */ /* 0x000fe80000100a00 */
[----:B------:R1:W-:Y:S04]  /*de60*/  LDGSTS.E [R170+0x15800], [R168.64], !P4 ;  /* 0x15800000a8aa7fae */ /* 0x0003e8000e121846 */
[----:B------:R3:W-:Y:S04]  /*de70*/  LDGSTS.E [R170+0x15a00], [R238.64], !P4 ;  /* 0x15a00000eeaa7fae */ /* 0x0007e8000e121846 */
[----:B------:R4:W-:Y:S04]  /*de80*/  LDGSTS.E [R170+0x15c00], [R234.64], !P4 ;  /* 0x15c00000eaaa7fae */ /* 0x0009e8000e121846 */
[----:B-1----:R2:W5:Y:S01]  /*de90*/  LDL.LU.64 R168, [R1+0x4400] ;  /* 0x0044000001a87983 */ /* 0x0025620000300a00 */
[----:B------:R-:W-:-:S03]  /*dea0*/  LOP3.LUT R0, R0, 0x110, R172, 0x78, !PT ;  /* 0x0000011000007812 */ /* 0x000fc600078e78ac */
[----:B------:R4:W-:Y:S04]  /*deb0*/  STL.64 [R1+0x5c8], R234 ;  /* 0x0005c8ea01007387 */ /* 0x0009e80000100a00 */
[----:B------:R1:W-:Y:S04]  /*dec0*/  STL.64 [R1+0x5d0], R232 ;  /* 0x0005d0e801007387 */ /* 0x0003e80000100a00 */
[----:B------:R1:W-:Y:S01]  /*ded0*/  LDGSTS.E [R170+0x15e00], [R232.64], !P4 ;  /* 0x15e00000e8aa7fae */ /* 0x0003e2000e121846 */
[----:B------:R-:W-:Y:S01]  /*dee0*/  ISETP.GE.U32.AND P4, PT, R174, 0x7fffff81, PT ;  /* 0x7fffff81ae00780c */ /* 0x000fe20003f86070 */
[----:B------:R-:W-:-:S02]  /*def0*/  IMAD.WIDE R174, R171, 0x4, R122 ;  /* 0x00000004abae7825 */ /* 0x000fc400078e027a */
[----:B------:R2:W-:Y:S02]  /*df00*/  LDGSTS.E [R170+0x17800], [R242.64], !P6 ;  /* 0x17800000f2aa7fae */ /* 0x0005e4000f121846 */
[----:B----4-:R-:W-:-:S05]  /*df10*/  IMAD.WIDE R234, R171, 0x4, R118 ;  /* 0x00000004abea7825 */ /* 0x010fca00078e0276 */
[----:B------:R4:W-:Y:S01]  /*df20*/  LDGSTS.E [R170+0x17a00], [R234.64], !P6 ;  /* 0x17a00000eaaa7fae */ /* 0x0009e2000f121846 */
[----:B-1----:R-:W-:-:S03]  /*df30*/  IMAD.WIDE R232, R171, 0x4, R120 ;  /* 0x00000004abe87825 */ /* 0x002fc600078e0278 */
[----:B------:R4:W-:Y:S01]  /*df40*/  STL.64 [R1+0x618], R234 ;  /* 0x000618ea01007387 */ /* 0x0009e20000100a00 */
[----:B------:R-:W-:-:S03]  /*df50*/  IMAD R171, R252, 0x33, RZ ;  /* 0x00000033fcab7824 */ /* 0x000fc600078e02ff */
[----:B------:R1:W-:Y:S01]  /*df60*/  LDGSTS.E [R170+0x17c00], [R232.64], !P6 ;  /* 0x17c00000e8aa7fae */ /* 0x0003e2000f121846 */
[----:B---3--:R-:W-:-:S03]  /*df70*/  IMAD.WIDE R238, R171, 0x4, R116 ;  /* 0x00000004abee7825 */ /* 0x008fc600078e0274 */
[----:B------:R3:W-:Y:S01]  /*df80*/  LDGSTS.E [R170+0x17e00], [R174.64], !P6 ;  /* 0x17e00000aeaa7fae */ /* 0x0007e2000f121846 */
[----:B------:R-:W-:Y:S01]  /*df90*/  ISETP.GE.AND P6, PT, R126, RZ, PT ;  /* 0x000000ff7e00720c */ /* 0x000fe20003fc6270 */
[----:B------:R-:W-:Y:S02]  /*dfa0*/  IMAD R126, R252, 0x37, RZ ;  /* 0x00000037fc7e7824 */ /* 0x000fe400078e02ff */
[----:B------:R1:W-:Y:S01]  /*dfb0*/  STL.64 [R1+0x628], R232 ;  /* 0x000628e801007387 */ /* 0x0003e20000100a00 */
[----:B----4-:R-:W-:-:S03]  /*dfc0*/  IMAD.WIDE R234, R171, 0x4, R118 ;  /* 0x00000004abea7825 */ /* 0x010fc600078e0276 */
[----:B------:R3:W-:Y:S04]  /*dfd0*/  STL.64 [R1+0x630], R174 ;  /* 0x000630ae01007387 */ /* 0x0007e80000100a00 */
[----:B------:R4:W-:Y:S01]  /*dfe0*/  STL.64 [R1+0x158], R238 ;  /* 0x000158ee01007387 */ /* 0x0009e20000100a00 */
[----:B-1----:R-:W-:-:S03]  /*dff0*/  IMAD.WIDE R232, R171, 0x4, R120 ;  /* 0x00000004abe87825 */ /* 0x002fc600078e0278 */
[----:B------:R4:W-:Y:S01]  /*e000*/  LDGSTS.E [R170+0x19800], [R238.64], !P1 ;  /* 0x19800000eeaa7fae */ /* 0x0009e2000c921846 */
[----:B---3--:R-:W-:-:S03]  /*e010*/  IMAD.WIDE R174, R171, 0x4, R122 ;  /* 0x00000004abae7825 */ /* 0x008fc600078e027a */
[----:B------:R1:W-:Y:S04]  /*e020*/  STL.64 [R1+0x678], R234 ;  /* 0x000678ea01007387 */ /* 0x0003e80000100a00 */
[----:B------:R1:W-:Y:S01]  /*e030*/  LDGSTS.E [R170+0x19a00], [R234.64], !P1 ;  /* 0x19a00000eaaa7fae */ /* 0x0003e2000c921846 */
[----:B----4-:R-:W-:-:S03]  /*e040*/  IMAD.WIDE R238, R126, 0x4, R116 ;  /* 0x000000047eee7825 */ /* 0x010fc600078e0274 */
[----:B------:R3:W-:Y:S04]  /*e050*/  STL.64 [R1+0x688], R232 ;  /* 0x000688e801007387 */ /* 0x0007e80000100a00 */
[----:B------:R3:W-:Y:S01]  /*e060*/  LDGSTS.E [R170+0x19c00], [R232.64], !P1 ;  /* 0x19c00000e8aa7fae */ /* 0x0007e2000c921846 */
[----:B-1----:R-:W-:-:S03]  /*e070*/  IMAD.WIDE R234, R126, 0x4, R118 ;  /* 0x000000047eea7825 */ /* 0x002fc600078e0276 */
[----:B------:R1:W-:Y:S04]  /*e080*/  STL.64 [R1+0x690], R174 ;  /* 0x000690ae01007387 */ /* 0x0003e80000100a00 */
[----:B------:R1:W-:Y:S01]  /*e090*/  LDGSTS.E [R170+0x19e00], [R174.64], !P1 ;  /* 0x19e00000aeaa7fae */ /* 0x0003e2000c921846 */
[----:B------:R-:W-:Y:S01]  /*e0a0*/  ISETP.NE.AND P1, PT, RZ, c[0x0][0x17c], PT ;  /* 0x00005f00ff007a0c */ /* 0x000fe20003f25270 */
[C---:B---3--:R-:W-:Y:S02]  /*e0b0*/  IMAD.WIDE R232, R126.reuse, 0x4, R120 ;  /* 0x000000047ee87825 */ /* 0x048fe400078e0278 */
[----:B------:R2:W-:Y:S04]  /*e0c0*/  LDGSTS.E [R170+0x1b800], [R238.64], !P2 ;  /* 0x1b800000eeaa7fae */ /* 0x0005e8000d121846 */
[----:B------:R2:W-:Y:S01]  /*e0d0*/  LDGSTS.E [R170+0x1ba00], [R234.64], !P2 ;  /* 0x1ba00000eaaa7fae */ /* 0x0005e2000d121846 */
[----:B-1----:R-:W-:-:S03]  /*e0e0*/  IMAD.WIDE R174, R126, 0x4, R122 ;  /* 0x000000047eae7825 */ /* 0x002fc600078e027a */
[----:B------:R2:W-:Y:S01]  /*e0f0*/  LDGSTS.E [R170+0x1bc00], [R232.64], !P2 ;  /* 0x1bc00000e8aa7fae */ /* 0x0005e2000d121846 */
[----:B------:R-:W-:-:S03]  /*e100*/  LOP3.LUT R126, RZ, c[0x0][0x17c], RZ, 0x33, !PT ;  /* 0x00005f00ff7e7a12 */ /* 0x000fc600078e33ff */
[----:B------:R2:W-:Y:S01]  /*e110*/  LDGSTS.E [R170+0x1be00], [R174.64], !P2 ;  /* 0x1be00000aeaa7fae */ /* 0x0005e2000d121846 */
[----:B------:R-:W-:Y:S01]  /*e120*/  ISETP.GE.AND P2, PT, R236, RZ, PT ;  /* 0x000000ffec00720c */ /* 0x000fe20003f46270 */
[C---:B------:R-:W-:Y:S02]  /*e130*/  IMAD R236, R252.reuse, 0x3b, RZ ;  /* 0x0000003bfcec7824 */ /* 0x040fe400078e02ff */
[----:B------:R1:W-:Y:S04]  /*e140*/  STL.64 [R1+0x178], R238 ;  /* 0x000178ee01007387 */ /* 0x0003e80000100a00 */
[----:B------:R3:W-:Y:S01]  /*e150*/  STL.64 [R1+0x6d8], R234 ;  /* 0x0006d8ea01007387 */ /* 0x0007e20000100a00 */
[----:B--2---:R-:W-:-:S03]  /*e160*/  IMAD R170, R252, 0x3f, RZ ;  /* 0x0000003ffcaa7824 */ /* 0x004fc600078e02ff */
[----:B-1----:R-:W2:Y:S04]  /*e170*/  LDL.LU.64 R238, [R1+0x43f8] ;  /* 0x0043f80001ee7983 */ /* 0x002ea80000300a00 */
[----:B------:R1:W-:Y:S01]  /*e180*/  STL.64 [R1+0x6e8], R232 ;  /* 0x0006e8e801007387 */ /* 0x0003e20000100a00 */
[----:B---3--:R-:W-:-:S03]  /*e190*/  IMAD.WIDE R234, R236, 0x4, R120 ;  /* 0x00000004ecea7825 */ /* 0x008fc600078e0278 */
[----:B------:R3:W-:Y:S01]  /*e1a0*/  STL.64 [R1+0x6f0], R174 ;  /* 0x0006f0ae01007387 */ /* 0x0007e20000100a00 */
[----:B-1----:R-:W-:-:S04]  /*e1b0*/  IMAD.WIDE R232, R236, 0x4, R116 ;  /* 0x00000004ece87825 */ /* 0x002fc800078e0274 */
[----:B---3--:R-:W-:Y:S01]  /*e1c0*/  IMAD.WIDE R174, R170, 0x4, R116 ;  /* 0x00000004aaae7825 */ /* 0x008fe200078e0274 */
[----:B------:R-:W-:Y:S01]  /*e1d0*/  STL.64 [R1+0x188], R232 ;  /* 0x000188e801007387 */ /* 0x000fe20000100a00 */
[----:B------:R-:W-:Y:S02]  /*e1e0*/  LOP3.LUT R117, R173, 0x7f, RZ, 0xc0, !PT ;  /* 0x0000007fad757812 */ /* 0x000fe400078ec0ff */
[----:B------:R-:W-:Y:S01]  /*e1f0*/  IMAD R116, R252, 0x3f, RZ ;  /* 0x0000003ffc747824 */ /* 0x000fe200078e02ff */
[----:B------:R-:W-:Y:S01]  /*e200*/  STL.64 [R1+0x1a8], R174 ;  /* 0x0001a8ae01007387 */ /* 0x000fe20000100a00 */
[----:B------:R-:W-:Y:S01]  /*e210*/  IMAD.WIDE R170, R236, 0x4, R118 ;  /* 0x00000004ecaa7825 */ /* 0x000fe200078e0276 */
[----:B------:R-:W-:-:S03]  /*e220*/  SHF.L.U32 R117, R117, 0x2, RZ ;  /* 0x0000000275757819 */ /* 0x000fc600000006ff */
[C---:B------:R-:W-:Y:S01]  /*e230*/  IMAD.WIDE R120, R116.reuse, 0x4, R120 ;  /* 0x0000000474787825 */ /* 0x040fe200078e0278 */
[----:B------:R-:W-:Y:S01]  /*e240*/  STL.64 [R1+0x728], R170 ;  /* 0x000728aa01007387 */ /* 0x000fe20000100a00 */
[----:B------:R-:W-:Y:S02]  /*e250*/  LOP3.LUT R117, R117, 0x60, RZ, 0x3c, !PT ;  /* 0x0000006075757812 */ /* 0x000fe400078e3cff */
[----:B------:R-:W-:Y:S01]  /*e260*/  IMAD.WIDE R118, R116, 0x4, R118 ;  /* 0x0000000474767825 */ /* 0x000fe200078e0276 */
[----:B------:R1:W-:Y:S03]  /*e270*/  STL.64 [R1+0x790], R120 ;  /* 0x0007907801007387 */ /* 0x0003e60000100a00 */
[--C-:B------:R-:W-:Y:S01]  /*e280*/  IMAD.WIDE R172, R236, 0x4, R122.reuse ;  /* 0x00000004ecac7825 */ /* 0x100fe200078e027a */
[----:B------:R3:W-:Y:S03]  /*e290*/  STL.64 [R1+0x730], R234 ;  /* 0x000730ea01007387 */ /* 0x0007e60000100a00 */
[----:B------:R-:W-:Y:S01]  /*e2a0*/  IMAD.WIDE R122, R116, 0x4, R122 ;  /* 0x00000004747a7825 */ /* 0x000fe200078e027a */
[----:B------:R-:W-:Y:S04]  /*e2b0*/  STL.64 [R1+0x780], R118 ;  /* 0x0007807601007387 */ /* 0x000fe80000100a00 */
[----:B------:R4:W-:Y:S01]  /*e2c0*/  STL.64 [R1+0x740], R172 ;  /* 0x000740ac01007387 */ /* 0x0009e20000100a00 */
[----:B-1----:R-:W-:-:S03]  /*e2d0*/  SEL R121, R126, R237, !P1 ;  /* 0x000000ed7e797207 */ /* 0x002fc60004800000 */
[----:B------:R-:W2:Y:S04]  /*e2e0*/  LDL.64 R236, [R1+0x790] ;  /* 0x0007900001ec7983 */ /* 0x000ea80000100a00 */
[----:B------:R1:W-:Y:S04]  /*e2f0*/  LDGSTS.E [R117+0x1d800], [R232.64], !P5 ;  /* 0x1d800000e8757fae */ /* 0x0003e8000e921846 */
[----:B------:R1:W-:Y:S04]  /*e300*/  LDGSTS.E [R117+0x1da00], [R170.64], !P5 ;  /* 0x1da00000aa757fae */ /* 0x0003e8000e921846 */
[----:B------:R3:W-:Y:S04]  /*e310*/  LDGSTS.E [R117+0x1dc00], [R234.64], !P5 ;  /* 0x1dc00000ea757fae */ /* 0x0007e8000e921846 */
[----:B------:R4:W-:Y:S04]  /*e320*/  LDGSTS.E [R117+0x1de00], [R172.64], !P5 ;  /* 0x1de00000ac757fae */ /* 0x0009e8000e921846 */
[----:B------:R3:W-:Y:S04]  /*e330*/  LDGSTS.E [R117+0x1f800], [R174.64], !P4 ;  /* 0x1f800000ae757fae */ /* 0x0007e8000e121846 */
[----:B------:R3:W-:Y:S04]  /*e340*/  LDGSTS.E [R117+0x1fa00], [R118.64], !P4 ;  /* 0x1fa0000076757fae */ /* 0x0007e8000e121846 */
[----:B-1----:R1:W5:Y:S04]  /*e350*/  LDL.LU.64 R232, [R1+0x43f0] ;  /* 0x0043f00001e87983 */ /* 0x0023680000300a00 */
[----:B------:R1:W5:Y:S04]  /*e360*/  LDL.LU.64 R170, [R1+0x43e8] ;  /* 0x0043e80001aa7983 */ /* 0x0003680000300a00 */
[----:B---3--:R1:W5:Y:S04]  /*e370*/  LDL.LU.64 R234, [R1+0x43e0] ;  /* 0x0043e00001ea7983 */ /* 0x0083680000300a00 */
[----:B----4-:R1:W5:Y:S04]  /*e380*/  LDL.LU.64 R172, [R1+0x43d8] ;  /* 0x0043d80001ac7983 */ /* 0x0103680000300a00 */
[----:B------:R1:W5:Y:S01]  /*e390*/  LDL.LU.64 R174, [R1+0x43d0] ;  /* 0x0043d00001ae7983 */ /* 0x0003620000300a00 */
[C---:B------:R-:W-:Y:S01]  /*e3a0*/  SEL R118, R126.reuse, R241, !P1 ;  /* 0x000000f17e767207 */ /* 0x040fe20004800000 */
[----:B------:R-:W-:Y:S01]  /*e3b0*/  IMAD R121, R121, c[0x0][0x190], RZ ;  /* 0x0000640079797a24 */ /* 0x000fe200078e02ff */
[----:B--2---:R-:W-:-:S02]  /*e3c0*/  SEL R238, R126, R238, !P1 ;  /* 0x000000ee7eee7207 */ /* 0x004fc40004800000 */
[----:B------:R-:W-:-:S03]  /*e3d0*/  SEL R239, R126, R239, !P1 ;  /* 0x000000ef7eef7207 */ /* 0x000fc60004800000 */
[----:B------:R-:W-:Y:S02]  /*e3e0*/  IMAD R238, R238, c[0x0][0x190], RZ ;  /* 0x00006400eeee7a24 */ /* 0x000fe400078e02ff */
[----:B------:R-:W-:-:S03]  /*e3f0*/  IMAD R239, R239, c[0x0][0x190], RZ ;  /* 0x00006400efef7a24 */ /* 0x000fc600078e02ff */
[----:B------:R-:W-:-:S05]  /*e400*/  LEA R116, P5, R238, R124, 0x2 ;  /* 0x0000007cee747211 */ /* 0x000fca00078a10ff */
[----:B------:R1:W-:Y:S04]  /*e410*/  STL [R1+0x43a8], R116 ;  /* 0x0043a87401007387 */ /* 0x0003e80000100800 */
[----:B------:R2:W-:Y:S04]  /*e420*/  LDGSTS.E [R117+0x1fc00], [R236.64], !P4 ;  /* 0x1fc00000ec757fae */ /* 0x0005e8000e121846 */
[----:B------:R2:W-:Y:S01]  /*e430*/  LDGSTS.E [R117+0x1fe00], [R122.64], !P4 ;  /* 0x1fe000007a757fae */ /* 0x0005e2000e121846 */
[----:B------:R-:W-:Y:S02]  /*e440*/  ISETP.GE.AND P4, PT, R240, RZ, PT ;  /* 0x000000fff000720c */ /* 0x000fe40003f86270 */
[----:B--2---:R-:W-:-:S02]  /*e450*/  LEA.HI.X.SX32 R117, R238, R125, 0x2, P5 ;  /* 0x0000007dee757211 */ /* 0x004fc400028f16ff */
[----:B------:R-:W-:-:S05]  /*e460*/  LEA R240, P5, R239, R124, 0x2 ;  /* 0x0000007ceff07211 */ /* 0x000fca00078a10ff */
[----:B------:R1:W-:Y:S04]  /*e470*/  STL [R1+0x43a4], R240 ;  /* 0x0043a4f001007387 */ /* 0x0003e80000100800 */
[----:B------:R1:W-:Y:S04]  /*e480*/  STL [R1+0x43a0], R117 ;  /* 0x0043a07501007387 */ /* 0x0003e80000100800 */
[----:B------:R-:W-:Y:S01]  /*e490*/  LEA.HI.X.SX32 R241, R239, R125, 0x2, P5 ;  /* 0x0000007deff17211 */ /* 0x000fe200028f16ff */
[----:B------:R-:W-:Y:S01]  /*e4a0*/  IMAD R118, R118, c[0x0][0x190], RZ ;  /* 0x0000640076767a24 */ /* 0x000fe200078e02ff */
[CC--:B------:R-:W-:Y:S01]  /*e4b0*/  LEA R238, P5, R121.reuse, R124.reuse, 0x2 ;  /* 0x0000007c79ee7211 */ /* 0x0c0fe200078a10ff */
[----:B------:R-:W0:Y:S01]  /*e4c0*/  LDGDEPBAR ;  /* 0x00000000000079af */ /* 0x000e220000000000 */
[----:B-----5:R-:W-:Y:S02]  /*e4d0*/  SEL R120, R126, R235, !P1 ;  /* 0x000000eb7e787207 */ /* 0x020fe40004800000 */
[-C--:B------:R-:W-:Y:S01]  /*e4e0*/  LEA.HI.X.SX32 R121, R121, R125.reuse, 0x2, P5 ;  /* 0x0000007d79797211 */ /* 0x080fe200028f16ff */
[----:B------:R2:W-:Y:S01]  /*e4f0*/  LDGSTS.E [R0+0x20000], [R116.64], P0 ;  /* 0x2000000074007fae */ /* 0x0005e20008121846 */
[----:B------:R-:W-:Y:S01]  /*e500*/  LEA R239, P5, R118, R124, 0x2 ;  /* 0x0000007c76ef7211 */ /* 0x000fe200078a10ff */
[----:B------:R-:W-:Y:S01]  /*e510*/  IMAD R120, R120, c[0x0][0x190], RZ ;  /* 0x0000640078787a24 */ /* 0x000fe200078e02ff */
[----:B------:R-:W-:Y:S01]  /*e520*/  SEL R119, R126, R234, !P1 ;  /* 0x000000ea7e777207 */ /* 0x000fe20004800000 */
[----:B------:R-:W-:Y:S01]  /*e530*/  STL [R1+0x4398], R241 ;  /* 0x004398f101007387 */ /* 0x000fe20000100800 */
[----:B------:R-:W-:-:S02]  /*e540*/  LEA.HI.X.SX32 R234, R118, R125, 0x2, P5 ;  /* 0x0000007d76ea7211 */ /* 0x000fc400028f16ff */
[----:B------:R-:W-:Y:S01]  /*e550*/  LEA R235, P5, R120, R124, 0x2 ;  /* 0x0000007c78eb7211 */ /* 0x000fe200078a10ff */
[----:B------:R-:W-:Y:S01]  /*e560*/  IMAD R119, R119, c[0x0][0x190], RZ ;  /* 0x0000640077777a24 */ /* 0x000fe200078e02ff */
[C---:B------:R-:W-:Y:S01]  /*e570*/  SEL R233, R126.reuse, R233, !P1 ;  /* 0x000000e97ee97207 */ /* 0x040fe20004800000 */
[----:B------:R3:W-:Y:S01]  /*e580*/  STL [R1+0x439c], R238 ;  /* 0x00439cee01007387 */ /* 0x0007e20000100800 */
[C---:B------:R-:W-:Y:S01]  /*e590*/  SEL R232, R126.reuse, R232, !P1 ;  /* 0x000000e87ee87207 */ /* 0x040fe20004800000 */
[----:B-12---:R-:W-:Y:S01]  /*e5a0*/  IMAD.MOV.U32 R116, RZ, RZ, R240 ;  /* 0x000000ffff747224 */ /* 0x006fe200078e00f0 */
[C---:B------:R-:W-:Y:S01]  /*e5b0*/  SEL R231, R126.reuse, R231, !P1 ;  /* 0x000000e77ee77207 */ /* 0x040fe20004800000 */
[----:B------:R-:W-:Y:S01]  /*e5c0*/  IMAD.MOV.U32 R117, RZ, RZ, R241 ;  /* 0x000000ffff757224 */ /* 0x000fe200078e00f1 */
[----:B------:R1:W-:Y:S01]  /*e5d0*/  STL [R1+0x4390], R121 ;  /* 0x0043907901007387 */ /* 0x0003e20000100800 */
[----:B------:R-:W-:Y:S01]  /*e5e0*/  IMAD R118, R233, c[0x0][0x190], RZ ;  /* 0x00006400e9767a24 */ /* 0x000fe200078e02ff */
[----:B------:R-:W-:-:S02]  /*e5f0*/  SEL R230, R126, R230, !P1 ;  /* 0x000000e67ee67207 */ /* 0x000fc40004800000 */
[----:B------:R2:W-:Y:S01]  /*e600*/  LDGSTS.E [R0+0x20800], [R116.64], P0 ;  /* 0x2080000074007fae */ /* 0x0005e20008121846 */
[C---:B------:R-:W-:Y:S02]  /*e610*/  SEL R229, R126.reuse, R229, !P1 ;  /* 0x000000e57ee57207 */ /* 0x040fe40004800000 */
[C---:B------:R-:W-:Y:S01]  /*e620*/  SEL R228, R126.reuse, R228, !P1 ;  /* 0x000000e47ee47207 */ /* 0x040fe20004800000 */
[----:B------:R-:W-:Y:S01]  /*e630*/  STL [R1+0x4394], R239 ;  /* 0x004394ef01007387 */ /* 0x000fe20000100800 */
[C---:B------:R-:W-:Y:S02]  /*e640*/  SEL R227, R126.reuse, R227, !P1 ;  /* 0x000000e37ee37207 */ /* 0x040fe40004800000 */
[C---:B------:R-:W-:Y:S01]  /*e650*/  SEL R226, R126.reuse, R226, !P1 ;  /* 0x000000e27ee27207 */ /* 0x040fe20004800000 */
[----:B------:R4:W-:Y:S01]  /*e660*/  STL [R1+0x4388], R234 ;  /* 0x004388ea01007387 */ /* 0x0009e20000100800 */
[C---:B------:R-:W-:Y:S02]  /*e670*/  SEL R225, R126.reuse, R225, !P1 ;  /* 0x000000e17ee17207 */ /* 0x040fe40004800000 */
[----:B------:R-:W-:Y:S01]  /*e680*/  SEL R224, R126, R224, !P1 ;  /* 0x000000e07ee07207 */ /* 0x000fe20004800000 */
[----:B--2---:R-:W-:Y:S01]  /*e690*/  IMAD.MOV.U32 R116, RZ, RZ, R238 ;  /* 0x000000ffff747224 */ /* 0x004fe200078e00ee */
[----:B---3--:R-:W-:Y:S01]  /*e6a0*/  LEA.HI.X.SX32 R238, R120, R125, 0x2, P5 ;  /* 0x0000007d78ee7211 */ /* 0x008fe200028f16ff */
[----:B------:R-:W-:Y:S01]  /*e6b0*/  IMAD.MOV.U32 R117, RZ, RZ, R121 ;  /* 0x000000ffff757224 */ /* 0x000fe200078e0079 */
[----:B-1----:R-:W-:Y:S01]  /*e6c0*/  LEA R121, P5, R119, R124, 0x2 ;  /* 0x0000007c77797211 */ /* 0x002fe200078a10ff */
[----:B------:R-:W-:Y:S01]  /*e6d0*/  IMAD R120, R232, c[0x0][0x190], RZ ;  /* 0x00006400e8787a24 */ /* 0x000fe200078e02ff */
[----:B------:R1:W-:Y:S01]  /*e6e0*/  STL [R1+0x438c], R235 ;  /* 0x00438ceb01007387 */ /* 0x0003e20000100800 */
[----:B------:R-:W-:-:S02]  /*e6f0*/  SEL R223, R126, R223, !P1 ;  /* 0x000000df7edf7207 */ /* 0x000fc40004800000 */
[----:B------:R-:W-:Y:S01]  /*e700*/  LEA.HI.X.SX32 R233, R119, R125, 0x2, P5 ;  /* 0x0000007d77e97211 */ /* 0x000fe200028f16ff */
[----:B------:R2:W-:Y:S01]  /*e710*/  LDGSTS.E [R0+0x21000], [R116.64], P0 ;  /* 0x2100000074007fae */ /* 0x0005e20008121846 */
[----:B------:R-:W-:Y:S01]  /*e720*/  IMAD R119, R231, c[0x0][0x190], RZ ;  /* 0x00006400e7777a24 */ /* 0x000fe200078e02ff */
[C---:B------:R-:W-:Y:S02]  /*e730*/  SEL R222, R126.reuse, R222, !P1 ;  /* 0x000000de7ede7207 */ /* 0x040fe40004800000 */
[----:B------:R-:W-:Y:S01]  /*e740*/  STL [R1+0x4380], R238 ;  /* 0x004380ee01007387 */ /* 0x000fe20000100800 */
[C---:B------:R-:W-:Y:S02]  /*e750*/  SEL R221, R126.reuse, R221, !P1 ;  /* 0x000000dd7edd7207 */ /* 0x040fe40004800000 */
[C---:B------:R-:W-:Y:S01]  /*e760*/  SEL R220, R126.reuse, R220, !P1 ;  /* 0x000000dc7edc7207 */ /* 0x040fe20004800000 */
[----:B------:R-:W-:Y:S01]  /*e770*/  STL [R1+0x4384], R121 ;  /* 0x0043847901007387 */ /* 0x000fe20000100800 */
[----:B------:R-:W-:-:S02]  /*e780*/  SEL R219, R126, R219, !P1 ;  /* 0x000000db7edb7207 */ /* 0x000fc40004800000 */
[----:B------:R-:W-:Y:S01]  /*e790*/  SEL R218, R126, R218, !P1 ;  /* 0x000000da7eda7207 */ /* 0x000fe20004800000 */
[----:B--2---:R-:W-:Y:S01]  /*e7a0*/  IMAD.MOV.U32 R116, RZ, RZ, R239 ;  /* 0x000000ffff747224 */ /* 0x004fe200078e00ef */
[----:B------:R2:W-:Y:S01]  /*e7b0*/  STL [R1+0x4378], R233 ;  /* 0x004378e901007387 */ /* 0x0005e20000100800 */
[----:B------:R-:W-:Y:S01]  /*e7c0*/  IMAD.MOV.U32 R117, RZ, RZ, R234 ;  /* 0x000000ffff757224 */ /* 0x000fe200078e00ea */
[----:B----4-:R-:W-:Y:S02]  /*e7d0*/  LEA R234, P5, R118, R124, 0x2 ;  /* 0x0000007c76ea7211 */ /* 0x010fe400078a10ff */
[C---:B------:R-:W-:Y:S02]  /*e7e0*/  SEL R217, R126.reuse, R217, !P1 ;  /* 0x000000d97ed97207 */ /* 0x040fe40004800000 */
[----:B------:R3:W-:Y:S01]  /*e7f0*/  LDGSTS.E [R0+0x21800], [R116.64], P0 ;  /* 0x2180000074007fae */ /* 0x0007e20008121846 */
[C---:B------:R-:W-:Y:S02]  /*e800*/  SEL R216, R126.reuse, R216, !P1 ;  /* 0x000000d87ed87207 */ /* 0x040fe40004800000 */
[C---:B------:R-:W-:Y:S01]  /*e810*/  SEL R215, R126.reuse, R215, !P1 ;  /* 0x000000d77ed77207 */ /* 0x040fe20004800000 */
[----:B------:R-:W-:Y:S01]  /*e820*/  STL [R1+0x437c], R234 ;  /* 0x00437cea01007387 */ /* 0x000fe20000100800 */
[----:B------:R-:W-:-:S02]  /*e830*/  SEL R214, R126, R214, !P1 ;  /* 0x000000d67ed67207 */ /* 0x000fc40004800000 */
[C---:B------:R-:W-:Y:S02]  /*e840*/  SEL R213, R126.reuse, R213, !P1 ;  /* 0x000000d57ed57207 */ /* 0x040fe40004800000 */
[C---:B------:R-:W-:Y:S02]  /*e850*/  SEL R212, R126.reuse, R212, !P1 ;  /* 0x000000d47ed47207 */ /* 0x040fe40004800000 */
[----:B------:R-:W-:Y:S01]  /*e860*/  SEL R211, R126, R211, !P1 ;  /* 0x000000d37ed37207 */ /* 0x000fe20004800000 */
[----:B---3--:R-:W-:Y:S01]  /*e870*/  IMAD.MOV.U32 R116, RZ, RZ, R235 ;  /* 0x000000ffff747224 */ /* 0x008fe200078e00eb */
[----:B-1----:R-:W-:Y:S01]  /*e880*/  LEA.HI.X.SX32 R235, R118, R125, 0x2, P5 ;  /* 0x0000007d76eb7211 */ /* 0x002fe200028f16ff */
[----:B------:R-:W-:Y:S01]  /*e890*/  IMAD.MOV.U32 R117, RZ, RZ, R238 ;  /* 0x000000ffff757224 */ /* 0x000fe200078e00ee */
[----:B------:R-:W-:Y:S01]  /*e8a0*/  LEA R232, P5, R120, R124, 0x2 ;  /* 0x0000007c78e87211 */ /* 0x000fe200078a10ff */
[----:B------:R-:W-:Y:S01]  /*e8b0*/  IMAD R118, R230, c[0x0][0x190], RZ ;  /* 0x00006400e6767a24 */ /* 0x000fe200078e02ff */
[C---:B------:R-:W-:Y:S01]  /*e8c0*/  SEL R210, R126.reuse, R210, !P1 ;  /* 0x000000d27ed27207 */ /* 0x040fe20004800000 */
[----:B------:R-:W-:Y:S01]  /*e8d0*/  STL [R1+0x4370], R235 ;  /* 0x004370eb01007387 */ /* 0x000fe20000100800 */
[----:B------:R-:W-:-:S02]  /*e8e0*/  SEL R209, R126, R209, !P1 ;  /* 0x000000d17ed17207 */ /* 0x000fc40004800000 */
[C---:B------:R-:W-:Y:S01]  /*e8f0*/  SEL R208, R126.reuse, R208, !P1 ;  /* 0x000000d07ed07207 */ /* 0x040fe20004800000 */
[----:B------:R1:W-:Y:S01]  /*e900*/  LDGSTS.E [R0+0x22000], [R116.64], P0 ;  /* 0x2200000074007fae */ /* 0x0003e20008121846 */
[C---:B------:R-:W-:Y:S02]  /*e910*/  SEL R207, R126.reuse, R207, !P1 ;  /* 0x000000cf7ecf7207 */ /* 0x040fe40004800000 */
[C---:B------:R-:W-:Y:S01]  /*e920*/  SEL R206, R126.reuse, R206, !P1 ;  /* 0x000000ce7ece7207 */ /* 0x040fe20004800000 */
[----:B------:R3:W-:Y:S01]  /*e930*/  STL [R1+0x4374], R232 ;  /* 0x004374e801007387 */ /* 0x0007e20000100800 */
[C---:B------:R-:W-:Y:S02]  /*e940*/  SEL R205, R126.reuse, R205, !P1 ;  /* 0x000000cd7ecd7207 */ /* 0x040fe40004800000 */
[C---:B------:R-:W-:Y:S02]  /*e950*/  SEL R204, R126.reuse, R204, !P1 ;  /* 0x000000cc7ecc7207 */ /* 0x040fe40004800000 */
[----:B------:R-:W-:-:S02]  /*e960*/  SEL R203, R126, R203, !P1 ;  /* 0x000000cb7ecb7207 */ /* 0x000fc40004800000 */
[----:B------:R-:W-:Y:S01]  /*e970*/  SEL R202, R126, R202, !P1 ;  /* 0x000000ca7eca7207 */ /* 0x000fe20004800000 */
[----:B-1----:R-:W-:Y:S01]  /*e980*/  IMAD.MOV.U32 R117, RZ, RZ, R233 ;  /* 0x000000ffff757224 */ /* 0x002fe200078e00e9 */
[----:B------:R-:W-:Y:S02]  /*e990*/  MOV R116, R121 ;  /* 0x0000007900747202 */ /* 0x000fe40000000f00 */
[----:B--2---:R-:W-:Y:S01]  /*e9a0*/  LEA.HI.X.SX32 R233, R120, R125, 0x2, P5 ;  /* 0x0000007d78e97211 */ /* 0x004fe200028f16ff */
[----:B------:R-:W-:Y:S01]  /*e9b0*/  IMAD R120, R229, c[0x0][0x190], RZ ;  /* 0x00006400e5787a24 */ /* 0x000fe200078e02ff */
[CC--:B------:R-:W-:Y:S01]  /*e9c0*/  LEA R121, P5, R119.reuse, R124.reuse, 0x2 ;  /* 0x0000007c77797211 */ /* 0x0c0fe200078a10ff */
[----:B------:R1:W-:Y:S01]  /*e9d0*/  LDGSTS.E [R0+0x22800], [R116.64], P0 ;  /* 0x2280000074007fae */ /* 0x0003e20008121846 */
[----:B------:R-:W-:Y:S02]  /*e9e0*/  SEL R201, R126, R201, !P1 ;  /* 0x000000c97ec97207 */ /* 0x000fe40004800000 */
[----:B------:R-:W-:Y:S01]  /*e9f0*/  LEA.HI.X.SX32 R230, R119, R125, 0x2, P5 ;  /* 0x0000007d77e67211 */ /* 0x000fe200028f16ff */
[----:B------:R-:W-:Y:S01]  /*ea00*/  STL [R1+0x4368], R233 ;  /* 0x004368e901007387 */ /* 0x000fe20000100800 */
[----:B------:R-:W-:Y:S01]  /*ea10*/  LEA R231, P5, R118, R124, 0x2 ;  /* 0x0000007c76e77211 */ /* 0x000fe200078a10ff */
[----:B------:R-:W-:Y:S01]  /*ea20*/  IMAD R119, R228, c[0x0][0x190], RZ ;  /* 0x00006400e4777a24 */ /* 0x000fe200078e02ff */
[C---:B------:R-:W-:Y:S01]  /*ea30*/  SEL R200, R126.reuse, R200, !P1 ;  /* 0x000000c87ec87207 */ /* 0x040fe20004800000 */
[----:B------:R-:W-:Y:S01]  /*ea40*/  STL [R1+0x436c], R121 ;  /* 0x00436c7901007387 */ /* 0x000fe20000100800 */
[----:B------:R-:W-:-:S02]  /*ea50*/  SEL R199, R126, R199, !P1 ;  /* 0x000000c77ec77207 */ /* 0x000fc40004800000 */
[C---:B------:R-:W-:Y:S01]  /*ea60*/  SEL R198, R126.reuse, R198, !P1 ;  /* 0x000000c67ec67207 */ /* 0x040fe20004800000 */
[----:B-1----:R-:W-:Y:S01]  /*ea70*/  IMAD.MOV.U32 R116, RZ, RZ, R234 ;  /* 0x000000ffff747224 */ /* 0x002fe200078e00ea */
[----:B------:R1:W-:Y:S01]  /*ea80*/  STL [R1+0x4360], R230 ;  /* 0x004360e601007387 */ /* 0x0003e20000100800 */
[----:B------:R-:W-:Y:S01]  /*ea90*/  IMAD.MOV.U32 R117, RZ, RZ, R235 ;  /* 0x000000ffff757224 */ /* 0x000fe200078e00eb */
[C---:B------:R-:W-:Y:S02]  /*eaa0*/  SEL R197, R126.reuse, R197, !P1 ;  /* 0x000000c57ec57207 */ /* 0x040fe40004800000 */
[----:B------:R-:W-:Y:S01]  /*eab0*/  STL [R1+0x4364], R231 ;  /* 0x004364e701007387 */ /* 0x000fe20000100800 */
[C---:B------:R-:W-:Y:S02]  /*eac0*/  SEL R196, R126.reuse, R196, !P1 ;  /* 0x000000c47ec47207 */ /* 0x040fe40004800000 */
[C---:B------:R-:W-:Y:S01]  /*ead0*/  SEL R195, R126.reuse, R195, !P1 ;  /* 0x000000c37ec37207 */ /* 0x040fe20004800000 */
[----:B------:R2:W-:Y:S01]  /*eae0*/  LDGSTS.E [R0+0x23000], [R116.64], P0 ;  /* 0x2300000074007fae */ /* 0x0005e20008121846 */
[----:B------:R-:W-:-:S02]  /*eaf0*/  SEL R194, R126, R194, !P1 ;  /* 0x000000c27ec27207 */ /* 0x000fc40004800000 */
[C---:B------:R-:W-:Y:S02]  /*eb00*/  SEL R193, R126.reuse, R193, !P1 ;  /* 0x000000c17ec17207 */ /* 0x040fe40004800000 */
[C---:B------:R-:W-:Y:S02]  /*eb10*/  SEL R192, R126.reuse, R192, !P1 ;  /* 0x000000c07ec07207 */ /* 0x040fe40004800000 */
[C---:B------:R-:W-:Y:S02]  /*eb20*/  SEL R191, R126.reuse, R191, !P1 ;  /* 0x000000bf7ebf7207 */ /* 0x040fe40004800000 */
[C---:B------:R-:W-:Y:S02]  /*eb30*/  SEL R190, R126.reuse, R190, !P1 ;  /* 0x000000be7ebe7207 */ /* 0x040fe40004800000 */
[----:B------:R-:W-:Y:S01]  /*eb40*/  SEL R189, R126, R189, !P1 ;  /* 0x000000bd7ebd7207 */ /* 0x000fe20004800000 */
[----:B--2---:R-:W-:Y:S01]  /*eb50*/  IMAD.MOV.U32 R116, RZ, RZ, R232 ;  /* 0x000000ffff747224 */ /* 0x004fe200078e00e8 */
[----:B---3--:R-:W-:Y:S01]  /*eb60*/  LEA.HI.X.SX32 R232, R118, R125, 0x2, P5 ;  /* 0x0000007d76e87211 */ /* 0x008fe200028f16ff */
        /* <DEDUP_REMOVED lines=14> */
[C---:B------:R-:W-:Y:S01]  /*ec50*/  SEL R180, R126.reuse, R180, !P1 ;  /* 0x000000b47eb47207 */ /* 0x040fe20004800000 */
[----:B--2---:R-:W-:Y:S01]  /*ec60*/  IMAD.MOV.U32 R116, RZ, RZ, R121 ;  /* 0x000000ffff747224 */ /* 0x004fe200078e0079 */
[----:B------:R-:W-:Y:S01]  /*ec70*/  SEL R179, R126, R179, !P1 ;  /* 0x000000b37eb37207 */ /* 0x000fe20004800000 */
[----:B------:R-:W-:Y:S01]  /*ec80*/  IMAD.MOV.U32 R117, RZ, RZ, R230 ;  /* 0x000000ffff757224 */ /* 0x000fe200078e00e6 */
[-C--:B-1----:R-:W-:Y:S01]  /*ec90*/  LEA.HI.X.SX32 R230, R120, R125.reuse, 0x2, P5 ;  /* 0x0000007d78e67211 */ /* 0x082fe200028f16ff */
[----:B------:R-:W-:Y:S01]  /*eca0*/  IMAD R120, R226, c[0x0][0x190], RZ ;  /* 0x00006400e2787a24 */ /* 0x000fe200078e02ff */
[C---:B------:R-:W-:Y:S02]  /*ecb0*/  LEA R121, P5, R119.reuse, R124, 0x2 ;  /* 0x0000007c77797211 */ /* 0x040fe400078a10ff */
        /* <DEDUP_REMOVED lines=11> */
[----:B------:R-:W-:Y:S01]  /*ed70*/  MOV R117, R232 ;  /* 0x000000e800757202 */ /* 0x000fe20000000f00 */
[----:B------:R1:W-:Y:S01]  /*ed80*/  STL [R1+0x4348], R227 ;  /* 0x004348e301007387 */ /* 0x0003e20000100800 */
[C---:B------:R-:W-:Y:S02]  /*ed90*/  SEL R174, R126.reuse, R174, !P1 ;  /* 0x000000ae7eae7207 */ /* 0x040fe40004800000 */
[C---:B------:R-:W-:Y:S01]  /*eda0*/  SEL R173, R126.reuse, R173, !P1 ;  /* 0x000000ad7ead7207 */ /* 0x040fe20004800000 */
        /* <DEDUP_REMOVED lines=49> */
[----:B------:R-:W-:Y:S01]  /*f0c0*/  SEL R52, R126, R52, !P1 ;  /* 0x000000347e347207 */ /* 0x000fe20004800000 */
[----:B------:R-:W-:Y:S01]  /*f0d0*/  IMAD R40, R40, c[0x0][0x190], RZ ;  /* 0x0000640028287a24 */ /* 0x000fe200078e02ff */
[----:B------:R-:W-:-:S02]  /*f0e0*/  SEL R54, R126, R54, !P1 ;  /* 0x000000367e367207 */ /* 0x000fc40004800000 */
        /* <DEDUP_REMOVED lines=21> */
[----:B--2---:R-:W-:Y:S01]  /*f240*/  IMAD.MOV.U32 R117, RZ, RZ, R224 ;  /* 0x000000ffff757224 */ /* 0x004fe200078e00e0 */
[----:B------:R-:W-:Y:S02]  /*f250*/  MOV R116, R121 ;  /* 0x0000007900747202 */ /* 0x000fe40000000f00 */
[-C--:B-1----:R-:W-:Y:S01]  /*f260*/  LEA.HI.X.SX32 R224, R120, R125.reuse, 0x2, P5 ;  /* 0x0000007d78e07211 */ /* 0x082fe200028f16ff */
[----:B------:R-:W-:Y:S01]  /*f270*/  IMAD R120, R220, c[0x0][0x190], RZ ;  /* 0x00006400dc787a24 */ /* 0x000fe200078e02ff */
[C---:B------:R-:W-:Y:S01]  /*f280*/  LEA R121, P5, R119.reuse, R124, 0x2 ;  /* 0x0000007c77797211 */ /* 0x040fe200078a10ff */
        /* <DEDUP_REMOVED lines=44> */
[----:B-1----:R-:W-:Y:S01]  /*f550*/  LEA.HI.X.SX32 R221, R120, R125, 0x2, P5 ;  /* 0x0000007d78dd7211 */ /* 0x002fe200028f16ff */
[----:B------:R-:W-:Y:S01]  /*f560*/  IMAD R120, R217, c[0x0][0x190], RZ ;  /* 0x00006400d9787a24 */ /* 0x000fe200078e02ff */
[CC--:B------:R-:W-:Y:S02]  /*f570*/  LEA R121, P5, R119.reuse, R124.reuse, 0x2 ;  /* 0x0000007c77797211 */ /* 0x0c0fe400078a10ff */
        /* <DEDUP_REMOVED lines=9> */
[----:B------:R-:W-:Y:S01]  /*f610*/  SEL R14, R126, R14, !P1 ;  /* 0x0000000e7e0e7207 */ /* 0x000fe20004800000 */
[----:B-1----:R-:W-:Y:S01]  /*f620*/  IMAD.MOV.U32 R116, RZ, RZ, R222 ;  /* 0x000000ffff747224 */ /* 0x002fe200078e00de */
[----:B------:R-:W-:Y:S01]  /*f630*/  MOV R117, R223 ;  /* 0x000000df00757202 */ /* 0x000fe20000000f00 */
[----:B------:R1:W-:Y:S01]  /*f640*/  STL [R1+0x4300], R218 ;  /* 0x004300da01007387 */ /* 0x0003e20000100800 */
[----:B------:R-:W-:Y:S01]  /*f650*/  IMAD R6, R6, c[0x0][0x190], RZ ;  /* 0x0000640006067a24 */ /* 0x000fe200078e02ff */
        /* <DEDUP_REMOVED lines=75> */
[----:B-1----:R-:W-:Y:S01]  /*fb10*/  LEA.HI.X.SX32 R215, R120, R125, 0x2, P5 ;  /* 0x0000007d78d77211 */ /* 0x002fe200028f16ff */
        /* <DEDUP_REMOVED lines=39> */
[----:B------:R-:W-:Y:S01]  /*fd90*/  IMAD R5, R5, c[0x0][0x190], RZ ;  /* 0x0000640005057a24 */ /* 0x000fe200078e02ff */
[C---:B------:R-:W-:Y:S02]  /*fda0*/  SEL R15, R126.reuse, R15, !P1 ;  /* 0x0000000f7e0f7207 */ /* 0x040fe40004800000 */
[C---:B------:R-:W-:Y:S02]  /*fdb0*/  SEL R17, R126.reuse, R17, !P1 ;  /* 0x000000117e117207 */ /* 0x040fe40004800000 */
[C---:B------:R-:W-:Y:S01]  /*fdc0*/  SEL R19, R126.reuse, R19, !P1 ;  /* 0x000000137e137207 */ /* 0x040fe20004800000 */
[----:B--2---:R-:W-:Y:S01]  /*fdd0*/  IMAD.MOV.U32 R116, RZ, RZ, R121 ;  /* 0x000000ffff747224 */ /* 0x004fe200078e0079 */
[----:B------:R-:W-:Y:S01]  /*fde0*/  SEL R21, R126, R21, !P1 ;  /* 0x000000157e157207 */ /* 0x000fe20004800000 */
[----:B------:R-:W-:Y:S01]  /*fdf0*/  IMAD.MOV.U32 R117, RZ, RZ, R212 ;  /* 0x000000ffff757224 */ /* 0x000fe200078e00d4 */
[----:B-1----:R-:W-:Y:S01]  /*fe00*/  LEA.HI.X.SX32 R212, R120, R125, 0x2, P5 ;  /* 0x0000007d78d47211 */ /* 0x002fe200028f16ff */
[----:B------:R-:W-:Y:S01]  /*fe10*/  IMAD R120, R208, c[0x0][0x190], RZ ;  /* 0x00006400d0787a24 */ /* 0x000fe200078e02ff */
[----:B------:R-:W-:-:S02]  /*fe20*/  LEA R121, P5, R119, R124, 0x2 ;  /* 0x0000007c77797211 */ /* 0x000fc400078a10ff */
        /* <DEDUP_REMOVED lines=8> */
[C---:B------:R-:W-:Y:S02]  /*feb0*/  SEL R27, R126.reuse, R27, !P1 ;  /* 0x0000001b7e1b7207 */ /* 0x040fe40004800000 */
[C---:B------:R-:W-:Y:S01]  /*fec0*/  SEL R29, R126.reuse, R29, !P1 ;  /* 0x0000001d7e1d7207 */ /* 0x040fe20004800000 */
[----:B-1----:R-:W-:Y:S01]  /*fed0*/  IMAD.MOV.U32 R116, RZ, RZ, R213 ;  /* 0x000000ffff747224 */ /* 0x002fe200078e00d5 */
[----:B------:R-:W-:Y:S01]  /*fee0*/  MOV R117, R214 ;  /* 0x000000d600757202 */ /* 0x000fe20000000f00 */
[----:B------:R1:W-:Y:S01]  /*fef0*/  STL [R1+0x42b8], R209 ;  /* 0x0042b8d101007387 */ /* 0x0003e20000100800 */
[----:B------:R-:W-:-:S02]  /*ff00*/  SEL R31, R126, R31, !P1 ;  /* 0x0000001f7e1f7207 */ /* 0x000fc40004800000 */
[C---:B------:R-:W-:Y:S01]  /*ff10*/  SEL R33, R126.reuse, R33, !P1 ;  /* 0x000000217e217207 */ /* 0x040fe20004800000 */
[----:B------:R2:W-:Y:S01]  /*ff20*/  LDGSTS.E [R0+0x2d800], [R116.64], P0 ;  /* 0x2d80000074007fae */ /* 0x0005e20008121846 */
[----:B------:R-:W-:-:S03]  /*ff30*/  SEL R35, R126, R35, !P1 ;  /* 0x000000237e237207 */ /* 0x000fc60004800000 */
[----:B------:R-:W-:Y:S01]  /*ff40*/  STL [R1+0x42bc], R210 ;  /* 0x0042bcd201007387 */ /* 0x000fe20000100800 */
[----:B--2---:R-:W-:Y:S01]  /*ff50*/  IMAD.MOV.U32 R116, RZ, RZ, R211 ;  /* 0x000000ffff747224 */ /* 0x004fe200078e00d3 */
[----:B---3--:R-:W-:Y:S01]  /*ff60*/  LEA.HI.X.SX32 R211, R118, R125, 0x2, P5 ;  /* 0x0000007d76d37211 */ /* 0x008fe200028f16ff */
[----:B------:R-:W-:Y:S01]  /*ff70*/  IMAD.MOV.U32 R117, RZ, RZ, R212 ;  /* 0x000000ffff757224 */ /* 0x000fe200078e00d4 */
[----:B------:R-:W-:Y:S01]  /*ff80*/  LEA R208, P5, R120, R124, 0x2 ;  /* 0x0000007c78d07211 */ /* 0x000fe200078a10ff */
[----:B------:R-:W-:Y:S02]  /*ff90*/  IMAD R118, R206, c[0x0][0x190], RZ ;  /* 0x00006400ce767a24 */ /* 0x000fe400078e02ff */
[----:B------:R-:W-:Y:S04]  /*ffa0*/  STL [R1+0x42b0], R211 ;  /* 0x0042b0d301007387 */ /* 0x000fe80000100800 */
[----:B------:R2:W-:Y:S04]  /*ffb0*/  LDGSTS.E [R0+0x2e000], [R116.64], P0 ;  /* 0x2e00000074007fae */ /* 0x0005e80008121846 */
[----:B------:R3:W-:Y:S01]  /*ffc0*/  STL [R1+0x42b4], R208 ;  /* 0x0042b4d001007387 */ /* 0x0007e20000100800 */
[----:B--2---:R-:W-:-:S02]  /*ffd0*/  IMAD.MOV.U32 R116, RZ, RZ, R121 ;  /* 0x000000ffff747224 */ /* 0x004fc400078e0079 */
[----:B------:R-:W-:Y:S01]  /*ffe0*/  IMAD.MOV.U32 R117, RZ, RZ, R209 ;  /* 0x000000ffff757224 */ /* 0x000fe200078e00d1 */
[-C--:B-1----:R-:W-:Y:S01]  /*fff0*/  LEA.HI.X.SX32 R209, R120, R125.reuse, 0x2, P5 ;  /* 0x0000007d78d17211 */ /* 0x082fe200028f16ff */
[----:B------:R-:W-:Y:S01]  /*10000*/  IMAD R120, R205, c[0x0][0x190], RZ ;  /* 0x00006400cd787a24 */ /* 0x000fe200078e02ff */
[CC--:B------:R-:W-:Y:S02]  /*10010*/  LEA R121, P5, R119.reuse, R124.reuse, 0x2 ;  /* 0x0000007c77797211 */ /* 0x0c0fe400078a10ff */
[----:B------:R1:W-:Y:S02]  /*10020*/  LDGSTS.E [R0+0x2e800], [R116.64], P0 ;  /* 0x2e80000074007fae */ /* 0x0003e40008121846 */
[----:B------:R-:W-:Y:S01]  /*10030*/  LEA.HI.X.SX32 R206, R119, R125, 0x2, P5 ;  /* 0x0000007d77ce7211 */ /* 0x000fe200028f16ff */
[----:B------:R-:W-:Y:S01]  /*10040*/  IMAD R119, R204, c[0x0][0x190], RZ ;  /* 0x00006400cc777a24 */ /* 0x000fe200078e02ff */
[----:B------:R-:W-:Y:S01]  /*10050*/  LEA R207, P5, R118, R124, 0x2 ;  /* 0x0000007c76cf7211 */ /* 0x000fe200078a10ff */
[----:B------:R-:W-:Y:S04]  /*10060*/  STL [R1+0x42a8], R209 ;  /* 0x0042a8d101007387 */ /* 0x000fe80000100800 */
[----:B------:R-:W-:Y:S01]  /*10070*/  STL [R1+0x42ac], R121 ;  /* 0x0042ac7901007387 */ /* 0x000fe20000100800 */
[----:B-1----:R-:W-:-:S03]  /*10080*/  IMAD.MOV.U32 R116, RZ, RZ, R210 ;  /* 0x000000ffff747224 */ /* 0x002fc600078e00d2 */
[----:B------:R1:W-:Y:S01]  /*10090*/  STL [R1+0x42a0], R206 ;  /* 0x0042a0ce01007387 */ /* 0x0003e20000100800 */
[----:B------:R-:W-:-:S03]  /*100a0*/  IMAD.MOV.U32 R117, RZ, RZ, R211 ;  /* 0x000000ffff757224 */ /* 0x000fc600078e00d3 */
[----:B------:R-:W-:Y:S04]  /*100b0*/  STL [R1+0x42a4], R207 ;  /* 0x0042a4cf01007387 */ /* 0x000fe80000100800 */
[----:B------:R2:W-:Y:S02]  /*100c0*/  LDGSTS.E [R0+0x2f000], [R116.64], P0 ;  /* 0x2f00000074007fae */ /* 0x0005e40008121846 */
[----:B--2---:R-:W-:Y:S01]  /*100d0*/  IMAD.MOV.U32 R116, RZ, RZ, R208 ;  /* 0x000000ffff747224 */ /* 0x004fe200078e00d0 */
[----:B---3--:R-:W-:Y:S01]  /*100e0*/  LEA.HI.X.SX32 R208, R118, R125, 0x2, P5 ;  /* 0x0000007d76d07211 */ /* 0x008fe200028f16ff */
[----:B------:R-:W-:Y:S01]  /*100f0*/  IMAD.MOV.U32 R117, RZ, RZ, R209 ;  /* 0x000000ffff757224 */ /* 0x000fe200078e00d1 */
[----:B------:R-:W-:Y:S01]  /*10100*/  LEA R205, P5, R120, R124, 0x2 ;  /* 0x0000007c78cd7211 */ /* 0x000fe200078a10ff */
[----:B------:R-:W-:-:S02]  /*10110*/  IMAD R118, R203, c[0x0][0x190], RZ ;  /* 0x00006400cb767a24 */ /* 0x000fc400078e02ff */
[----:B------:R-:W-:Y:S04]  /*10120*/  STL [R1+0x4298], R208 ;  /* 0x004298d001007387 */ /* 0x000fe80000100800 */
[----:B------:R2:W-:Y:S04]  /*10130*/  LDGSTS.E [R0+0x2f800], [R116.64], P0 ;  /* 0x2f80000074007fae */ /* 0x0005e80008121846 */
[----:B------:R3:W-:Y:S01]  /*10140*/  STL [R1+0x429c], R205 ;  /* 0x00429ccd01007387 */ /* 0x0007e20000100800 */
[----:B--2---:R-:W-:Y:S01]  /*10150*/  MOV R116, R121 ;  /* 0x0000007900747202 */ /* 0x004fe20000000f00 */
[----:B------:R-:W-:Y:S01]  /*10160*/  IMAD.MOV.U32 R117, RZ, RZ, R206 ;  /* 0x000000ffff757224 */ /* 0x000fe200078e00ce */
[----:B-1----:R-:W-:Y:S01]  /*10170*/  LEA.HI.X.SX32 R206, R120, R125, 0x2, P5 ;  /* 0x0000007d78ce7211 */ /* 0x002fe200028f16ff */
[----:B------:R-:W-:Y:S01]  /*10180*/  IMAD R120, R202, c[0x0][0x190], RZ ;  /* 0x00006400ca787a24 */ /* 0x000fe200078e02ff */
[----:B------:R-:W-:-:S02]  /*10190*/  LEA R121, P5, R119, R124, 0x2 ;  /* 0x0000007c77797211 */ /* 0x000fc400078a10ff */
        /* <DEDUP_REMOVED lines=19> */
[----:B--2---:R-:W-:Y:S02]  /*102d0*/  IMAD.MOV.U32 R116, RZ, RZ, R121 ;  /* 0x000000ffff747224 */ /* 0x004fe400078e0079 */
        /* <DEDUP_REMOVED lines=10> */
[----:B-1----:R-:W-:Y:S01]  /*10380*/  IMAD.MOV.U32 R116, RZ, RZ, R204 ;  /* 0x000000ffff747224 */ /* 0x002fe200078e00cc */
[----:B------:R-:W-:-:S02]  /*10390*/  MOV R117, R205 ;  /* 0x000000cd00757202 */ /* 0x000fc40000000f00 */
[----:B------:R1:W-:Y:S04]  /*103a0*/  STL [R1+0x4270], R200 ;  /* 0x004270c801007387 */ /* 0x0003e80000100800 */
[----:B------:R2:W-:Y:S04]  /*103b0*/  LDGSTS.E [R0+0x32000], [R116.64], P0 ;  /* 0x3200000074007fae */ /* 0x0005e80008121846 */
[----:B------:R-:W-:Y:S01]  /*103c0*/  STL [R1+0x4274], R201 ;  /* 0x004274c901007387 */ /* 0x000fe20000100800 */
        /* <DEDUP_REMOVED lines=25> */
[----:B------:R-:W-:Y:S02]  /*10560*/  MOV R117, R200 ;  /* 0x000000c800757202 */ /* 0x000fe40000000f00 */
[----:B---3--:R-:W-:Y:S01]  /*10570*/  LEA.HI.X.SX32 R199, R118, R125, 0x2, P5 ;  /* 0x0000007d76c77211 */ /* 0x008fe200028f16ff */
[----:B------:R-:W-:Y:S01]  /*10580*/  IMAD R118, R194, c[0x0][0x190], RZ ;  /* 0x00006400c2767a24 */ /* 0x000fe200078e02ff */
[----:B------:R-:W-:Y:S01]  /*10590*/  LEA R196, P5, R120, R124, 0x2 ;  /* 0x0000007c78c47211 */ /* 0x000fe200078a10ff */
[----:B------:R2:W-:Y:S04]  /*105a0*/  LDGSTS.E [R0+0x34000], [R116.64], P0 ;  /* 0x3400000074007fae */ /* 0x0005e80008121846 */
[----:B------:R-:W-:Y:S04]  /*105b0*/  STL [R1+0x4250], R199 ;  /* 0x004250c701007387 */ /* 0x000fe80000100800 */
        /* <DEDUP_REMOVED lines=25> */
[----:B--2---:R-:W-:Y:S01]  /*10750*/  IMAD.MOV.U32 R116, RZ, RZ, R121 ;  /* 0x000000ffff747224 */ /* 0x004fe200078e0079 */
[----:B------:R-:W-:-:S02]  /*10760*/  MOV R117, R194 ;  /* 0x000000c200757202 */ /* 0x000fc40000000f00 */
[-C--:B-1----:R-:W-:Y:S01]  /*10770*/  LEA.HI.X.SX32 R194, R120, R125.reuse, 0x2, P5 ;  /* 0x0000007d78c27211 */ /* 0x082fe200028f16ff */
[----:B------:R-:W-:Y:S01]  /*10780*/  IMAD R120, R190, c[0x0][0x190], RZ ;  /* 0x00006400be787a24 */ /* 0x000fe200078e02ff */
[CC--:B------:R-:W-:Y:S01]  /*10790*/  LEA R121, P5, R119.reuse, R124.reuse, 0x2 ;  /* 0x0000007c77797211 */ /* 0x0c0fe200078a10ff */
[----:B------:R1:W-:Y:S03]  /*107a0*/  LDGSTS.E [R0+0x36000], [R116.64], P0 ;  /* 0x3600000074007fae */ /* 0x0003e60008121846 */
[----:B------:R-:W-:Y:S01]  /*107b0*/  LEA.HI.X.SX32 R191, R119, R125, 0x2, P5 ;  /* 0x0000007d77bf7211 */ /* 0x000fe200028f16ff */
[----:B------:R-:W-:Y:S01]  /*107c0*/  STL [R1+0x4230], R194 ;  /* 0x004230c201007387 */ /* 0x000fe20000100800 */
[----:B------:R-:W-:Y:S01]  /*107d0*/  LEA R192, P5, R118, R124, 0x2 ;  /* 0x0000007c76c07211 */ /* 0x000fe200078a10ff */
[----:B------:R-:W-:Y:S02]  /*107e0*/  IMAD R119, R189, c[0x0][0x190], RZ ;  /* 0x00006400bd777a24 */ /* 0x000fe400078e02ff */
        /* <DEDUP_REMOVED lines=109> */
[----:B------:R-:W-:Y:S01]  /*10ec0*/  STL [R1+0x41c4], R178 ;  /* 0x0041c4b201007387 */ /* 0x000fe20000100800 */
[----:B--2---:R-:W-:Y:S02]  /*10ed0*/  IMAD.MOV.U32 R116, RZ, RZ, R121 ;  /* 0x000000ffff747224 */ /* 0x004fe400078e0079 */
[----:B------:R-:W-:Y:S01]  /*10ee0*/  IMAD.MOV.U32 R117, RZ, RZ, R179 ;  /* 0x000000ffff757224 */ /* 0x000fe200078e00b3 */
[----:B-1----:R-:W-:Y:S01]  /*10ef0*/  LEA.HI.X.SX32 R179, R120, R125, 0x2, P5 ;  /* 0x0000007d78b37211 */ /* 0x002fe200028f16ff */
[----:B------:R-:W-:Y:S01]  /*10f00*/  IMAD R120, R175, c[0x0][0x190], RZ ;  /* 0x00006400af787a24 */ /* 0x000fe200078e02ff */
[----:B------:R-:W-:-:S02]  /*10f10*/  LEA R121, P5, R119, R124, 0x2 ;  /* 0x0000007c77797211 */ /* 0x000fc400078a10ff */
[----:B------:R1:W-:Y:S02]  /*10f20*/  LDGSTS.E [R0+0x3d800], [R116.64], P0 ;  /* 0x3d80000074007fae */ /* 0x0003e40008121846 */
[-C--:B------:R-:W-:Y:S01]  /*10f30*/  LEA.HI.X.SX32 R177, R119, R125.reuse, 0x2, P5 ;  /* 0x0000007d77b17211 */ /* 0x080fe200028f16ff */
[----:B------:R-:W-:Y:S01]  /*10f40*/  IMAD R119, R174, c[0x0][0x190], RZ ;  /* 0x00006400ae777a24 */ /* 0x000fe200078e02ff */
[C---:B------:R-:W-:Y:S01]  /*10f50*/  LEA R176, P5, R118.reuse, R124, 0x2 ;  /* 0x0000007c76b07211 */ /* 0x040fe200078a10ff */
[----:B------:R2:W-:Y:S03]  /*10f60*/  STL [R1+0x41b8], R179 ;  /* 0x0041b8b301007387 */ /* 0x0005e60000100800 */
[----:B------:R-:W-:Y:S01]  /*10f70*/  LEA.HI.X.SX32 R175, R118, R125, 0x2, P5 ;  /* 0x0000007d76af7211 */ /* 0x000fe200028f16ff */
[----:B------:R3:W-:Y:S01]  /*10f80*/  STL [R1+0x41bc], R121 ;  /* 0x0041bc7901007387 */ /* 0x0007e20000100800 */
[----:B------:R-:W-:-:S02]  /*10f90*/  IMAD R118, R173, c[0x0][0x190], RZ ;  /* 0x00006400ad767a24 */ /* 0x000fc400078e02ff */
[----:B-1----:R-:W-:Y:S01]  /*10fa0*/  IMAD.MOV.U32 R116, RZ, RZ, R180 ;  /* 0x000000ffff747224 */ /* 0x002fe200078e00b4 */
[----:B------:R-:W-:Y:S01]  /*10fb0*/  MOV R117, R181 ;  /* 0x000000b500757202 */ /* 0x000fe20000000f00 */
[----:B------:R1:W-:Y:S04]  /*10fc0*/  STL [R1+0x41b0], R177 ;  /* 0x0041b0b101007387 */ /* 0x0003e80000100800 */
[----:B------:R4:W-:Y:S04]  /*10fd0*/  LDGSTS.E [R0+0x3e000], [R116.64], P0 ;  /* 0x3e00000074007fae */ /* 0x0009e80008121846 */
[----:B------:R1:W-:Y:S04]  /*10fe0*/  STL [R1+0x41b4], R176 ;  /* 0x0041b4b001007387 */ /* 0x0003e80000100800 */
[----:B------:R1:W-:Y:S01]  /*10ff0*/  STL [R1+0x41ac], R175 ;  /* 0x0041acaf01007387 */ /* 0x0003e20000100800 */
[----:B----4-:R-:W-:-:S02]  /*11000*/  IMAD.MOV.U32 R116, RZ, RZ, R178 ;  /* 0x000000ffff747224 */ /* 0x010fc400078e00b2 */
[----:B------:R-:W-:Y:S01]  /*11010*/  IMAD.MOV.U32 R117, RZ, RZ, R179 ;  /* 0x000000ffff757224 */ /* 0x000fe200078e00b3 */
[----:B--2---:R-:W-:-:S04]  /*11020*/  LEA R179, P5, R120, R124, 0x2 ;  /* 0x0000007c78b37211 */ /* 0x004fc800078a10ff */
[----:B------:R2:W-:Y:S01]  /*11030*/  LDGSTS.E [R0+0x3e800], [R116.64], P0 ;  /* 0x3e80000074007fae */ /* 0x0005e20008121846 */
[----:B------:R-:W-:Y:S02]  /*11040*/  LEA.HI.X.SX32 R174, R120, R125, 0x2, P5 ;  /* 0x0000007d78ae7211 */ /* 0x000fe400028f16ff */
[----:B------:R-:W-:Y:S01]  /*11050*/  SEL R120, R126, R170, !P1 ;  /* 0x000000aa7e787207 */ /* 0x000fe20004800000 */
[----:B------:R-:W-:Y:S04]  /*11060*/  STL [R1+0x41a8], R179 ;  /* 0x0041a8b301007387 */ /* 0x000fe80000100800 */
[----:B------:R-:W-:Y:S01]  /*11070*/  IMAD R120, R120, c[0x0][0x190], RZ ;  /* 0x0000640078787a24 */ /* 0x000fe200078e02ff */
[----:B------:R4:W-:Y:S01]  /*11080*/  STL [R1+0x41a0], R174 ;  /* 0x0041a0ae01007387 */ /* 0x0009e20000100800 */
[----:B--2---:R-:W-:Y:S01]  /*11090*/  IMAD.MOV.U32 R116, RZ, RZ, R121 ;  /* 0x000000ffff747224 */ /* 0x004fe200078e0079 */
[----:B---3--:R-:W-:Y:S01]  /*110a0*/  SEL R121, R126, R172, !P1 ;  /* 0x000000ac7e797207 */ /* 0x008fe20004800000 */
[----:B------:R-:W-:Y:S01]  /*110b0*/  IMAD.MOV.U32 R117, RZ, RZ, R177 ;  /* 0x000000ffff757224 */ /* 0x000fe200078e00b1 */
[----:B-1----:R-:W-:-:S02]  /*110c0*/  LEA R177, P5, R119, R124, 0x2 ;  /* 0x0000007c77b17211 */ /* 0x002fc400078a10ff */
[----:B------:R-:W-:Y:S01]  /*110d0*/  LOP3.LUT R172, R0, 0x20, RZ, 0x3c, !PT ;  /* 0x0000002000ac7812 */ /* 0x000fe200078e3cff */
[----:B------:R-:W-:Y:S01]  /*110e0*/  IMAD R121, R121, c[0x0][0x190], RZ ;  /* 0x0000640079797a24 */ /* 0x000fe200078e02ff */
[----:B------:R1:W-:Y:S01]  /*110f0*/  LDGSTS.E [R0+0x3f000], [R116.64], P0 ;  /* 0x3f00000074007fae */ /* 0x0003e20008121846 */
[----:B------:R-:W-:Y:S02]  /*11100*/  LEA.HI.X.SX32 R178, R119, R125, 0x2, P5 ;  /* 0x0000007d77b27211 */ /* 0x000fe400028f16ff */
[----:B------:R-:W-:Y:S01]  /*11110*/  LEA R173, P5, R118, R124, 0x2 ;  /* 0x0000007c76ad7211 */ /* 0x000fe200078a10ff */
[----:B------:R-:W-:Y:S01]  /*11120*/  STL [R1+0x41a4], R177 ;  /* 0x0041a4b101007387 */ /* 0x000fe20000100800 */
[----:B------:R-:W-:-:S03]  /*11130*/  SEL R119, R126, R171, !P1 ;  /* 0x000000ab7e777207 */ /* 0x000fc60004800000 */
[----:B------:R-:W-:Y:S02]  /*11140*/  STL [R1+0x4198], R178 ;  /* 0x004198b201007387 */ /* 0x000fe40000100800 */
[----:B------:R-:W-:Y:S02]  /*11150*/  IMAD R119, R119, c[0x0][0x190], RZ ;  /* 0x0000640077777a24 */ /* 0x000fe400078e02ff */
[----:B-1----:R-:W-:Y:S01]  /*11160*/  IMAD.MOV.U32 R116, RZ, RZ, R176 ;  /* 0x000000ffff747224 */ /* 0x002fe200078e00b0 */
[----:B------:R-:W-:Y:S01]  /*11170*/  LEA.HI.X.SX32 R176, R118, R125, 0x2, P5 ;  /* 0x0000007d76b07211 */ /* 0x000fe200028f16ff */
[----:B------:R-:W-:Y:S01]  /*11180*/  IMAD.MOV.U32 R117, RZ, RZ, R175 ;  /* 0x000000ffff757224 */ /* 0x000fe200078e00af */
[C---:B------:R-:W-:Y:S01]  /*11190*/  LEA R175, P5, R121.reuse, R124, 0x2 ;  /* 0x0000007c79af7211 */ /* 0x040fe200078a10ff */
[----:B------:R1:W-:Y:S01]  /*111a0*/  STL [R1+0x419c], R173 ;  /* 0x00419cad01007387 */ /* 0x0003e20000100800 */
[----:B------:R-:W-:Y:S02]  /*111b0*/  SEL R118, R126, R169, !P1 ;  /* 0x000000a97e767207 */ /* 0x000fe40004800000 */
[----:B------:R-:W-:Y:S01]  /*111c0*/  LEA.HI.X.SX32 R171, R121, R125, 0x2, P5 ;  /* 0x0000007d79ab7211 */ /* 0x000fe200028f16ff */
[----:B------:R2:W-:Y:S02]  /*111d0*/  LDGSTS.E [R0+0x3f800], [R116.64], P0 ;  /* 0x3f80000074007fae */ /* 0x0005e40008121846 */
[----:B------:R-:W-:-:S02]  /*111e0*/  IMAD R118, R118, c[0x0][0x190], RZ ;  /* 0x0000640076767a24 */ /* 0x000fc400078e02ff */
[----:B------:R-:W-:Y:S04]  /*111f0*/  STL [R1+0x4190], R176 ;  /* 0x004190b001007387 */ /* 0x000fe80000100800 */
[----:B------:R-:W-:Y:S01]  /*11200*/  STL [R1+0x4194], R175 ;  /* 0x004194af01007387 */ /* 0x000fe20000100800 */
[----:B--2---:R-:W-:Y:S01]  /*11210*/  IMAD.MOV.U32 R116, RZ, RZ, R179 ;  /* 0x000000ffff747224 */ /* 0x004fe200078e00b3 */
[----:B------:R-:W-:Y:S02]  /*11220*/  MOV R117, R174 ;  /* 0x000000ae00757202 */ /* 0x000fe40000000f00 */
[----:B------:R2:W-:Y:S01]  /*11230*/  STL [R1+0x4188], R171 ;  /* 0x004188ab01007387 */ /* 0x0005e20000100800 */
[----:B----4-:R-:W-:-:S03]  /*11240*/  LEA R174, P5, R120, R124, 0x2 ;  /* 0x0000007c78ae7211 */ /* 0x010fc600078a10ff */
[----:B------:R3:W-:Y:S01]  /*11250*/  LDGSTS.E [R172+0x20200], [R116.64], P0 ;  /* 0x2020000074ac7fae */ /* 0x0007e20008121846 */
[----:B------:R-:W-:Y:S01]  /*11260*/  LEA.HI.X.SX32 R169, R120, R125, 0x2, P5 ;  /* 0x0000007d78a97211 */ /* 0x000fe200028f16ff */
[----:B------:R-:W-:Y:S01]  /*11270*/  IMAD R120, R168, c[0x0][0x190], RZ ;  /* 0x00006400a8787a24 */ /* 0x000fe200078e02ff */
[----:B------:R-:W-:Y:S01]  /*11280*/  LEA R170, P5, R119, R124, 0x2 ;  /* 0x0000007c77aa7211 */ /* 0x000fe200078a10ff */
[----:B------:R-:W-:Y:S04]  /*11290*/  STL [R1+0x418c], R174 ;  /* 0x00418cae01007387 */ /* 0x000fe80000100800 */
[----:B------:R4:W-:Y:S01]  /*112a0*/  STL [R1+0x4180], R169 ;  /* 0x004180a901007387 */ /* 0x0009e20000100800 */
[----:B---3--:R-:W-:-:S03]  /*112b0*/  IMAD.MOV.U32 R116, RZ, RZ, R177 ;  /* 0x000000ffff747224 */ /* 0x008fc600078e00b1 */
[----:B------:R3:W-:Y:S01]  /*112c0*/  STL [R1+0x4184], R170 ;  /* 0x004184aa01007387 */ /* 0x0007e20000100800 */
[----:B------:R-:W-:-:S05]  /*112d0*/  IMAD.MOV.U32 R117, RZ, RZ, R178 ;  /* 0x000000ffff757224 */ /* 0x000fca00078e00b2 */
[----:B------:R1:W-:Y:S02]  /*112e0*/  LDGSTS.E [R172+0x20a00], [R116.64], P0 ;  /* 0x20a0000074ac7fae */ /* 0x0003e40008121846 */
[----:B-1----:R-:W-:Y:S01]  /*112f0*/  IMAD.MOV.U32 R116, RZ, RZ, R173 ;  /* 0x000000ffff747224 */ /* 0x002fe200078e00ad */
[-C--:B------:R-:W-:Y:S01]  /*11300*/  LEA.HI.X.SX32 R173, R119, R125.reuse, 0x2, P5 ;  /* 0x0000007d77ad7211 */ /* 0x080fe200028f16ff */
[----:B------:R-:W-:Y:S01]  /*11310*/  IMAD.MOV.U32 R117, RZ, RZ, R176 ;  /* 0x000000ffff757224 */ /* 0x000fe200078e00b0 */
[----:B------:R-:W-:Y:S01]  /*11320*/  LEA R121, P5, R118, R124, 0x2 ;  /* 0x0000007c76797211 */ /* 0x000fe200078a10ff */
[----:B------:R-:W-:Y:S02]  /*11330*/  IMAD R119, R166, c[0x0][0x190], RZ ;  /* 0x00006400a6777a24 */ /* 0x000fe400078e02ff */
[----:B------:R-:W-:Y:S01]  /*11340*/  STL [R1+0x4178], R173 ;  /* 0x004178ad01007387 */ /* 0x000fe20000100800 */
[----:B------:R-:W-:Y:S01]  /*11350*/  LEA.HI.X.SX32 R168, R118, R125, 0x2, P5 ;  /* 0x0000007d76a87211 */ /* 0x000fe200028f16ff */
[----:B------:R-:W-:-:S02]  /*11360*/  IMAD R118, R164, c[0x0][0x190], RZ ;  /* 0x00006400a4767a24 */ /* 0x000fc400078e02ff */
[----:B------:R1:W-:Y:S04]  /*11370*/  LDGSTS.E [R172+0x21200], [R116.64], P0 ;  /* 0x2120000074ac7fae */ /* 0x0003e80008121846 */
[----:B------:R-:W-:Y:S04]  /*11380*/  STL [R1+0x417c], R121 ;  /* 0x00417c7901007387 */ /* 0x000fe80000100800 */
[----:B------:R3:W-:Y:S01]  /*11390*/  STL [R1+0x4170], R168 ;  /* 0x004170a801007387 */ /* 0x0007e20000100800 */
[----:B-1----:R-:W-:Y:S02]  /*113a0*/  IMAD.MOV.U32 R116, RZ, RZ, R175 ;  /* 0x000000ffff747224 */ /* 0x002fe400078e00af */
[----:B------:R-:W-:Y:S01]  /*113b0*/  IMAD.MOV.U32 R117, RZ, RZ, R171 ;  /* 0x000000ffff757224 */ /* 0x000fe200078e00ab */
[----:B--2---:R-:W-:-:S04]  /*113c0*/  LEA R171, P5, R120, R124, 0x2 ;  /* 0x0000007c78ab7211 */ /* 0x004fc800078a10ff */
[----:B------:R1:W-:Y:S01]  /*113d0*/  LDGSTS.E [R172+0x21a00], [R116.64], P0 ;  /* 0x21a0000074ac7fae */ /* 0x0003e20008121846 */
[----:B------:R-:W-:Y:S01]  /*113e0*/  LEA.HI.X.SX32 R166, R120, R125, 0x2, P5 ;  /* 0x0000007d78a67211 */ /* 0x000fe200028f16ff */
[----:B------:R-:W-:Y:S02]  /*113f0*/  IMAD R120, R162, c[0x0][0x190], RZ ;  /* 0x00006400a2787a24 */ /* 0x000fe400078e02ff */
[----:B------:R-:W-:Y:S04]  /*11400*/  STL [R1+0x4174], R171 ;  /* 0x004174ab01007387 */ /* 0x000fe80000100800 */
[----:B------:R2:W-:Y:S01]  /*11410*/  STL [R1+0x4168], R166 ;  /* 0x004168a601007387 */ /* 0x0005e20000100800 */
[----:B-1----:R-:W-:Y:S01]  /*11420*/  IMAD.MOV.U32 R116, RZ, RZ, R174 ;  /* 0x000000ffff747224 */ /* 0x002fe200078e00ae */
[----:B------:R-:W-:-:S02]  /*11430*/  MOV R117, R169 ;  /* 0x000000a900757202 */ /* 0x000fc40000000f00 */
[----:B----4-:R-:W-:-:S03]  /*11440*/  LEA R169, P5, R119, R124, 0x2 ;  /* 0x0000007c77a97211 */ /* 0x010fc600078a10ff */
[----:B------:R1:W-:Y:S04]  /*11450*/  LDGSTS.E [R172+0x22200], [R116.64], P0 ;  /* 0x2220000074ac7fae */ /* 0x0003e80008121846 */
[----:B------:R-:W-:Y:S01]  /*11460*/  STL [R1+0x416c], R169 ;  /* 0x00416ca901007387 */ /* 0x000fe20000100800 */
[----:B-1----:R-:W-:Y:S01]  /*11470*/  IMAD.MOV.U32 R116, RZ, RZ, R170 ;  /* 0x000000ffff747224 */ /* 0x002fe200078e00aa */
[----:B---3--:R-:W-:Y:S01]  /*11480*/  LEA.HI.X.SX32 R170, R119, R125, 0x2, P5 ;  /* 0x0000007d77aa7211 */ /* 0x008fe200028f16ff */
[----:B------:R-:W-:Y:S01]  /*11490*/  IMAD.MOV.U32 R117, RZ, RZ, R173 ;  /* 0x000000ffff757224 */ /* 0x000fe200078e00ad */
[----:B------:R-:W-:Y:S01]  /*114a0*/  LEA R164, P5, R118, R124, 0x2 ;  /* 0x0000007c76a47211 */ /* 0x000fe200078a10ff */
[----:B------:R-:W-:Y:S02]  /*114b0*/  IMAD R119, R160, c[0x0][0x190], RZ ;  /* 0x00006400a0777a24 */ /* 0x000fe400078e02ff */
[----:B------:R-:W-:Y:S04]  /*114c0*/  STL [R1+0x4160], R170 ;  /* 0x004160aa01007387 */ /* 0x000fe80000100800 */
[----:B------:R1:W-:Y:S04]  /*114d0*/  LDGSTS.E [R172+0x22a00], [R116.64], P0 ;  /* 0x22a0000074ac7fae */ /* 0x0003e80008121846 */
[----:B------:R3:W-:Y:S01]  /*114e0*/  STL [R1+0x4164], R164 ;  /* 0x004164a401007387 */ /* 0x0007e20000100800 */
[----:B-1----:R-:W-:-:S02]  /*114f0*/  IMAD.MOV.U32 R116, RZ, RZ, R121 ;  /* 0x000000ffff747224 */ /* 0x002fc400078e0079 */
[----:B------:R-:W-:Y:S01]  /*11500*/  IMAD.MOV.U32 R117, RZ, RZ, R168 ;  /* 0x000000ffff757224 */ /* 0x000fe200078e00a8 */
[-C--:B------:R-:W-:Y:S01]  /*11510*/  LEA.HI.X.SX32 R168, R118, R125.reuse, 0x2, P5 ;  /* 0x0000007d76a87211 */ /* 0x080fe200028f16ff */
[----:B------:R-:W-:Y:S01]  /*11520*/  IMAD R118, R158, c[0x0][0x190], RZ ;  /* 0x000064009e767a24 */ /* 0x000fe200078e02ff */
[C---:B------:R-:W-:Y:S02]  /*11530*/  LEA R121, P5, R120.reuse, R124, 0x2 ;  /* 0x0000007c78797211 */ /* 0x040fe400078a10ff */
[----:B------:R1:W-:Y:S02]  /*11540*/  LDGSTS.E [R172+0x23200], [R116.64], P0 ;  /* 0x2320000074ac7fae */ /* 0x0003e40008121846 */
[----:B------:R-:W-:Y:S01]  /*11550*/  LEA.HI.X.SX32 R160, R120, R125, 0x2, P5 ;  /* 0x0000007d78a07211 */ /* 0x000fe200028f16ff */
[----:B------:R-:W-:Y:S01]  /*11560*/  IMAD R120, R156, c[0x0][0x190], RZ ;  /* 0x000064009c787a24 */ /* 0x000fe200078e02ff */
[----:B------:R-:W-:Y:S04]  /*11570*/  STL [R1+0x4158], R168 ;  /* 0x004158a801007387 */ /* 0x000fe80000100800 */
[----:B------:R-:W-:Y:S01]  /*11580*/  STL [R1+0x415c], R121 ;  /* 0x00415c7901007387 */ /* 0x000fe20000100800 */
[----:B-1----:R-:W-:-:S03]  /*11590*/  IMAD.MOV.U32 R116, RZ, RZ, R171 ;  /* 0x000000ffff747224 */ /* 0x002fc600078e00ab */
[----:B------:R1:W-:Y:S01]  /*115a0*/  STL [R1+0x4150], R160 ;  /* 0x004150a001007387 */ /* 0x0003e20000100800 */
[----:B------:R-:W-:Y:S01]  /*115b0*/  IMAD.MOV.U32 R117, RZ, RZ, R166 ;  /* 0x000000ffff757224 */ /* 0x000fe200078e00a6 */
[----:B--2---:R-:W-:-:S04]  /*115c0*/  LEA R166, P5, R119, R124, 0x2 ;  /* 0x0000007c77a67211 */ /* 0x004fc800078a10ff */
[----:B------:R2:W-:Y:S01]  /*115d0*/  LDGSTS.E [R172+0x23a00], [R116.64], P0 ;  /* 0x23a0000074ac7fae */ /* 0x0005e20008121846 */
[----:B------:R-:W-:Y:S01]  /*115e0*/  LEA.HI.X.SX32 R158, R119, R125, 0x2, P5 ;  /* 0x0000007d779e7211 */ /* 0x000fe200028f16ff */
[----:B------:R-:W-:Y:S01]  /*115f0*/  IMAD R119, R154, c[0x0][0x190], RZ ;  /* 0x000064009a777a24 */ /* 0x000fe200078e02ff */
[----:B------:R-:W-:Y:S01]  /*11600*/  LEA R162, P5, R118, R124, 0x2 ;  /* 0x0000007c76a27211 */ /* 0x000fe200078a10ff */
[----:B------:R-:W-:Y:S04]  /*11610*/  STL [R1+0x4154], R166 ;  /* 0x004154a601007387 */ /* 0x000fe80000100800 */
[----:B------:R4:W-:Y:S01]  /*11620*/  STL [R1+0x4148], R158 ;  /* 0x0041489e01007387 */ /* 0x0009e20000100800 */
[----:B--2---:R-:W-:Y:S01]  /*11630*/  IMAD.MOV.U32 R116, RZ, RZ, R169 ;  /* 0x000000ffff747224 */ /* 0x004fe200078e00a9 */
[----:B------:R-:W-:-:S02]  /*11640*/  MOV R117, R170 ;  /* 0x000000aa00757202 */ /* 0x000fc40000000f00 */
        /* <DEDUP_REMOVED lines=23> */
[----:B----4-:R-:W-:-:S04]  /*117c0*/  LEA R158, P5, R118, R124, 0x2 ;  /* 0x0000007c769e7211 */ /* 0x010fc800078a10ff */
        /* <DEDUP_REMOVED lines=40> */
[----:B------:R2:W-:Y:S04]  /*11a50*/  STL [R1+0x410c], R144 ;  /* 0x00410c9001007387 */ /* 0x0005e80000100800 */
[----:B------:R1:W-:Y:S02]  /*11a60*/  LDGSTS.E [R172+0x28200], [R116.64], P0 ;  /* 0x2820000074ac7fae */ /* 0x0003e40008121846 */
[----:B-1----:R-:W-:Y:S01]  /*11a70*/  IMAD.MOV.U32 R116, RZ, RZ, R148 ;  /* 0x000000ffff747224 */ /* 0x002fe200078e0094 */
[----:B---3--:R-:W-:Y:S01]  /*11a80*/  LEA.HI.X.SX32 R148, R119, R125, 0x2, P5 ;  /* 0x0000007d77947211 */ /* 0x008fe200028f16ff */
[----:B------:R-:W-:Y:S01]  /*11a90*/  IMAD.MOV.U32 R117, RZ, RZ, R152 ;  /* 0x000000ffff757224 */ /* 0x000fe200078e0098 */
[----:B------:R-:W-:Y:S01]  /*11aa0*/  LEA R140, P5, R118, R124, 0x2 ;  /* 0x0000007c768c7211 */ /* 0x000fe200078a10ff */
[----:B------:R-:W-:-:S02]  /*11ab0*/  IMAD R119, R136, c[0x0][0x190], RZ ;  /* 0x0000640088777a24 */ /* 0x000fc400078e02ff */
[----:B------:R-:W-:Y:S04]  /*11ac0*/  STL [R1+0x4100], R148 ;  /* 0x0041009401007387 */ /* 0x000fe80000100800 */
[----:B------:R1:W-:Y:S04]  /*11ad0*/  LDGSTS.E [R172+0x28a00], [R116.64], P0 ;  /* 0x28a0000074ac7fae */ /* 0x0003e80008121846 */
[----:B------:R3:W-:Y:S01]  /*11ae0*/  STL [R1+0x4104], R140 ;  /* 0x0041048c01007387 */ /* 0x0007e20000100800 */
[----:B-1----:R-:W-:Y:S02]  /*11af0*/  IMAD.MOV.U32 R116, RZ, RZ, R121 ;  /* 0x000000ffff747224 */ /* 0x002fe400078e0079 */
[----:B------:R-:W-:Y:S01]  /*11b00*/  IMAD.MOV.U32 R117, RZ, RZ, R146 ;  /* 0x000000ffff757224 */ /* 0x000fe200078e0092 */
[----:B------:R-:W-:Y:S01]  /*11b10*/  LEA.HI.X.SX32 R146, R118, R125, 0x2, P5 ;  /* 0x0000007d76927211 */ /* 0x000fe200028f16ff */
        /* <DEDUP_REMOVED lines=11> */
[----:B------:R4:W-:Y:S04]  /*11bd0*/  LDGSTS.E [R172+0x29a00], [R116.64], P0 ;  /* 0x29a0000074ac7fae */ /* 0x0009e80008121846 */
[----:B------:R-:W-:Y:S01]  /*11be0*/  STL [R1+0x40f4], R142 ;  /* 0x0040f48e01007387 */ /* 0x000fe20000100800 */
[----:B----4-:R-:W-:Y:S01]  /*11bf0*/  IMAD.MOV.U32 R116, RZ, RZ, R144 ;  /* 0x000000ffff747224 */ /* 0x010fe200078e0090 */
[----:B------:R-:W-:Y:S02]  /*11c00*/  MOV R117, R148 ;  /* 0x0000009400757202 */ /* 0x000fe40000000f00 */
[-C--:B--2---:R-:W-:Y:S01]  /*11c10*/  LEA.HI.X.SX32 R144, R119, R125.reuse, 0x2, P5 ;  /* 0x0000007d77907211 */ /* 0x084fe200028f16ff */
[----:B------:R-:W-:Y:S01]  /*11c20*/  IMAD R119, R130, c[0x0][0x190], RZ ;  /* 0x0000640082777a24 */ /* 0x000fe200078e02ff */
[CC--:B------:R-:W-:Y:S01]  /*11c30*/  LEA R138, P5, R118.reuse, R124.reuse, 0x2 ;  /* 0x0000007c768a7211 */ /* 0x0c0fe200078a10ff */
[----:B------:R2:W-:Y:S04]  /*11c40*/  LDGSTS.E [R172+0x2a200], [R116.64], P0 ;  /* 0x2a20000074ac7fae */ /* 0x0005e80008121846 */
[----:B------:R-:W-:Y:S04]  /*11c50*/  STL [R1+0x40e8], R144 ;  /* 0x0040e89001007387 */ /* 0x000fe80000100800 */
        /* <DEDUP_REMOVED lines=11> */
[----:B-1----:R-:W-:-:S02]  /*11d10*/  LEA.HI.X.SX32 R136, R120, R125, 0x2, P5 ;  /* 0x0000007d78887211 */ /* 0x002fc400028f16ff */
[C---:B------:R-:W-:Y:S02]  /*11d20*/  LEA R121, P5, R119.reuse, R124, 0x2 ;  /* 0x0000007c77797211 */ /* 0x040fe400078a10ff */
[----:B------:R1:W-:Y:S01]  /*11d30*/  LDGSTS.E [R172+0x2b200], [R116.64], P0 ;  /* 0x2b20000074ac7fae */ /* 0x0003e20008121846 */
[----:B------:R-:W-:Y:S02]  /*11d40*/  SEL R120, R126, R44, !P1 ;  /* 0x0000002c7e787207 */ /* 0x000fe40004800000 */
[----:B------:R-:W-:Y:S01]  /*11d50*/  LEA.HI.X.SX32 R128, R119, R125, 0x2, P5 ;  /* 0x0000007d77807211 */ /* 0x000fe200028f16ff */
[----:B------:R-:W-:Y:S01]  /*11d60*/  STL [R1+0x40d8], R136 ;  /* 0x0040d88801007387 */ /* 0x000fe20000100800 */
[-C--:B------:R-:W-:Y:S02]  /*11d70*/  LEA R132, P5, R118, R124.reuse, 0x2 ;  /* 0x0000007c76847211 */ /* 0x080fe400078a10ff */
[----:B------:R-:W-:Y:S01]  /*11d80*/  SEL R44, R126, R47, !P1 ;  /* 0x0000002f7e2c7207 */ /* 0x000fe20004800000 */
[----:B------:R-:W-:Y:S01]  /*11d90*/  IMAD R47, R120, c[0x0][0x190], RZ ;  /* 0x00006400782f7a24 */ /* 0x000fe200078e02ff */
[----:B------:R-:W-:Y:S01]  /*11da0*/  LEA.HI.X.SX32 R118, R118, R125, 0x2, P5 ;  /* 0x0000007d76767211 */ /* 0x000fe200028f16ff */
[----:B------:R-:W-:Y:S01]  /*11db0*/  STL [R1+0x40dc], R121 ;  /* 0x0040dc7901007387 */ /* 0x000fe20000100800 */
[----:B------:R-:W-:Y:S01]  /*11dc0*/  LEA R130, P5, R40, R124, 0x2 ;  /* 0x0000007c28827211 */ /* 0x000fe200078a10ff */
[----:B-1----:R-:W-:-:S02]  /*11dd0*/  IMAD.MOV.U32 R116, RZ, RZ, R142 ;  /* 0x000000ffff747224 */ /* 0x002fc400078e008e */
[----:B------:R-:W-:Y:S01]  /*11de0*/  IMAD.MOV.U32 R117, RZ, RZ, R144 ;  /* 0x000000ffff757224 */ /* 0x000fe200078e0090 */
[----:B------:R-:W-:Y:S01]  /*11df0*/  LEA.HI.X.SX32 R120, R40, R125, 0x2, P5 ;  /* 0x0000007d28787211 */ /* 0x000fe200028f16ff */
[----:B------:R-:W-:Y:S01]  /*11e00*/  IMAD R44, R44, c[0x0][0x190], RZ ;  /* 0x000064002c2c7a24 */ /* 0x000fe200078e02ff */
[----:B------:R-:W-:Y:S01]  /*11e10*/  LEA R119, P5, R47, R124, 0x2 ;  /* 0x0000007c2f777211 */ /* 0x000fe200078a10ff */
[----:B------:R1:W-:Y:S01]  /*11e20*/  STL [R1+0x40d0], R128 ;  /* 0x0040d08001007387 */ /* 0x0003e20000100800 */
[----:B------:R-:W-:-:S03]  /*11e30*/  IMAD R40, R50, c[0x0][0x190], RZ ;  /* 0x0000640032287a24 */ /* 0x000fc600078e02ff */
[----:B------:R2:W-:Y:S04]  /*11e40*/  LDGSTS.E [R172+0x2ba00], [R116.64], P0 ;  /* 0x2ba0000074ac7fae */ /* 0x0005e80008121846 */
[----:B------:R-:W-:Y:S04]  /*11e50*/  STL [R1+0x40d4], R132 ;  /* 0x0040d48401007387 */ /* 0x000fe80000100800 */
[----:B------:R3:W-:Y:S01]  /*11e60*/  STL [R1+0x40c8], R118 ;  /* 0x0040c87601007387 */ /* 0x0007e20000100800 */
[----:B--2---:R-:W-:Y:S01]  /*11e70*/  IMAD.MOV.U32 R116, RZ, RZ, R138 ;  /* 0x000000ffff747224 */ /* 0x004fe200078e008a */
[----:B------:R-:W-:-:S02]  /*11e80*/  MOV R117, R140 ;  /* 0x0000008c00757202 */ /* 0x000fc40000000f00 */
[----:B------:R-:W-:Y:S04]  /*11e90*/  STL [R1+0x40cc], R130 ;  /* 0x0040cc8201007387 */ /* 0x000fe80000100800 */
[----:B------:R2:W-:Y:S04]  /*11ea0*/  LDGSTS.E [R172+0x2c200], [R116.64], P0 ;  /* 0x2c20000074ac7fae */ /* 0x0005e80008121846 */
[----:B------:R4:W-:Y:S04]  /*11eb0*/  STL [R1+0x40c0], R120 ;  /* 0x0040c07801007387 */ /* 0x0009e80000100800 */
[----:B------:R1:W-:Y:S01]  /*11ec0*/  STL [R1+0x40c4], R119 ;  /* 0x0040c47701007387 */ /* 0x0003e20000100800 */
[----:B--2---:R-:W-:-:S02]  /*11ed0*/  IMAD.MOV.U32 R116, RZ, RZ, R134 ;  /* 0x000000ffff747224 */ /* 0x004fc400078e0086 */
[----:B------:R-:W-:-:S05]  /*11ee0*/  IMAD.MOV.U32 R117, RZ, RZ, R136 ;  /* 0x000000ffff757224 */ /* 0x000fca00078e0088 */
[----:B------:R2:W-:Y:S02]  /*11ef0*/  LDGSTS.E [R172+0x2ca00], [R116.64], P0 ;  /* 0x2ca0000074ac7fae */ /* 0x0005e40008121846 */
[----:B--2---:R-:W-:Y:S02]  /*11f00*/  IMAD.MOV.U32 R116, RZ, RZ, R121 ;  /* 0x000000ffff747224 */ /* 0x004fe400078e0079 */
[----:B------:R-:W-:Y:S01]  /*11f10*/  IMAD.MOV.U32 R117, RZ, RZ, R128 ;  /* 0x000000ffff757224 */ /* 0x000fe200078e0080 */
[-C--:B-1----:R-:W-:Y:S01]  /*11f20*/  LEA.HI.X.SX32 R128, R47, R125.reuse, 0x2, P5 ;  /* 0x0000007d2f807211 */ /* 0x082fe200028f16ff */
        /* <DEDUP_REMOVED lines=10> */
[----:B---3--:R-:W-:-:S04]  /*11fd0*/  LEA R118, P5, R40, R124, 0x2 ;  /* 0x0000007c28767211 */ /* 0x008fc800078a10ff */
[----:B------:R2:W-:Y:S01]  /*11fe0*/  LDGSTS.E [R172+0x2da00], [R116.64], P0 ;  /* 0x2da0000074ac7fae */ /* 0x0005e20008121846 */
[----:B------:R-:W-:Y:S01]  /*11ff0*/  LEA.HI.X.SX32 R52, R40, R125, 0x2, P5 ;  /* 0x0000007d28347211 */ /* 0x000fe200028f16ff */
[----:B------:R-:W-:Y:S02]  /*12000*/  IMAD R40, R56, c[0x0][0x190], RZ ;  /* 0x0000640038287a24 */ /* 0x000fe400078e02ff */
[----:B------:R3:W-:Y:S04]  /*12010*/  STL [R1+0x40b4], R118 ;  /* 0x0040b47601007387 */ /* 0x0007e80000100800 */
[----:B------:R1:W-:Y:S01]  /*12020*/  STL [R1+0x40a8], R52 ;  /* 0x0040a83401007387 */ /* 0x0003e20000100800 */
[----:B--2---:R-:W-:Y:S01]  /*12030*/  IMAD.MOV.U32 R116, RZ, RZ, R130 ;  /* 0x000000ffff747224 */ /* 0x004fe200078e0082 */
[----:B------:R-:W-:-:S02]  /*12040*/  MOV R117, R120 ;  /* 0x0000007800757202 */ /* 0x000fc40000000f00 */
[----:B----4-:R-:W-:-:S03]  /*12050*/  LEA R120, P5, R47, R124, 0x2 ;  /* 0x0000007c2f787211 */ /* 0x010fc600078a10ff */
[----:B------:R2:W-:Y:S01]  /*12060*/  LDGSTS.E [R172+0x2e200], [R116.64], P0 ;  /* 0x2e20000074ac7fae */ /* 0x0005e20008121846 */
[----:B------:R-:W-:Y:S01]  /*12070*/  LEA.HI.X.SX32 R54, R47, R125, 0x2, P5 ;  /* 0x0000007d2f367211 */ /* 0x000fe200028f16ff */
[----:B------:R-:W-:Y:S02]  /*12080*/  IMAD R47, R58, c[0x0][0x190], RZ ;  /* 0x000064003a2f7a24 */ /* 0x000fe400078e02ff */
[----:B------:R-:W-:Y:S04]  /*12090*/  STL [R1+0x40ac], R120 ;  /* 0x0040ac7801007387 */ /* 0x000fe80000100800 */
[----:B------:R4:W-:Y:S01]  /*120a0*/  STL [R1+0x40a0], R54 ;  /* 0x0040a03601007387 */ /* 0x0009e20000100800 */
[----:B--2---:R-:W-:Y:S01]  /*120b0*/  IMAD.MOV.U32 R116, RZ, RZ, R119 ;  /* 0x000000ffff747224 */ /* 0x004fe200078e0077 */
[----:B------:R-:W-:Y:S01]  /*120c0*/  LEA R119, P5, R44, R124, 0x2 ;  /* 0x0000007c2c777211 */ /* 0x000fe200078a10ff */
[----:B------:R-:W-:-:S03]  /*120d0*/  IMAD.MOV.U32 R117, RZ, RZ, R128 ;  /* 0x000000ffff757224 */ /* 0x000fc600078e0080 */
[----:B------:R-:W-:Y:S01]  /*120e0*/  LEA.HI.X.SX32 R56, R44, R125, 0x2, P5 ;  /* 0x0000007d2c387211 */ /* 0x000fe200028f16ff */
[----:B------:R-:W-:Y:S01]  /*120f0*/  IMAD R44, R60, c[0x0][0x190], RZ ;  /* 0x000064003c2c7a24 */ /* 0x000fe200078e02ff */
[----:B------:R2:W-:Y:S04]  /*12100*/  LDGSTS.E [R172+0x2ea00], [R116.64], P0 ;  /* 0x2ea0000074ac7fae */ /* 0x0005e80008121846 */
[----:B------:R-:W-:Y:S04]  /*12110*/  STL [R1+0x40a4], R119 ;  /* 0x0040a47701007387 */ /* 0x000fe80000100800 */
[----:B------:R3:W-:Y:S01]  /*12120*/  STL [R1+0x4098], R56 ;  /* 0x0040983801007387 */ /* 0x0007e20000100800 */
[----:B--2---:R-:W-:-:S02]  /*12130*/  IMAD.MOV.U32 R116, RZ, RZ, R121 ;  /* 0x000000ffff747224 */ /* 0x004fc400078e0079 */
[----:B------:R-:W-:Y:S01]  /*12140*/  IMAD.MOV.U32 R117, RZ, RZ, R50 ;  /* 0x000000ffff757224 */ /* 0x000fe200078e0032 */
[----:B-1----:R-:W-:-:S04]  /*12150*/  LEA R50, P5, R40, R124, 0x2 ;  /* 0x0000007c28327211 */ /* 0x002fc800078a10ff */
[----:B------:R1:W-:Y:S04]  /*12160*/  LDGSTS.E [R172+0x2f200], [R116.64], P0 ;  /* 0x2f20000074ac7fae */ /* 0x0003e80008121846 */
[----:B------:R2:W-:Y:S01]  /*12170*/  STL [R1+0x409c], R50 ;  /* 0x00409c3201007387 */ /* 0x0005e20000100800 */
[----:B-1----:R-:W-:Y:S01]  /*12180*/  IMAD.MOV.U32 R116, RZ, RZ, R118 ;  /* 0x000000ffff747224 */ /* 0x002fe200078e0076 */
[-C--:B---3--:R-:W-:Y:S01]  /*12190*/  LEA.HI.X.SX32 R118, R40, R125.reuse, 0x2, P5 ;  /* 0x0000007d28767211 */ /* 0x088fe200028f16ff */
[----:B------:R-:W-:Y:S01]  /*121a0*/  IMAD.MOV.U32 R117, RZ, RZ, R52 ;  /* 0x000000ffff757224 */ /* 0x000fe200078e0034 */
[C---:B------:R-:W-:Y:S01]  /*121b0*/  LEA R52, P5, R47.reuse, R124, 0x2 ;  /* 0x0000007c2f347211 */ /* 0x040fe200078a10ff */
[----:B------:R-:W-:Y:S02]  /*121c0*/  IMAD R40, R62, c[0x0][0x190], RZ ;  /* 0x000064003e287a24 */ /* 0x000fe400078e02ff */
[----:B------:R-:W-:Y:S01]  /*121d0*/  STL [R1+0x4090], R118 ;  /* 0x0040907601007387 */ /* 0x000fe20000100800 */
[----:B------:R-:W-:Y:S01]  /*121e0*/  LEA.HI.X.SX32 R58, R47, R125, 0x2, P5 ;  /* 0x0000007d2f3a7211 */ /* 0x000fe200028f16ff */
[----:B------:R-:W-:-:S02]  /*121f0*/  IMAD R47, R64, c[0x0][0x190], RZ ;  /* 0x00006400402f7a24 */ /* 0x000fc400078e02ff */
[----:B------:R1:W-:Y:S04]  /*12200*/  LDGSTS.E [R172+0x2fa00], [R116.64], P0 ;  /* 0x2fa0000074ac7fae */ /* 0x0003e80008121846 */
[----:B------:R-:W-:Y:S04]  /*12210*/  STL [R1+0x4094], R52 ;  /* 0x0040943401007387 */ /* 0x000fe80000100800 */
[----:B------:R3:W-:Y:S01]  /*12220*/  STL [R1+0x4088], R58 ;  /* 0x0040883a01007387 */ /* 0x0007e20000100800 */
[----:B-1----:R-:W-:Y:S01]  /*12230*/  IMAD.MOV.U32 R116, RZ, RZ, R120 ;  /* 0x000000ffff747224 */ /* 0x002fe200078e0078 */
[----:B------:R-:W-:-:S02]  /*12240*/  MOV R117, R54 ;  /* 0x0000003600757202 */ /* 0x000fc40000000f00 */
[----:B----4-:R-:W-:-:S03]  /*12250*/  LEA R54, P5, R44, R124, 0x2 ;  /* 0x0000007c2c367211 */ /* 0x010fc600078a10ff */
[----:B------:R1:W-:Y:S01]  /*12260*/  LDGSTS.E [R172+0x30200], [R116.64], P0 ;  /* 0x3020000074ac7fae */ /* 0x0003e20008121846 */
[----:B------:R-:W-:Y:S01]  /*12270*/  LEA.HI.X.SX32 R60, R44, R125, 0x2, P5 ;  /* 0x0000007d2c3c7211 */ /* 0x000fe200028f16ff */
[----:B------:R-:W-:Y:S02]  /*12280*/  IMAD R44, R66, c[0x0][0x190], RZ ;  /* 0x00006400422c7a24 */ /* 0x000fe400078e02ff */
[----:B------:R-:W-:Y:S04]  /*12290*/  STL [R1+0x408c], R54 ;  /* 0x00408c3601007387 */ /* 0x000fe80000100800 */
[----:B------:R4:W-:Y:S01]  /*122a0*/  STL [R1+0x4080], R60 ;  /* 0x0040803c01007387 */ /* 0x0009e20000100800 */
[----:B-1----:R-:W-:Y:S02]  /*122b0*/  IMAD.MOV.U32 R116, RZ, RZ, R119 ;  /* 0x000000ffff747224 */ /* 0x002fe400078e0077 */
[----:B------:R-:W-:Y:S01]  /*122c0*/  IMAD.MOV.U32 R117, RZ, RZ, R56 ;  /* 0x000000ffff757224 */ /* 0x000fe200078e0038 */
[----:B------:R-:W-:-:S04]  /*122d0*/  LEA R56, P5, R40, R124, 0x2 ;  /* 0x0000007c28387211 */ /* 0x000fc800078a10ff */
[----:B------:R1:W-:Y:S01]  /*122e0*/  LDGSTS.E [R172+0x30a00], [R116.64], P0 ;  /* 0x30a0000074ac7fae */ /* 0x0003e20008121846 */
[----:B------:R-:W-:Y:S01]  /*122f0*/  LEA.HI.X.SX32 R62, R40, R125, 0x2, P5 ;  /* 0x0000007d283e7211 */ /* 0x000fe200028f16ff */
[----:B------:R-:W-:Y:S02]  /*12300*/  IMAD R40, R68, c[0x0][0x190], RZ ;  /* 0x0000640044287a24 */ /* 0x000fe400078e02ff */
[----:B------:R-:W-:Y:S04]  /*12310*/  STL [R1+0x4084], R56 ;  /* 0x0040843801007387 */ /* 0x000fe80000100800 */
[----:B------:R3:W-:Y:S01]  /*12320*/  STL [R1+0x4078], R62 ;  /* 0x0040783e01007387 */ /* 0x0007e20000100800 */
[----:B-1----:R-:W-:Y:S01]  /*12330*/  IMAD.MOV.U32 R116, RZ, RZ, R50 ;  /* 0x000000ffff747224 */ /* 0x002fe200078e0032 */
[----:B--2---:R-:W-:Y:S01]  /*12340*/  LEA R50, P5, R47, R124, 0x2 ;  /* 0x0000007c2f327211 */ /* 0x004fe200078a10ff */
[----:B------:R-:W-:-:S04]  /*12350*/  IMAD.MOV.U32 R117, RZ, RZ, R118 ;  /* 0x000000ffff757224 */ /* 0x000fc800078e0076 */
[----:B------:R-:W-:Y:S04]  /*12360*/  STL [R1+0x407c], R50 ;  /* 0x00407c3201007387 */ /* 0x000fe80000100800 */
[----:B------:R1:W-:Y:S02]  /*12370*/  LDGSTS.E [R172+0x31200], [R116.64], P0 ;  /* 0x3120000074ac7fae */ /* 0x0003e40008121846 */
[----:B-1----:R-:W-:Y:S02]  /*12380*/  IMAD.MOV.U32 R116, RZ, RZ, R52 ;  /* 0x000000ffff747224 */ /* 0x002fe400078e0034 */
[----:B------:R-:W-:Y:S01]  /*12390*/  IMAD.MOV.U32 R117, RZ, RZ, R58 ;  /* 0x000000ffff757224 */ /* 0x000fe200078e003a */
[----:B---3--:R-:W-:Y:S01]  /*123a0*/  LEA.HI.X.SX32 R58, R47, R125, 0x2, P5 ;  /* 0x0000007d2f3a7211 */ /* 0x008fe200028f16ff */
[----:B------:R-:W-:Y:S01]  /*123b0*/  IMAD R47, R70, c[0x0][0x190], RZ ;  /* 0x00006400462f7a24 */ /* 0x000fe200078e02ff */
[----:B------:R-:W-:-:S02]  /*123c0*/  LEA R52, P5, R44, R124, 0x2 ;  /* 0x0000007c2c347211 */ /* 0x000fc400078a10ff */
[----:B------:R1:W-:Y:S04]  /*123d0*/  LDGSTS.E [R172+0x31a00], [R116.64], P0 ;  /* 0x31a0000074ac7fae */ /* 0x0003e80008121846 */
[----:B------:R2:W-:Y:S04]  /*123e0*/  STL [R1+0x4070], R58 ;  /* 0x0040703a01007387 */ /* 0x0005e80000100800 */
[----:B------:R-:W-:Y:S01]  /*123f0*/  STL [R1+0x4074], R52 ;  /* 0x0040743401007387 */ /* 0x000fe20000100800 */
[----:B-1----:R-:W-:Y:S01]  /*12400*/  IMAD.MOV.U32 R116, RZ, RZ, R54 ;  /* 0x000000ffff747224 */ /* 0x002fe200078e0036 */
[----:B------:R-:W-:-:S02]  /*12410*/  MOV R117, R60 ;  /* 0x0000003c00757202 */ /* 0x000fc40000000f00 */
[----:B----4-:R-:W-:Y:S01]  /*12420*/  LEA.HI.X.SX32 R60, R44, R125, 0x2, P5 ;  /* 0x0000007d2c3c7211 */ /* 0x010fe200028f16ff */
[----:B------:R-:W-:Y:S01]  /*12430*/  IMAD R44, R72, c[0x0][0x190], RZ ;  /* 0x00006400482c7a24 */ /* 0x000fe200078e02ff */
[----:B------:R-:W-:Y:S01]  /*12440*/  LEA R54, P5, R40, R124, 0x2 ;  /* 0x0000007c28367211 */ /* 0x000fe200078a10ff */
[----:B------:R1:W-:Y:S04]  /*12450*/  LDGSTS.E [R172+0x32200], [R116.64], P0 ;  /* 0x3220000074ac7fae */ /* 0x0003e80008121846 */
[----:B------:R3:W-:Y:S04]  /*12460*/  STL [R1+0x4068], R60 ;  /* 0x0040683c01007387 */ /* 0x0007e80000100800 */
[----:B------:R-:W-:Y:S01]  /*12470*/  STL [R1+0x406c], R54 ;  /* 0x00406c3601007387 */ /* 0x000fe20000100800 */
[----:B-1----:R-:W-:-:S02]  /*12480*/  IMAD.MOV.U32 R116, RZ, RZ, R56 ;  /* 0x000000ffff747224 */ /* 0x002fc400078e0038 */
[----:B------:R-:W-:Y:S01]  /*12490*/  IMAD.MOV.U32 R117, RZ, RZ, R62 ;  /* 0x000000ffff757224 */ /* 0x000fe200078e003e */
[----:B------:R-:W-:Y:S01]  /*124a0*/  LEA.HI.X.SX32 R62, R40, R125, 0x2, P5 ;  /* 0x0000007d283e7211 */ /* 0x000fe200028f16ff */
[----:B------:R-:W-:Y:S01]  /*124b0*/  IMAD R40, R74, c[0x0][0x190], RZ ;  /* 0x000064004a287a24 */ /* 0x000fe200078e02ff */
[----:B------:R-:W-:Y:S02]  /*124c0*/  LEA R56, P5, R47, R124, 0x2 ;  /* 0x0000007c2f387211 */ /* 0x000fe400078a10ff */
[----:B------:R1:W-:Y:S04]  /*124d0*/  LDGSTS.E [R172+0x32a00], [R116.64], P0 ;  /* 0x32a0000074ac7fae */ /* 0x0003e80008121846 */
[----:B------:R4:W-:Y:S04]  /*124e0*/  STL [R1+0x4060], R62 ;  /* 0x0040603e01007387 */ /* 0x0009e80000100800 */
[----:B------:R-:W-:Y:S01]  /*124f0*/  STL [R1+0x4064], R56 ;  /* 0x0040643801007387 */ /* 0x000fe20000100800 */
[----:B-1----:R-:W-:-:S02]  /*12500*/  IMAD.MOV.U32 R116, RZ, RZ, R50 ;  /* 0x000000ffff747224 */ /* 0x002fc400078e0032 */
[----:B------:R-:W-:Y:S01]  /*12510*/  IMAD.MOV.U32 R117, RZ, RZ, R58 ;  /* 0x000000ffff757224 */ /* 0x000fe200078e003a */
[----:B--2---:R-:W-:Y:S01]  /*12520*/  LEA.HI.X.SX32 R58, R47, R125, 0x2, P5 ;  /* 0x0000007d2f3a7211 */ /* 0x004fe200028f16ff */
[----:B------:R-:W-:Y:S01]  /*12530*/  IMAD R47, R76, c[0x0][0x190], RZ ;  /* 0x000064004c2f7a24 */ /* 0x000fe200078e02ff */
[----:B------:R-:W-:Y:S02]  /*12540*/  LEA R50, P5, R44, R124, 0x2 ;  /* 0x0000007c2c327211 */ /* 0x000fe400078a10ff */
[----:B------:R1:W-:Y:S04]  /*12550*/  LDGSTS.E [R172+0x33200], [R116.64], P0 ;  /* 0x3320000074ac7fae */ /* 0x0003e80008121846 */
[----:B------:R2:W-:Y:S04]  /*12560*/  STL [R1+0x4058], R58 ;  /* 0x0040583a01007387 */ /* 0x0005e80000100800 */
[----:B------:R-:W-:Y:S01]  /*12570*/  STL [R1+0x405c], R50 ;  /* 0x00405c3201007387 */ /* 0x000fe20000100800 */
[----:B-1----:R-:W-:-:S02]  /*12580*/  IMAD.MOV.U32 R116, RZ, RZ, R52 ;  /* 0x000000ffff747224 */ /* 0x002fc400078e0034 */
[----:B------:R-:W-:Y:S01]  /*12590*/  IMAD.MOV.U32 R117, RZ, RZ, R60 ;  /* 0x000000ffff757224 */ /* 0x000fe200078e003c */
[----:B---3--:R-:W-:Y:S01]  /*125a0*/  LEA.HI.X.SX32 R60, R44, R125, 0x2, P5 ;  /* 0x0000007d2c3c7211 */ /* 0x008fe200028f16ff */
[----:B------:R-:W-:Y:S01]  /*125b0*/  IMAD R44, R78, c[0x0][0x190], RZ ;  /* 0x000064004e2c7a24 */ /* 0x000fe200078e02ff */
[----:B------:R-:W-:Y:S02]  /*125c0*/  LEA R52, P5, R40, R124, 0x2 ;  /* 0x0000007c28347211 */ /* 0x000fe400078a10ff */
        /* <DEDUP_REMOVED lines=27> */
[----:B-1----:R-:W-:-:S02]  /*12780*/  IMAD.MOV.U32 R116, RZ, RZ, R52 ;  /* 0x000000ffff747224 */ /* 0x002fc400078e0034 */
[----:B------:R-:W-:Y:S01]  /*12790*/  IMAD.MOV.U32 R117, RZ, RZ, R62 ;  /* 0x000000ffff757224 */ /* 0x000fe200078e003e */
[----:B----4-:R-:W-:Y:S01]  /*127a0*/  LEA.HI.X.SX32 R62, R40, R125, 0x2, P5 ;  /* 0x0000007d283e7211 */ /* 0x010fe200028f16ff */
[----:B------:R-:W-:Y:S01]  /*127b0*/  IMAD R40, R86, c[0x0][0x190], RZ ;  /* 0x0000640056287a24 */ /* 0x000fe200078e02ff */
[----:B------:R-:W-:Y:S02]  /*127c0*/  LEA R52, P5, R47, R124, 0x2 ;  /* 0x0000007c2f347211 */ /* 0x000fe400078a10ff */
[----:B------:R1:W-:Y:S04]  /*127d0*/  LDGSTS.E [R172+0x35a00], [R116.64], P0 ;  /* 0x35a0000074ac7fae */ /* 0x0003e80008121846 */
[----:B------:R4:W-:Y:S04]  /*127e0*/  STL [R1+0x4030], R62 ;  /* 0x0040303e01007387 */ /* 0x0009e80000100800 */
[----:B------:R-:W-:Y:S01]  /*127f0*/  STL [R1+0x4034], R52 ;  /* 0x0040343401007387 */ /* 0x000fe20000100800 */
[----:B-1----:R-:W-:Y:S01]  /*12800*/  IMAD.MOV.U32 R116, RZ, RZ, R54 ;  /* 0x000000ffff747224 */ /* 0x002fe200078e0036 */
[----:B------:R-:W-:-:S02]  /*12810*/  MOV R117, R58 ;  /* 0x0000003a00757202 */ /* 0x000fc40000000f00 */
[----:B--2---:R-:W-:Y:S01]  /*12820*/  LEA.HI.X.SX32 R58, R47, R125, 0x2, P5 ;  /* 0x0000007d2f3a7211 */ /* 0x004fe200028f16ff */
[----:B------:R-:W-:Y:S01]  /*12830*/  IMAD R47, R88, c[0x0][0x190], RZ ;  /* 0x00006400582f7a24 */ /* 0x000fe200078e02ff */
[----:B------:R-:W-:Y:S01]  /*12840*/  LEA R54, P5, R44, R124, 0x2 ;  /* 0x0000007c2c367211 */ /* 0x000fe200078a10ff */
        /* <DEDUP_REMOVED lines=27> */
[----:B-1----:R-:W-:Y:S01]  /*12a00*/  IMAD.MOV.U32 R116, RZ, RZ, R54 ;  /* 0x000000ffff747224 */ /* 0x002fe200078e0036 */
[----:B------:R-:W-:-:S02]  /*12a10*/  MOV R117, R60 ;  /* 0x0000003c00757202 */ /* 0x000fc40000000f00 */
[----:B---3--:R-:W-:Y:S01]  /*12a20*/  LEA.HI.X.SX32 R60, R44, R125, 0x2, P5 ;  /* 0x0000007d2c3c7211 */ /* 0x008fe200028f16ff */
[----:B------:R-:W-:Y:S01]  /*12a30*/  IMAD R44, R96, c[0x0][0x190], RZ ;  /* 0x00006400602c7a24 */ /* 0x000fe200078e02ff */
[----:B------:R-:W-:Y:S01]  /*12a40*/  LEA R54, P5, R40, R124, 0x2 ;  /* 0x0000007c28367211 */ /* 0x000fe200078a10ff */
        /* <DEDUP_REMOVED lines=42> */
[----:B------:R2:W-:Y:S01]  /*12cf0*/  STL [R1+0x3fe4], R56 ;  /* 0x003fe43801007387 */ /* 0x0005e20000100800 */
        /* <DEDUP_REMOVED lines=18> */
[-C--:B--2---:R-:W-:Y:S01]  /*12e20*/  LEA.HI.X.SX32 R58, R47, R125.reuse, 0x2, P5 ;  /* 0x0000007d2f3a7211 */ /* 0x084fe200028f16ff */
[----:B------:R-:W-:Y:S01]  /*12e30*/  IMAD R47, R112, c[0x0][0x190], RZ ;  /* 0x00006400702f7a24 */ /* 0x000fe200078e02ff */
[CC--:B------:R-:W-:Y:S01]  /*12e40*/  LEA R54, P5, R44.reuse, R124.reuse, 0x2 ;  /* 0x0000007c2c367211 */ /* 0x0c0fe200078a10ff */
[----:B------:R1:W-:Y:S04]  /*12e50*/  LDGSTS.E [R172+0x3c200], [R116.64], P0 ;  /* 0x3c20000074ac7fae */ /* 0x0003e80008121846 */
[----:B------:R2:W-:Y:S04]  /*12e60*/  STL [R1+0x3fc8], R58 ;  /* 0x003fc83a01007387 */ /* 0x0005e80000100800 */
[----:B------:R-:W-:Y:S01]  /*12e70*/  STL [R1+0x3fcc], R54 ;  /* 0x003fcc3601007387 */ /* 0x000fe20000100800 */
[----:B-1----:R-:W-:Y:S01]  /*12e80*/  IMAD.MOV.U32 R116, RZ, RZ, R56 ;  /* 0x000000ffff747224 */ /* 0x002fe200078e0038 */
[----:B------:R-:W-:Y:S01]  /*12e90*/  LEA.HI.X.SX32 R56, R44, R125, 0x2, P5 ;  /* 0x0000007d2c387211 */ /* 0x000fe200028f16ff */
[----:B------:R-:W-:Y:S01]  /*12ea0*/  IMAD.MOV.U32 R117, RZ, RZ, R60 ;  /* 0x000000ffff757224 */ /* 0x000fe200078e003c */
[----:B---3--:R-:W-:Y:S01]  /*12eb0*/  LEA R60, P5, R40, R124, 0x2 ;  /* 0x0000007c283c7211 */ /* 0x008fe200078a10ff */
[----:B------:R-:W-:-:S02]  /*12ec0*/  IMAD R44, R114, c[0x0][0x190], RZ ;  /* 0x00006400722c7a24 */ /* 0x000fc400078e02ff */
[----:B------:R1:W-:Y:S04]  /*12ed0*/  STL [R1+0x3fc0], R56 ;  /* 0x003fc03801007387 */ /* 0x0003e80000100800 */
[----:B------:R3:W-:Y:S04]  /*12ee0*/  LDGSTS.E [R172+0x3ca00], [R116.64], P0 ;  /* 0x3ca0000074ac7fae */ /* 0x0007e80008121846 */
[----:B------:R1:W-:Y:S01]  /*12ef0*/  STL [R1+0x3fc4], R60 ;  /* 0x003fc43c01007387 */ /* 0x0003e20000100800 */
[----:B---3--:R-:W-:Y:S02]  /*12f00*/  IMAD.MOV.U32 R116, RZ, RZ, R50 ;  /* 0x000000ffff747224 */ /* 0x008fe400078e0032 */
[----:B------:R-:W-:Y:S01]  /*12f10*/  IMAD.MOV.U32 R117, RZ, RZ, R62 ;  /* 0x000000ffff757224 */ /* 0x000fe200078e003e */
[----:B----4-:R-:W-:Y:S01]  /*12f20*/  LEA.HI.X.SX32 R62, R40, R125, 0x2, P5 ;  /* 0x0000007d283e7211 */ /* 0x010fe200028f16ff */
[----:B------:R-:W-:Y:S01]  /*12f30*/  IMAD R40, R167, c[0x0][0x190], RZ ;  /* 0x00006400a7287a24 */ /* 0x000fe200078e02ff */
[----:B------:R-:W-:-:S02]  /*12f40*/  LEA R50, P5, R47, R124, 0x2 ;  /* 0x0000007c2f327211 */ /* 0x000fc400078a10ff */
[----:B------:R3:W-:Y:S04]  /*12f50*/  LDGSTS.E [R172+0x3d200], [R116.64], P0 ;  /* 0x3d20000074ac7fae */ /* 0x0007e80008121846 */
[----:B------:R4:W-:Y:S04]  /*12f60*/  STL [R1+0x3fb8], R62 ;  /* 0x003fb83e01007387 */ /* 0x0009e80000100800 */
[----:B------:R1:W-:Y:S01]  /*12f70*/  STL [R1+0x3fbc], R50 ;  /* 0x003fbc3201007387 */ /* 0x0003e20000100800 */
[----:B---3--:R-:W-:Y:S02]  /*12f80*/  IMAD.MOV.U32 R116, RZ, RZ, R52 ;  /* 0x000000ffff747224 */ /* 0x008fe400078e0034 */
[----:B------:R-:W-:Y:S01]  /*12f90*/  IMAD.MOV.U32 R117, RZ, RZ, R58 ;  /* 0x000000ffff757224 */ /* 0x000fe200078e003a */
[----:B--2---:R-:W-:Y:S01]  /*12fa0*/  LEA.HI.X.SX32 R58, R47, R125, 0x2, P5 ;  /* 0x0000007d2f3a7211 */ /* 0x004fe200028f16ff */
[----:B------:R-:W-:Y:S01]  /*12fb0*/  IMAD R47, R163, c[0x0][0x190], RZ ;  /* 0x00006400a32f7a24 */ /* 0x000fe200078e02ff */
[----:B------:R-:W-:-:S02]  /*12fc0*/  LEA R52, P5, R44, R124, 0x2 ;  /* 0x0000007c2c347211 */ /* 0x000fc400078a10ff */
[----:B------:R2:W-:Y:S04]  /*12fd0*/  LDGSTS.E [R172+0x3da00], [R116.64], P0 ;  /* 0x3da0000074ac7fae */ /* 0x0005e80008121846 */
[----:B------:R3:W-:Y:S04]  /*12fe0*/  STL [R1+0x3fb0], R58 ;  /* 0x003fb03a01007387 */ /* 0x0007e80000100800 */
[----:B------:R3:W-:Y:S01]  /*12ff0*/  STL [R1+0x3fb4], R52 ;  /* 0x003fb43401007387 */ /* 0x0007e20000100800 */
[----:B--2---:R-:W-:Y:S01]  /*13000*/  IMAD.MOV.U32 R116, RZ, RZ, R54 ;  /* 0x000000ffff747224 */ /* 0x004fe200078e0036 */
[----:B------:R-:W-:-:S02]  /*13010*/  MOV R117, R56 ;  /* 0x0000003800757202 */ /* 0x000fc40000000f00 */
[-C--:B-1----:R-:W-:Y:S01]  /*13020*/  LEA.HI.X.SX32 R56, R44, R125.reuse, 0x2, P5 ;  /* 0x0000007d2c387211 */ /* 0x082fe200028f16ff */
[----:B------:R-:W-:Y:S01]  /*13030*/  IMAD R44, R159, c[0x0][0x190], RZ ;  /* 0x000064009f2c7a24 */ /* 0x000fe200078e02ff */
[CC--:B------:R-:W-:Y:S01]  /*13040*/  LEA R54, P5, R40.reuse, R124.reuse, 0x2 ;  /* 0x0000007c28367211 */ /* 0x0c0fe200078a10ff */
[----:B------:R1:W-:Y:S03]  /*13050*/  LDGSTS.E [R172+0x3e200], [R116.64], P0 ;  /* 0x3e20000074ac7fae */ /* 0x0003e60008121846 */
[-C--:B------:R-:W-:Y:S01]  /*13060*/  LEA.HI.X.SX32 R64, R40, R125.reuse, 0x2, P5 ;  /* 0x0000007d28407211 */ /* 0x080fe200028f16ff */
[----:B------:R-:W-:Y:S01]  /*13070*/  IMAD R40, R155, c[0x0][0x190], RZ ;  /* 0x000064009b287a24 */ /* 0x000fe200078e02ff */
[----:B------:R2:W-:Y:S04]  /*13080*/  STL [R1+0x3fac], R56 ;  /* 0x003fac3801007387 */ /* 0x0005e80000100800 */
[----:B------:R-:W-:Y:S01]  /*13090*/  STL [R1+0x3fa8], R54 ;  /* 0x003fa83601007387 */ /* 0x000fe20000100800 */
[----:B-1----:R-:W-:Y:S01]  /*130a0*/  IMAD.MOV.U32 R116, RZ, RZ, R60 ;  /* 0x000000ffff747224 */ /* 0x002fe200078e003c */
[C---:B------:R-:W-:Y:S01]  /*130b0*/  LEA R60, P5, R47.reuse, R124, 0x2 ;  /* 0x0000007c2f3c7211 */ /* 0x040fe200078a10ff */
[----:B------:R-:W-:Y:S01]  /*130c0*/  IMAD.MOV.U32 R117, RZ, RZ, R62 ;  /* 0x000000ffff757224 */ /* 0x000fe200078e003e */
[----:B------:R1:W-:Y:S02]  /*130d0*/  STL [R1+0x3fa0], R64 ;  /* 0x003fa04001007387 */ /* 0x0003e40000100800 */
[----:B------:R-:W-:-:S02]  /*130e0*/  LEA.HI.X.SX32 R68, R47, R125, 0x2, P5 ;  /* 0x0000007d2f447211 */ /* 0x000fc400028f16ff */
[----:B------:R1:W-:Y:S01]  /*130f0*/  LDGSTS.E [R172+0x3ea00], [R116.64], P0 ;  /* 0x3ea0000074ac7fae */ /* 0x0003e20008121846 */
[-C--:B----4-:R-:W-:Y:S02]  /*13100*/  LEA R62, P5, R44, R124.reuse, 0x2 ;  /* 0x0000007c2c3e7211 */ /* 0x090fe400078a10ff */
[----:B------:R-:W-:Y:S01]  /*13110*/  SEL R47, R126, R147, !P1 ;  /* 0x000000937e2f7207 */ /* 0x000fe20004800000 */
[----:B------:R-:W-:Y:S01]  /*13120*/  STL [R1+0x3fa4], R60 ;  /* 0x003fa43c01007387 */ /* 0x000fe20000100800 */
[----:B------:R-:W-:Y:S02]  /*13130*/  LEA.HI.X.SX32 R70, R44, R125, 0x2, P5 ;  /* 0x0000007d2c467211 */ /* 0x000fe400028f16ff */
[C---:B------:R-:W-:Y:S01]  /*13140*/  SEL R44, R126.reuse, R143, !P1 ;  /* 0x0000008f7e2c7207 */ /* 0x040fe20004800000 */
[----:B------:R-:W-:Y:S01]  /*13150*/  IMAD R47, R47, c[0x0][0x190], RZ ;  /* 0x000064002f2f7a24 */ /* 0x000fe200078e02ff */
[----:B------:R4:W-:Y:S01]  /*13160*/  STL [R1+0x3f98], R68 ;  /* 0x003f984401007387 */ /* 0x0009e20000100800 */
[----:B-1----:R-:W-:Y:S01]  /*13170*/  IMAD.MOV.U32 R116, RZ, RZ, R50 ;  /* 0x000000ffff747224 */ /* 0x002fe200078e0032 */
[----:B------:R-:W-:Y:S01]  /*13180*/  SEL R50, R126, R151, !P1 ;  /* 0x000000977e327207 */ /* 0x000fe20004800000 */
[----:B------:R-:W-:Y:S01]  /*13190*/  IMAD.MOV.U32 R117, RZ, RZ, R58 ;  /* 0x000000ffff757224 */ /* 0x000fe200078e003a */
[----:B---3--:R-:W-:Y:S01]  /*131a0*/  LEA R58, P5, R40, R124, 0x2 ;  /* 0x0000007c283a7211 */ /* 0x008fe200078a10ff */
[----:B------:R-:W-:Y:S01]  /*131b0*/  IMAD R44, R44, c[0x0][0x190], RZ ;  /* 0x000064002c2c7a24 */ /* 0x000fe200078e02ff */
[----:B------:R1:W-:Y:S01]  /*131c0*/  STL [R1+0x3f9c], R62 ;  /* 0x003f9c3e01007387 */ /* 0x0003e20000100800 */
[----:B------:R-:W-:Y:S01]  /*131d0*/  IMAD R50, R50, c[0x0][0x190], RZ ;  /* 0x0000640032327a24 */ /* 0x000fe200078e02ff */
[----:B------:R-:W-:-:S02]  /*131e0*/  LEA.HI.X.SX32 R66, R40, R125, 0x2, P5 ;  /* 0x0000007d28427211 */ /* 0x000fc400028f16ff */
[----:B------:R3:W-:Y:S01]  /*131f0*/  LDGSTS.E [R172+0x3f200], [R116.64], P0 ;  /* 0x3f20000074ac7fae */ /* 0x0007e20008121846 */
[----:B------:R-:W-:-:S03]  /*13200*/  SEL R40, R126, R139, !P1 ;  /* 0x0000008b7e287207 */ /* 0x000fc60004800000 */
[----:B------:R-:W-:Y:S02]  /*13210*/  STL [R1+0x3f90], R70 ;  /* 0x003f904601007387 */ /* 0x000fe40000100800 */
[----:B------:R-:W-:Y:S02]  /*13220*/  IMAD R40, R40, c[0x0][0x190], RZ ;  /* 0x0000640028287a24 */ /* 0x000fe400078e02ff */
[----:B------:R-:W-:Y:S01]  /*13230*/  STL [R1+0x3f94], R58 ;  /* 0x003f943a01007387 */ /* 0x000fe20000100800 */
[----:B---3--:R-:W-:Y:S01]  /*13240*/  IMAD.MOV.U32 R116, RZ, RZ, R52 ;  /* 0x000000ffff747224 */ /* 0x008fe200078e0034 */
[----:B------:R-:W-:Y:S01]  /*13250*/  LOP3.LUT R52, R0, 0x40, RZ, 0x3c, !PT ;  /* 0x0000004000347812 */ /* 0x000fe200078e3cff */
[----:B------:R-:W-:Y:S01]  /*13260*/  IMAD.MOV.U32 R117, RZ, RZ, R56 ;  /* 0x000000ffff757224 */ /* 0x000fe200078e0038 */
[----:B--2---:R-:W-:Y:S01]  /*13270*/  LEA R56, P5, R50, R124, 0x2 ;  /* 0x0000007c32387211 */ /* 0x004fe200078a10ff */
[----:B------:R2:W-:Y:S04]  /*13280*/  STL [R1+0x3f88], R66 ;  /* 0x003f884201007387 */ /* 0x0005e80000100800 */
[----:B------:R3:W-:Y:S04]  /*13290*/  LDGSTS.E [R172+0x3fa00], [R116.64], P0 ;  /* 0x3fa0000074ac7fae */ /* 0x0007e80008121846 */
[----:B------:R-:W-:Y:S01]  /*132a0*/  STL [R1+0x3f8c], R56 ;  /* 0x003f8c3801007387 */ /* 0x000fe20000100800 */
[----:B---3--:R-:W-:Y:S01]  /*132b0*/  IMAD.MOV.U32 R116, RZ, RZ, R54 ;  /* 0x000000ffff747224 */ /* 0x008fe200078e0036 */
[----:B------:R-:W-:-:S02]  /*132c0*/  MOV R117, R64 ;  /* 0x0000004000757202 */ /* 0x000fc40000000f00 */
[----:B------:R-:W-:Y:S02]  /*132d0*/  LEA.HI.X.SX32 R64, R50, R125, 0x2, P5 ;  /* 0x0000007d32407211 */ /* 0x000fe400028f16ff */
[----:B------:R-:W-:Y:S01]  /*132e0*/  LEA R54, P5, R47, R124, 0x2 ;  /* 0x0000007c2f367211 */ /* 0x000fe200078a10ff */
[----:B------:R3:W-:Y:S04]  /*132f0*/  LDGSTS.E [R52+0x20400], [R116.64], P0 ;  /* 0x2040000074347fae */ /* 0x0007e80008121846 */
[----:B------:R1:W-:Y:S04]  /*13300*/  STL [R1+0x37a0], R64 ;  /* 0x0037a04001007387 */ /* 0x0003e80000100800 */
[----:B------:R1:W-:Y:S01]  /*13310*/  STL [R1+0x3b1c], R54 ;  /* 0x003b1c3601007387 */ /* 0x0003e20000100800 */
[----:B---3--:R-:W-:-:S02]  /*13320*/  IMAD.MOV.U32 R116, RZ, RZ, R60 ;  /* 0x000000ffff747224 */ /* 0x008fc400078e003c */
[----:B------:R-:W-:Y:S01]  /*13330*/  IMAD.MOV.U32 R117, RZ, RZ, R68 ;  /* 0x000000ffff757224 */ /* 0x000fe200078e0044 */
[-C--:B----4-:R-:W-:Y:S01]  /*13340*/  LEA.HI.X.SX32 R68, R47, R125.reuse, 0x2, P5 ;  /* 0x0000007d2f447211 */ /* 0x090fe200028f16ff */
[----:B------:R-:W-:Y:S01]  /*13350*/  IMAD R47, R135, c[0x0][0x190], RZ ;  /* 0x00006400872f7a24 */ /* 0x000fe200078e02ff */
[CC--:B------:R-:W-:Y:S02]  /*13360*/  LEA R60, P5, R44.reuse, R124.reuse, 0x2 ;  /* 0x0000007c2c3c7211 */ /* 0x0c0fe400078a10ff */
[----:B------:R3:W-:Y:S04]  /*13370*/  LDGSTS.E [R52+0x20c00], [R116.64], P0 ;  /* 0x20c0000074347fae */ /* 0x0007e80008121846 */
[----:B------:R-:W-:Y:S04]  /*13380*/  STL [R1+0x3798], R68 ;  /* 0x0037984401007387 */ /* 0x000fe80000100800 */
[----:B------:R-:W-:Y:S01]  /*13390*/  STL [R1+0x379c], R60 ;  /* 0x00379c3c01007387 */ /* 0x000fe20000100800 */
[----:B---3--:R-:W-:Y:S01]  /*133a0*/  IMAD.MOV.U32 R116, RZ, RZ, R62 ;  /* 0x000000ffff747224 */ /* 0x008fe200078e003e */
[----:B-1----:R-:W-:Y:S01]  /*133b0*/  LEA.HI.X.SX32 R62, R44, R125, 0x2, P5 ;  /* 0x0000007d2c3e7211 */ /* 0x002fe200028f16ff */
[----:B------:R-:W-:Y:S01]  /*133c0*/  IMAD.MOV.U32 R117, RZ, RZ, R70 ;  /* 0x000000ffff757224 */ /* 0x000fe200078e0046 */
[----:B------:R-:W-:Y:S01]  /*133d0*/  LEA R50, P5, R40, R124, 0x2 ;  /* 0x0000007c28327211 */ /* 0x000fe200078a10ff */
[----:B------:R-:W-:-:S02]  /*133e0*/  IMAD R44, R131, c[0x0][0x190], RZ ;  /* 0x00006400832c7a24 */ /* 0x000fc400078e02ff */
[----:B------:R1:W-:Y:S04]  /*133f0*/  STL [R1+0x3790], R62 ;  /* 0x0037903e01007387 */ /* 0x0003e80000100800 */
[----:B------:R3:W-:Y:S04]  /*13400*/  LDGSTS.E [R52+0x21400], [R116.64], P0 ;  /* 0x2140000074347fae */ /* 0x0007e80008121846 */
[----:B------:R4:W-:Y:S01]  /*13410*/  STL [R1+0x3794], R50 ;  /* 0x0037943201007387 */ /* 0x0009e20000100800 */
[----:B---3--:R-:W-:Y:S02]  /*13420*/  IMAD.MOV.U32 R116, RZ, RZ, R58 ;  /* 0x000000ffff747224 */ /* 0x008fe400078e003a */
[----:B------:R-:W-:Y:S01]  /*13430*/  IMAD.MOV.U32 R117, RZ, RZ, R66 ;  /* 0x000000ffff757224 */ /* 0x000fe200078e0042 */
[----:B--2---:R-:W-:Y:S01]  /*13440*/  LEA.HI.X.SX32 R66, R40, R125, 0x2, P5 ;  /* 0x0000007d28427211 */ /* 0x004fe200028f16ff */
[----:B------:R-:W-:Y:S01]  /*13450*/  IMAD R40, R127, c[0x0][0x190], RZ ;  /* 0x000064007f287a24 */ /* 0x000fe200078e02ff */
[----:B------:R-:W-:-:S02]  /*13460*/  LEA R58, P5, R47, R124, 0x2 ;  /* 0x0000007c2f3a7211 */ /* 0x000fc400078a10ff */
[----:B------:R2:W-:Y:S04]  /*13470*/  LDGSTS.E [R52+0x21c00], [R116.64], P0 ;  /* 0x21c0000074347fae */ /* 0x0005e80008121846 */
[----:B------:R-:W-:Y:S04]  /*13480*/  STL [R1+0x3788], R66 ;  /* 0x0037884201007387 */ /* 0x000fe80000100800 */
[----:B------:R3:W-:Y:S01]  /*13490*/  STL [R1+0x378c], R58 ;  /* 0x00378c3a01007387 */ /* 0x0007e20000100800 */
[----:B--2---:R-:W-:Y:S01]  /*134a0*/  IMAD.MOV.U32 R116, RZ, RZ, R56 ;  /* 0x000000ffff747224 */ /* 0x004fe200078e0038 */
[----:B------:R-:W-:-:S02]  /*134b0*/  MOV R117, R64 ;  /* 0x0000004000757202 */ /* 0x000fc40000000f00 */
[-C--:B------:R-:W-:Y:S02]  /*134c0*/  LEA.HI.X.SX32 R64, R47, R125.reuse, 0x2, P5 ;  /* 0x0000007d2f407211 */ /* 0x080fe400028f16ff */
[----:B------:R-:W-:Y:S01]  /*134d0*/  LEA R56, P5, R44, R124, 0x2 ;  /* 0x0000007c2c387211 */ /* 0x000fe200078a10ff */
[----:B------:R2:W-:Y:S01]  /*134e0*/  LDGSTS.E [R52+0x22400], [R116.64], P0 ;  /* 0x2240000074347fae */ /* 0x0005e20008121846 */
[----:B------:R-:W-:Y:S02]  /*134f0*/  SEL R47, R126, R8, !P1 ;  /* 0x000000087e2f7207 */ /* 0x000fe40004800000 */
[----:B------:R-:W-:Y:S01]  /*13500*/  LEA.HI.X.SX32 R44, R44, R125, 0x2, P5 ;  /* 0x0000007d2c2c7211 */ /* 0x000fe200028f16ff */
[----:B------:R-:W-:Y:S01]  /*13510*/  STL [R1+0x3780], R64 ;  /* 0x0037804001007387 */ /* 0x000fe20000100800 */
[----:B------:R-:W-:Y:S01]  /*13520*/  SEL R8, R126, R10, !P1 ;  /* 0x0000000a7e087207 */ /* 0x000fe20004800000 */
[----:B------:R-:W-:Y:S02]  /*13530*/  IMAD R10, R47, c[0x0][0x190], RZ ;  /* 0x000064002f0a7a24 */ /* 0x000fe400078e02ff */
[----:B------:R1:W-:Y:S02]  /*13540*/  STL [R1+0x3784], R56 ;  /* 0x0037843801007387 */ /* 0x0003e40000100800 */
[----:B------:R-:W-:-:S02]  /*13550*/  IMAD R8, R8, c[0x0][0x190], RZ ;  /* 0x0000640008087a24 */ /* 0x000fc400078e02ff */
[----:B--2---:R-:W-:Y:S01]  /*13560*/  IMAD.MOV.U32 R116, RZ, RZ, R54 ;  /* 0x000000ffff747224 */ /* 0x004fe200078e0036 */
[----:B------:R-:W-:Y:S01]  /*13570*/  LEA R54, P5, R40, R124, 0x2 ;  /* 0x0000007c28367211 */ /* 0x000fe200078a10ff */
[----:B------:R-:W-:Y:S01]  /*13580*/  IMAD.MOV.U32 R117, RZ, RZ, R68 ;  /* 0x000000ffff757224 */ /* 0x000fe200078e0044 */
[----:B------:R2:W-:Y:S04]  /*13590*/  STL [R1+0x3778], R44 ;  /* 0x0037782c01007387 */ /* 0x0005e80000100800 */
[----:B------:R1:W-:Y:S04]  /*135a0*/  LDGSTS.E [R52+0x22c00], [R116.64], P0 ;  /* 0x22c0000074347fae */ /* 0x0003e80008121846 */
[----:B------:R2:W-:Y:S01]  /*135b0*/  STL [R1+0x377c], R54 ;  /* 0x00377c3601007387 */ /* 0x0005e20000100800 */
[----:B-1----:R-:W-:-:S02]  /*135c0*/  IMAD.MOV.U32 R116, RZ, RZ, R60 ;  /* 0x000000ffff747224 */ /* 0x002fc400078e003c */
[----:B------:R-:W-:Y:S01]  /*135d0*/  IMAD.MOV.U32 R117, RZ, RZ, R62 ;  /* 0x000000ffff757224 */ /* 0x000fe200078e003e */
[-C--:B------:R-:W-:Y:S02]  /*135e0*/  LEA.HI.X.SX32 R62, R40, R125.reuse, 0x2, P5 ;  /* 0x0000007d283e7211 */ /* 0x080fe400028f16ff */
[CC--:B------:R-:W-:Y:S02]  /*135f0*/  LEA R60, P5, R6.reuse, R124.reuse, 0x2 ;  /* 0x0000007c063c7211 */ /* 0x0c0fe400078a10ff */
[----:B------:R1:W-:Y:S02]  /*13600*/  LDGSTS.E [R52+0x23400], [R116.64], P0 ;  /* 0x2340000074347fae */ /* 0x0003e40008121846 */
[----:B------:R-:W-:Y:S01]  /*13610*/  LEA.HI.X.SX32 R40, R6, R125, 0x2, P5 ;  /* 0x0000007d06287211 */ /* 0x000fe200028f16ff */
[----:B------:R-:W-:Y:S01]  /*13620*/  IMAD R6, R12, c[0x0][0x190], RZ ;  /* 0x000064000c067a24 */ /* 0x000fe200078e02ff */
[----:B------:R-:W-:Y:S04]  /*13630*/  STL [R1+0x3770], R62 ;  /* 0x0037703e01007387 */ /* 0x000fe80000100800 */
[----:B------:R-:W-:Y:S01]  /*13640*/  STL [R1+0x3774], R60 ;  /* 0x0037743c01007387 */ /* 0x000fe20000100800 */
[----:B-1----:R-:W-:Y:S01]  /*13650*/  IMAD.MOV.U32 R116, RZ, RZ, R50 ;  /* 0x000000ffff747224 */ /* 0x002fe200078e0032 */
[----:B----4-:R-:W-:Y:S01]  /*13660*/  LEA R50, P5, R10, R124, 0x2 ;  /* 0x0000007c0a327211 */ /* 0x010fe200078a10ff */
[----:B------:R-:W-:Y:S01]  /*13670*/  IMAD.MOV.U32 R117, RZ, RZ, R66 ;  /* 0x000000ffff757224 */ /* 0x000fe200078e0042 */
[----:B------:R1:W-:Y:S04]  /*13680*/  STL [R1+0x3768], R40 ;  /* 0x0037682801007387 */ /* 0x0003e80000100800 */
[----:B------:R4:W-:Y:S04]  /*13690*/  LDGSTS.E [R52+0x23c00], [R116.64], P0 ;  /* 0x23c0000074347fae */ /* 0x0009e80008121846 */
[----:B------:R1:W-:Y:S01]  /*136a0*/  STL [R1+0x376c], R50 ;  /* 0x00376c3201007387 */ /* 0x0003e20000100800 */
[----:B----4-:R-:W-:Y:S01]  /*136b0*/  IMAD.MOV.U32 R116, RZ, RZ, R58 ;  /* 0x000000ffff747224 */ /* 0x010fe200078e003a */
[----:B------:R-:W-:-:S02]  /*136c0*/  MOV R117, R64 ;  /* 0x0000004000757202 */ /* 0x000fc40000000f00 */
[-C--:B---3--:R-:W-:Y:S01]  /*136d0*/  LEA.HI.X.SX32 R58, R10, R125.reuse, 0x2, P5 ;  /* 0x0000007d0a3a7211 */ /* 0x088fe200028f16ff */
[----:B------:R-:W-:Y:S01]  /*136e0*/  IMAD R10, R14, c[0x0][0x190], RZ ;  /* 0x000064000e0a7a24 */ /* 0x000fe200078e02ff */
[CC--:B------:R-:W-:Y:S01]  /*136f0*/  LEA R47, P5, R8.reuse, R124.reuse, 0x2 ;  /* 0x0000007c082f7211 */ /* 0x0c0fe200078a10ff */
[----:B------:R3:W-:Y:S04]  /*13700*/  LDGSTS.E [R52+0x24400], [R116.64], P0 ;  /* 0x2440000074347fae */ /* 0x0007e80008121846 */
[----:B------:R-:W-:Y:S04]  /*13710*/  STL [R1+0x3760], R58 ;  /* 0x0037603a01007387 */ /* 0x000fe80000100800 */
[----:B------:R4:W-:Y:S01]  /*13720*/  STL [R1+0x3764], R47 ;  /* 0x0037642f01007387 */ /* 0x0009e20000100800 */
[----:B---3--:R-:W-:Y:S01]  /*13730*/  IMAD.MOV.U32 R116, RZ, RZ, R56 ;  /* 0x000000ffff747224 */ /* 0x008fe200078e0038 */
[----:B------:R-:W-:Y:S01]  /*13740*/  LEA.HI.X.SX32 R56, R8, R125, 0x2, P5 ;  /* 0x0000007d08387211 */ /* 0x000fe200028f16ff */
[----:B------:R-:W-:Y:S01]  /*13750*/  IMAD.MOV.U32 R117, RZ, RZ, R44 ;  /* 0x000000ffff757224 */ /* 0x000fe200078e002c */
[----:B--2---:R-:W-:Y:S01]  /*13760*/  LEA R44, P5, R6, R124, 0x2 ;  /* 0x0000007c062c7211 */ /* 0x004fe200078a10ff */
[----:B------:R-:W-:-:S02]  /*13770*/  IMAD R8, R16, c[0x0][0x190], RZ ;  /* 0x0000640010087a24 */ /* 0x000fc400078e02ff */
[----:B------:R-:W-:Y:S04]  /*13780*/  STL [R1+0x3758], R56 ;  /* 0x0037583801007387 */ /* 0x000fe80000100800 */
[----:B------:R2:W-:Y:S04]  /*13790*/  LDGSTS.E [R52+0x24c00], [R116.64], P0 ;  /* 0x24c0000074347fae */ /* 0x0005e80008121846 */
[----:B------:R3:W-:Y:S01]  /*137a0*/  STL [R1+0x375c], R44 ;  /* 0x00375c2c01007387 */ /* 0x0007e20000100800 */
[----:B--2---:R-:W-:Y:S01]  /*137b0*/  IMAD.MOV.U32 R116, RZ, RZ, R54 ;  /* 0x000000ffff747224 */ /* 0x004fe200078e0036 */
[----:B------:R-:W-:Y:S01]  /*137c0*/  LEA.HI.X.SX32 R54, R6, R125, 0x2, P5 ;  /* 0x0000007d06367211 */ /* 0x000fe200028f16ff */
        /* <DEDUP_REMOVED lines=11> */
[----:B------:R1:W-:Y:S04]  /*13880*/  LDGSTS.E [R52+0x25c00], [R116.64], P0 ;  /* 0x25c0000074347fae */ /* 0x0003e80008121846 */
[----:B------:R2:W-:Y:S04]  /*13890*/  STL [R1+0x3748], R40 ;  /* 0x0037482801007387 */ /* 0x0005e80000100800 */
[----:B------:R2:W-:Y:S01]  /*138a0*/  STL [R1+0x374c], R12 ;  /* 0x00374c0c01007387 */ /* 0x0005e20000100800 */
[----:B-1----:R-:W-:Y:S01]  /*138b0*/  IMAD.MOV.U32 R116, RZ, RZ, R50 ;  /* 0x000000ffff747224 */ /* 0x002fe200078e0032 */
[----:B------:R-:W-:-:S02]  /*138c0*/  MOV R117, R58 ;  /* 0x0000003a00757202 */ /* 0x000fc40000000f00 */
[-C--:B------:R-:W-:Y:S01]  /*138d0*/  LEA.HI.X.SX32 R50, R8, R125.reuse, 0x2, P5 ;  /* 0x0000007d08327211 */ /* 0x080fe200028f16ff */
[----:B------:R-:W-:Y:S01]  /*138e0*/  IMAD R8, R22, c[0x0][0x190], RZ ;  /* 0x0000640016087a24 */ /* 0x000fe200078e02ff */
[CC--:B------:R-:W-:Y:S01]  /*138f0*/  LEA R18, P5, R6.reuse, R124.reuse, 0x2 ;  /* 0x0000007c06127211 */ /* 0x0c0fe200078a10ff */
[----:B------:R1:W-:Y:S04]  /*13900*/  LDGSTS.E [R52+0x26400], [R116.64], P0 ;  /* 0x2640000074347fae */ /* 0x0003e80008121846 */
[----:B------:R-:W-:Y:S04]  /*13910*/  STL [R1+0x3740], R50 ;  /* 0x0037403201007387 */ /* 0x000fe80000100800 */
[----:B------:R2:W-:Y:S01]  /*13920*/  STL [R1+0x3744], R18 ;  /* 0x0037441201007387 */ /* 0x0005e20000100800 */
[----:B-1----:R-:W-:Y:S01]  /*13930*/  IMAD.MOV.U32 R116, RZ, RZ, R47 ;  /* 0x000000ffff747224 */ /* 0x002fe200078e002f */
[----:B----4-:R-:W-:Y:S01]  /*13940*/  LEA.HI.X.SX32 R47, R6, R125, 0x2, P5 ;  /* 0x0000007d062f7211 */ /* 0x010fe200028f16ff */
[----:B------:R-:W-:Y:S01]  /*13950*/  IMAD.MOV.U32 R117, RZ, RZ, R56 ;  /* 0x000000ffff757224 */ /* 0x000fe200078e0038 */
[----:B------:R-:W-:Y:S01]  /*13960*/  LEA R16, P5, R10, R124, 0x2 ;  /* 0x0000007c0a107211 */ /* 0x000fe200078a10ff */
[----:B------:R-:W-:-:S02]  /*13970*/  IMAD R6, R24, c[0x0][0x190], RZ ;  /* 0x0000640018067a24 */ /* 0x000fc400078e02ff */
[----:B------:R-:W-:Y:S04]  /*13980*/  STL [R1+0x3738], R47 ;  /* 0x0037382f01007387 */ /* 0x000fe80000100800 */
[----:B------:R1:W-:Y:S04]  /*13990*/  LDGSTS.E [R52+0x26c00], [R116.64], P0 ;  /* 0x26c0000074347fae */ /* 0x0003e80008121846 */
[----:B------:R4:W-:Y:S01]  /*139a0*/  STL [R1+0x373c], R16 ;  /* 0x00373c1001007387 */ /* 0x0009e20000100800 */
        /* <DEDUP_REMOVED lines=10> */
[----:B--2---:R-:W-:Y:S01]  /*13a50*/  LEA.HI.X.SX32 R40, R8, R125, 0x2, P5 ;  /* 0x0000007d08287211 */ /* 0x004fe200028f16ff */
[----:B------:R-:W-:Y:S01]  /*13a60*/  IMAD R8, R28, c[0x0][0x190], RZ ;  /* 0x000064001c087a24 */ /* 0x000fe200078e02ff */
[----:B------:R-:W-:-:S02]  /*13a70*/  LEA R14, P5, R6, R124, 0x2 ;  /* 0x0000007c060e7211 */ /* 0x000fc400078a10ff */
[----:B------:R1:W-:Y:S02]  /*13a80*/  LDGSTS.E [R52+0x27c00], [R116.64], P0 ;  /* 0x27c0000074347fae */ /* 0x0003e40008121846 */
[----:B------:R-:W-:Y:S01]  /*13a90*/  LEA.HI.X.SX32 R24, R6, R125, 0x2, P5 ;  /* 0x0000007d06187211 */ /* 0x000fe200028f16ff */
[----:B------:R-:W-:Y:S01]  /*13aa0*/  IMAD R6, R30, c[0x0][0x190], RZ ;  /* 0x000064001e067a24 */ /* 0x000fe200078e02ff */
[----:B------:R2:W-:Y:S04]  /*13ab0*/  STL [R1+0x3728], R40 ;  /* 0x0037282801007387 */ /* 0x0005e80000100800 */
[----:B------:R2:W-:Y:S01]  /*13ac0*/  STL [R1+0x372c], R14 ;  /* 0x00372c0e01007387 */ /* 0x0005e20000100800 */
[----:B-1----:R-:W-:Y:S01]  /*13ad0*/  IMAD.MOV.U32 R116, RZ, RZ, R12 ;  /* 0x000000ffff747224 */ /* 0x002fe200078e000c */
[----:B------:R-:W-:-:S02]  /*13ae0*/  MOV R117, R50 ;  /* 0x0000003200757202 */ /* 0x000fc40000000f00 */
[----:B------:R1:W-:Y:S01]  /*13af0*/  STL [R1+0x3720], R24 ;  /* 0x0037201801007387 */ /* 0x0003e20000100800 */
[----:B------:R-:W-:-:S03]  /*13b00*/  LEA R12, P5, R10, R124, 0x2 ;  /* 0x0000007c0a0c7211 */ /* 0x000fc600078a10ff */
[----:B------:R1:W-:Y:S04]  /*13b10*/  LDGSTS.E [R52+0x28400], [R116.64], P0 ;  /* 0x2840000074347fae */ /* 0x0003e80008121846 */
[----:B------:R2:W-:Y:S01]  /*13b20*/  STL [R1+0x3724], R12 ;  /* 0x0037240c01007387 */ /* 0x0005e20000100800 */
[----:B-1----:R-:W-:Y:S01]  /*13b30*/  IMAD.MOV.U32 R116, RZ, RZ, R18 ;  /* 0x000000ffff747224 */ /* 0x002fe200078e0012 */
[-C--:B------:R-:W-:Y:S01]  /*13b40*/  LEA.HI.X.SX32 R18, R10, R125.reuse, 0x2, P5 ;  /* 0x0000007d0a127211 */ /* 0x080fe200028f16ff */
[----:B------:R-:W-:Y:S01]  /*13b50*/  IMAD.MOV.U32 R117, RZ, RZ, R47 ;  /* 0x000000ffff757224 */ /* 0x000fe200078e002f */
[----:B------:R-:W-:Y:S01]  /*13b60*/  LEA R22, P5, R8, R124, 0x2 ;  /* 0x0000007c08167211 */ /* 0x000fe200078a10ff */
[----:B------:R-:W-:Y:S02]  /*13b70*/  IMAD R10, R32, c[0x0][0x190], RZ ;  /* 0x00006400200a7a24 */ /* 0x000fe400078e02ff */
[----:B------:R1:W-:Y:S01]  /*13b80*/  STL [R1+0x3718], R18 ;  /* 0x0037181201007387 */ /* 0x0003e20000100800 */
[----:B------:R-:W-:Y:S01]  /*13b90*/  LEA.HI.X.SX32 R28, R8, R125, 0x2, P5 ;  /* 0x0000007d081c7211 */ /* 0x000fe200028f16ff */
[----:B------:R-:W-:-:S02]  /*13ba0*/  IMAD R8, R34, c[0x0][0x190], RZ ;  /* 0x0000640022087a24 */ /* 0x000fc400078e02ff */
[----:B------:R1:W-:Y:S04]  /*13bb0*/  LDGSTS.E [R52+0x28c00], [R116.64], P0 ;  /* 0x28c0000074347fae */ /* 0x0003e80008121846 */
[----:B------:R2:W-:Y:S04]  /*13bc0*/  STL [R1+0x371c], R22 ;  /* 0x00371c1601007387 */ /* 0x0005e80000100800 */
[----:B------:R2:W-:Y:S01]  /*13bd0*/  STL [R1+0x3710], R28 ;  /* 0x0037101c01007387 */ /* 0x0005e20000100800 */
[----:B-1----:R-:W-:Y:S01]  /*13be0*/  IMAD.MOV.U32 R116, RZ, RZ, R16 ;  /* 0x000000ffff747224 */ /* 0x002fe200078e0010 */
[----:B----4-:R-:W-:Y:S01]  /*13bf0*/  LEA R16, P5, R6, R124, 0x2 ;  /* 0x0000007c06107211 */ /* 0x010fe200078a10ff */
[----:B------:R-:W-:-:S03]  /*13c00*/  IMAD.MOV.U32 R117, RZ, RZ, R44 ;  /* 0x000000ffff757224 */ /* 0x000fc600078e002c */
[----:B------:R-:W-:Y:S01]  /*13c10*/  LEA.HI.X.SX32 R30, R6, R125, 0x2, P5 ;  /* 0x0000007d061e7211 */ /* 0x000fe200028f16ff */
[----:B------:R-:W-:Y:S01]  /*13c20*/  IMAD R6, R36, c[0x0][0x190], RZ ;  /* 0x0000640024067a24 */ /* 0x000fe200078e02ff */
[----:B------:R1:W-:Y:S04]  /*13c30*/  LDGSTS.E [R52+0x29400], [R116.64], P0 ;  /* 0x2940000074347fae */ /* 0x0003e80008121846 */
[----:B------:R4:W-:Y:S04]  /*13c40*/  STL [R1+0x3714], R16 ;  /* 0x0037141001007387 */ /* 0x0009e80000100800 */
[----:B------:R-:W-:Y:S01]  /*13c50*/  STL [R1+0x3708], R30 ;  /* 0x0037081e01007387 */ /* 0x000fe20000100800 */
[----:B-1----:R-:W-:Y:S01]  /*13c60*/  IMAD.MOV.U32 R116, RZ, RZ, R20 ;  /* 0x000000ffff747224 */ /* 0x002fe200078e0014 */
[----:B---3--:R-:W-:Y:S01]  /*13c70*/  LEA R20, P5, R10, R124, 0x2 ;  /* 0x0000007c0a147211 */ /* 0x008fe200078a10ff */
[----:B------:R-:W-:-:S02]  /*13c80*/  IMAD.MOV.U32 R117, RZ, RZ, R40 ;  /* 0x000000ffff757224 */ /* 0x000fc400078e0028 */
[----:B--2---:R-:W-:Y:S01]  /*13c90*/  IMAD.MOV.U32 R40, RZ, RZ, R22 ;  /* 0x000000ffff287224 */ /* 0x004fe200078e0016 */
[----:B------:R-:W-:Y:S01]  /*13ca0*/  LEA.HI.X.SX32 R26, R10, R125, 0x2, P5 ;  /* 0x0000007d0a1a7211 */ /* 0x000fe200028f16ff */
[----:B------:R-:W-:Y:S01]  /*13cb0*/  IMAD R10, R38, c[0x0][0x190], RZ ;  /* 0x00006400260a7a24 */ /* 0x000fe200078e02ff */
[----:B------:R1:W-:Y:S04]  /*13cc0*/  LDGSTS.E [R52+0x29c00], [R116.64], P0 ;  /* 0x29c0000074347fae */ /* 0x0003e80008121846 */
[----:B------:R-:W-:Y:S04]  /*13cd0*/  STL [R1+0x370c], R20 ;  /* 0x00370c1401007387 */ /* 0x000fe80000100800 */
[----:B------:R2:W-:Y:S01]  /*13ce0*/  STL [R1+0x3700], R26 ;  /* 0x0037001a01007387 */ /* 0x0005e20000100800 */
[----:B-1----:R-:W-:Y:S01]  /*13cf0*/  IMAD.MOV.U32 R116, RZ, RZ, R14 ;  /* 0x000000ffff747224 */ /* 0x002fe200078e000e */
[----:B------:R-:W-:-:S02]  /*13d00*/  MOV R117, R24 ;  /* 0x0000001800757202 */ /* 0x000fc40000000f00 */
[----:B------:R-:W-:-:S03]  /*13d10*/  LEA R14, P5, R8, R124, 0x2 ;  /* 0x0000007c080e7211 */ /* 0x000fc600078a10ff */
[----:B------:R1:W-:Y:S01]  /*13d20*/  LDGSTS.E [R52+0x2a400], [R116.64], P0 ;  /* 0x2a40000074347fae */ /* 0x0003e20008121846 */
[----:B------:R-:W-:-:S03]  /*13d30*/  LEA.HI.X.SX32 R24, R8, R125, 0x2, P5 ;  /* 0x0000007d08187211 */ /* 0x000fc600028f16ff */
[----:B------:R-:W-:Y:S04]  /*13d40*/  STL [R1+0x3704], R14 ;  /* 0x0037040e01007387 */ /* 0x000fe80000100800 */
[----:B------:R3:W-:Y:S01]  /*13d50*/  STL [R1+0x36f8], R24 ;  /* 0x0036f81801007387 */ /* 0x0007e20000100800 */
[----:B-1----:R-:W-:Y:S01]  /*13d60*/  IMAD.MOV.U32 R116, RZ, RZ, R12 ;  /* 0x000000ffff747224 */ /* 0x002fe200078e000c */
[----:B------:R-:W-:Y:S01]  /*13d70*/  SEL R12, R126, R41, !P1 ;  /* 0x000000297e0c7207 */ /* 0x000fe20004800000 */
[----:B------:R-:W-:Y:S01]  /*13d80*/  IMAD.MOV.U32 R117, RZ, RZ, R18 ;  /* 0x000000ffff757224 */ /* 0x000fe200078e0012 */
[-C--:B------:R-:W-:Y:S01]  /*13d90*/  LEA R18, P5, R6, R124.reuse, 0x2 ;  /* 0x0000007c06127211 */ /* 0x080fe200078a10ff */
[----:B------:R-:W-:Y:S02]  /*13da0*/  IMAD.MOV.U32 R41, RZ, RZ, R28 ;  /* 0x000000ffff297224 */ /* 0x000fe400078e001c */
[----:B------:R-:W-:Y:S01]  /*13db0*/  IMAD R8, R12, c[0x0][0x190], RZ ;  /* 0x000064000c087a24 */ /* 0x000fe200078e02ff */
[----:B------:R1:W-:Y:S01]  /*13dc0*/  LDGSTS.E [R52+0x2ac00], [R116.64], P0 ;  /* 0x2ac0000074347fae */ /* 0x0003e20008121846 */
[-C--:B------:R-:W-:Y:S01]  /*13dd0*/  LEA.HI.X.SX32 R22, R6, R125.reuse, 0x2, P5 ;  /* 0x0000007d06167211 */ /* 0x080fe200028f16ff */
[----:B------:R-:W-:Y:S01]  /*13de0*/  IMAD R6, R45, c[0x0][0x190], RZ ;  /* 0x000064002d067a24 */ /* 0x000fe200078e02ff */
[CC--:B------:R-:W-:Y:S01]  /*13df0*/  LEA R28, P5, R10.reuse, R124.reuse, 0x2 ;  /* 0x0000007c0a1c7211 */ /* 0x0c0fe200078a10ff */
[----:B------:R1:W-:Y:S03]  /*13e00*/  LDGSTS.E [R52+0x2b400], [R40.64], P0 ;  /* 0x2b40000028347fae */ /* 0x0003e60008121846 */
[----:B------:R-:W-:Y:S01]  /*13e10*/  LEA.HI.X.SX32 R12, R10, R125, 0x2, P5 ;  /* 0x0000007d0a0c7211 */ /* 0x000fe200028f16ff */
[----:B------:R-:W-:Y:S01]  /*13e20*/  IMAD R10, R48, c[0x0][0x190], RZ ;  /* 0x00006400300a7a24 */ /* 0x000fe200078e02ff */
[----:B------:R-:W-:Y:S04]  /*13e30*/  STL [R1+0x36fc], R18 ;  /* 0x0036fc1201007387 */ /* 0x000fe80000100800 */
[----:B------:R2:W-:Y:S01]  /*13e40*/  STL [R1+0x36f0], R22 ;  /* 0x0036f01601007387 */ /* 0x0005e20000100800 */
[----:B-1----:R-:W-:Y:S01]  /*13e50*/  IMAD.MOV.U32 R40, RZ, RZ, R16 ;  /* 0x000000ffff287224 */ /* 0x002fe200078e0010 */
[----:B----4-:R-:W-:Y:S01]  /*13e60*/  LEA R16, P5, R8, R124, 0x2 ;  /* 0x0000007c08107211 */ /* 0x010fe200078a10ff */
[----:B------:R-:W-:Y:S01]  /*13e70*/  IMAD.MOV.U32 R41, RZ, RZ, R30 ;  /* 0x000000ffff297224 */ /* 0x000fe200078e001e */
[----:B------:R1:W-:Y:S04]  /*13e80*/  STL [R1+0x36f4], R28 ;  /* 0x0036f41c01007387 */ /* 0x0003e80000100800 */
[----:B------:R4:W-:Y:S04]  /*13e90*/  LDGSTS.E [R52+0x2bc00], [R40.64], P0 ;  /* 0x2bc0000028347fae */ /* 0x0009e80008121846 */
[----:B------:R1:W-:Y:S04]  /*13ea0*/  STL [R1+0x36e8], R12 ;  /* 0x0036e80c01007387 */ /* 0x0003e80000100800 */
[----:B------:R-:W-:Y:S01]  /*13eb0*/  STL [R1+0x36ec], R16 ;  /* 0x0036ec1001007387 */ /* 0x000fe20000100800 */
[----:B----4-:R-:W-:Y:S01]  /*13ec0*/  IMAD.MOV.U32 R40, RZ, RZ, R20 ;  /* 0x000000ffff287224 */ /* 0x010fe200078e0014 */
[----:B------:R-:W-:-:S02]  /*13ed0*/  MOV R41, R26 ;  /* 0x0000001a00297202 */ /* 0x000fc40000000f00 */
[----:B--2---:R-:W-:Y:S01]  /*13ee0*/  LEA.HI.X.SX32 R26, R8, R125, 0x2, P5 ;  /* 0x0000007d081a7211 */ /* 0x004fe200028f16ff */
[----:B------:R-:W-:Y:S01]  /*13ef0*/  IMAD R8, R51, c[0x0][0x190], RZ ;  /* 0x0000640033087a24 */ /* 0x000fe200078e02ff */
[----:B------:R-:W-:Y:S01]  /*13f00*/  LEA R20, P5, R6, R124, 0x2 ;  /* 0x0000007c06147211 */ /* 0x000fe200078a10ff */
[----:B------:R2:W-:Y:S04]  /*13f10*/  LDGSTS.E [R52+0x2c400], [R40.64], P0 ;  /* 0x2c40000028347fae */ /* 0x0005e80008121846 */
[----:B------:R4:W-:Y:S04]  /*13f20*/  STL [R1+0x36e0], R26 ;  /* 0x0036e01a01007387 */ /* 0x0009e80000100800 */
[----:B------:R-:W-:Y:S01]  /*13f30*/  STL [R1+0x36e4], R20 ;  /* 0x0036e41401007387 */ /* 0x000fe20000100800 */
[----:B--2---:R-:W-:-:S02]  /*13f40*/  IMAD.MOV.U32 R40, RZ, RZ, R14 ;  /* 0x000000ffff287224 */ /* 0x004fc400078e000e */
[----:B------:R-:W-:Y:S01]  /*13f50*/  IMAD.MOV.U32 R41, RZ, RZ, R24 ;  /* 0x000000ffff297224 */ /* 0x000fe200078e0018 */
[----:B---3--:R-:W-:Y:S01]  /*13f60*/  LEA.HI.X.SX32 R24, R6, R125, 0x2, P5 ;  /* 0x0000007d06187211 */ /* 0x008fe200028f16ff */
[----:B------:R-:W-:Y:S01]  /*13f70*/  IMAD R6, R53, c[0x0][0x190], RZ ;  /* 0x0000640035067a24 */ /* 0x000fe200078e02ff */
[----:B------:R-:W-:Y:S02]  /*13f80*/  LEA R14, P5, R10, R124, 0x2 ;  /* 0x0000007c0a0e7211 */ /* 0x000fe400078a10ff */
[----:B------:R2:W-:Y:S04]  /*13f90*/  LDGSTS.E [R52+0x2cc00], [R40.64], P0 ;  /* 0x2cc0000028347fae */ /* 0x0005e80008121846 */
[----:B------:R3:W-:Y:S04]  /*13fa0*/  STL [R1+0x36d8], R24 ;  /* 0x0036d81801007387 */ /* 0x0007e80000100800 */
[----:B------:R-:W-:Y:S01]  /*13fb0*/  STL [R1+0x36dc], R14 ;  /* 0x0036dc0e01007387 */ /* 0x000fe20000100800 */
[----:B--2---:R-:W-:-:S02]  /*13fc0*/  IMAD.MOV.U32 R40, RZ, RZ, R18 ;  /* 0x000000ffff287224 */ /* 0x004fc400078e0012 */
[----:B------:R-:W-:Y:S01]  /*13fd0*/  IMAD.MOV.U32 R41, RZ, RZ, R22 ;  /* 0x000000ffff297224 */ /* 0x000fe200078e0016 */
[-C--:B------:R-:W-:Y:S01]  /*13fe0*/  LEA.HI.X.SX32 R22, R10, R125.reuse, 0x2, P5 ;  /* 0x0000007d0a167211 */ /* 0x080fe200028f16ff */
[----:B------:R-:W-:Y:S01]  /*13ff0*/  IMAD R10, R55, c[0x0][0x190], RZ ;  /* 0x00006400370a7a24 */ /* 0x000fe200078e02ff */
[CC--:B------:R-:W-:Y:S02]  /*14000*/  LEA R18, P5, R8.reuse, R124.reuse, 0x2 ;  /* 0x0000007c08127211 */ /* 0x0c0fe400078a10ff */
[----:B------:R2:W-:Y:S04]  /*14010*/  LDGSTS.E [R52+0x2d400], [R40.64], P0 ;  /* 0x2d40000028347fae */ /* 0x0005e80008121846 */
[----:B------:R3:W-:Y:S04]  /*14020*/  STL [R1+0x36d0], R22 ;  /* 0x0036d01601007387 */ /* 0x0007e80000100800 */
[----:B------:R-:W-:Y:S01]  /*14030*/  STL [R1+0x36d4], R18 ;  /* 0x0036d41201007387 */ /* 0x000fe20000100800 */
[----:B--2---:R-:W-:Y:S01]  /*14040*/  IMAD.MOV.U32 R40, RZ, RZ, R28 ;  /* 0x000000ffff287224 */ /* 0x004fe200078e001c */
[----:B-1----:R-:W-:Y:S01]  /*14050*/  LEA.HI.X.SX32 R28, R8, R125, 0x2, P5 ;  /* 0x0000007d081c7211 */ /* 0x002fe200028f16ff */
[----:B------:R-:W-:Y:S01]  /*14060*/  IMAD.MOV.U32 R41, RZ, RZ, R12 ;  /* 0x000000ffff297224 */ /* 0x000fe200078e000c */
[----:B------:R-:W-:Y:S01]  /*14070*/  LEA R12, P5, R6, R124, 0x2 ;  /* 0x0000007c060c7211 */ /* 0x000fe200078a10ff */
[----:B------:R-:W-:-:S02]  /*14080*/  IMAD R8, R57, c[0x0][0x190], RZ ;  /* 0x0000640039087a24 */ /* 0x000fc400078e02ff */
[----:B------:R1:W-:Y:S04]  /*14090*/  STL [R1+0x36c8], R28 ;  /* 0x0036c81c01007387 */ /* 0x0003e80000100800 */
[----:B------:R2:W-:Y:S04]  /*140a0*/  LDGSTS.E [R52+0x2dc00], [R40.64], P0 ;  /* 0x2dc0000028347fae */ /* 0x0005e80008121846 */
[----:B------:R-:W-:Y:S01]  /*140b0*/  STL [R1+0x36cc], R12 ;  /* 0x0036cc0c01007387 */ /* 0x000fe20000100800 */
[----:B--2---:R-:W-:Y:S01]  /*140c0*/  IMAD.MOV.U32 R40, RZ, RZ, R16 ;  /* 0x000000ffff287224 */ /* 0x004fe200078e0010 */
[----:B------:R-:W-:-:S02]  /*140d0*/  MOV R41, R26 ;  /* 0x0000001a00297202 */ /* 0x000fc40000000f00 */
[----:B----4-:R-:W-:Y:S01]  /*140e0*/  LEA.HI.X.SX32 R26, R6, R125, 0x2, P5 ;  /* 0x0000007d061a7211 */ /* 0x010fe200028f16ff */
        /* <DEDUP_REMOVED lines=15> */
[----:B------:R-:W-:Y:S01]  /*141e0*/  LEA.HI.X.SX32 R22, R8, R125, 0x2, P5 ;  /* 0x0000007d08167211 */ /* 0x000fe200028f16ff */
[----:B------:R-:W-:Y:S01]  /*141f0*/  IMAD R8, R63, c[0x0][0x190], RZ ;  /* 0x000064003f087a24 */ /* 0x000fe200078e02ff */
[----:B------:R-:W-:Y:S02]  /*14200*/  LEA R14, P5, R6, R124, 0x2 ;  /* 0x0000007c060e7211 */ /* 0x000fe400078a10ff */
[----:B------:R2:W-:Y:S04]  /*14210*/  LDGSTS.E [R52+0x2f400], [R40.64], P0 ;  /* 0x2f40000028347fae */ /* 0x0005e80008121846 */
[----:B------:R1:W-:Y:S04]  /*14220*/  STL [R1+0x36b0], R22 ;  /* 0x0036b01601007387 */ /* 0x0003e80000100800 */
[----:B------:R-:W-:Y:S01]  /*14230*/  STL [R1+0x36b4], R14 ;  /* 0x0036b40e01007387 */ /* 0x000fe20000100800 */
[----:B--2---:R-:W-:-:S02]  /*14240*/  IMAD.MOV.U32 R40, RZ, RZ, R18 ;  /* 0x000000ffff287224 */ /* 0x004fc400078e0012 */
[----:B------:R-:W-:Y:S01]  /*14250*/  IMAD.MOV.U32 R41, RZ, RZ, R28 ;  /* 0x000000ffff297224 */ /* 0x000fe200078e001c */
[----:B-1----:R-:W-:Y:S01]  /*14260*/  LEA.HI.X.SX32 R28, R6, R125, 0x2, P5 ;  /* 0x0000007d061c7211 */ /* 0x002fe200028f16ff */
        /* <DEDUP_REMOVED lines=148> */
[----:B------:R2:W-:Y:S01]  /*14bb0*/  STL [R1+0x361c], R20 ;  /* 0x00361c1401007387 */ /* 0x0005e20000100800 */
        /* <DEDUP_REMOVED lines=26> */
[-C--:B---3--:R-:W-:Y:S01]  /*14d60*/  LEA.HI.X.SX32 R24, R10, R125.reuse, 0x2, P5 ;  /* 0x0000007d0a187211 */ /* 0x088fe200028f16ff */
[----:B------:R-:W-:Y:S01]  /*14d70*/  IMAD R10, R109, c[0x0][0x190], RZ ;  /* 0x000064006d0a7a24 */ /* 0x000fe200078e02ff */
[CC--:B------:R-:W-:Y:S02]  /*14d80*/  LEA R16, P5, R8.reuse, R124.reuse, 0x2 ;  /* 0x0000007c08107211 */ /* 0x0c0fe400078a10ff */
[----:B------:R1:W-:Y:S04]  /*14d90*/  LDGSTS.E [R52+0x3ac00], [R40.64], P0 ;  /* 0x3ac0000028347fae */ /* 0x0003e80008121846 */
[----:B------:R3:W-:Y:S04]  /*14da0*/  STL [R1+0x35f8], R24 ;  /* 0x0035f81801007387 */ /* 0x0007e80000100800 */
[----:B------:R-:W-:Y:S01]  /*14db0*/  STL [R1+0x35fc], R16 ;  /* 0x0035fc1001007387 */ /* 0x000fe20000100800 */
[----:B-1----:R-:W-:Y:S01]  /*14dc0*/  IMAD.MOV.U32 R40, RZ, RZ, R20 ;  /* 0x000000ffff287224 */ /* 0x002fe200078e0014 */
[----:B------:R-:W-:Y:S01]  /*14dd0*/  LEA.HI.X.SX32 R20, R8, R125, 0x2, P5 ;  /* 0x0000007d08147211 */ /* 0x000fe200028f16ff */
[----:B------:R-:W-:Y:S01]  /*14de0*/  IMAD.MOV.U32 R41, RZ, RZ, R22 ;  /* 0x000000ffff297224 */ /* 0x000fe200078e0016 */
[----:B------:R-:W-:Y:S01]  /*14df0*/  LEA R22, P5, R6, R124, 0x2 ;  /* 0x0000007c06167211 */ /* 0x000fe200078a10ff */
[----:B------:R-:W-:-:S02]  /*14e00*/  IMAD R8, R111, c[0x0][0x190], RZ ;  /* 0x000064006f087a24 */ /* 0x000fc400078e02ff */
[----:B------:R1:W-:Y:S04]  /*14e10*/  STL [R1+0x35f0], R20 ;  /* 0x0035f01401007387 */ /* 0x0003e80000100800 */
[----:B------:R1:W-:Y:S04]  /*14e20*/  LDGSTS.E [R52+0x3b400], [R40.64], P0 ;  /* 0x3b40000028347fae */ /* 0x0003e80008121846 */
[----:B------:R2:W-:Y:S01]  /*14e30*/  STL [R1+0x35f4], R22 ;  /* 0x0035f41601007387 */ /* 0x0005e20000100800 */
[----:B-1----:R-:W-:Y:S02]  /*14e40*/  IMAD.MOV.U32 R40, RZ, RZ, R14 ;  /* 0x000000ffff287224 */ /* 0x002fe400078e000e */
[----:B------:R-:W-:Y:S01]  /*14e50*/  IMAD.MOV.U32 R41, RZ, RZ, R28 ;  /* 0x000000ffff297224 */ /* 0x000fe200078e001c */
[----:B--2---:R-:W-:Y:S01]  /*14e60*/  LEA.HI.X.SX32 R28, R6, R125, 0x2, P5 ;  /* 0x0000007d061c7211 */ /* 0x004fe200028f16ff */
[----:B------:R-:W-:Y:S01]  /*14e70*/  IMAD R6, R113, c[0x0][0x190], RZ ;  /* 0x0000640071067a24 */ /* 0x000fe200078e02ff */
[----:B------:R-:W-:-:S02]  /*14e80*/  LEA R14, P5, R10, R124, 0x2 ;  /* 0x0000007c0a0e7211 */ /* 0x000fc400078a10ff */
[----:B------:R1:W-:Y:S04]  /*14e90*/  LDGSTS.E [R52+0x3bc00], [R40.64], P0 ;  /* 0x3bc0000028347fae */ /* 0x0003e80008121846 */
[----:B------:R2:W-:Y:S04]  /*14ea0*/  STL [R1+0x35e8], R28 ;  /* 0x0035e81c01007387 */ /* 0x0005e80000100800 */
[----:B------:R2:W-:Y:S01]  /*14eb0*/  STL [R1+0x35ec], R14 ;  /* 0x0035ec0e01007387 */ /* 0x0005e20000100800 */
[----:B-1----:R-:W-:Y:S01]  /*14ec0*/  IMAD.MOV.U32 R40, RZ, RZ, R18 ;  /* 0x000000ffff287224 */ /* 0x002fe200078e0012 */
[----:B------:R-:W-:-:S02]  /*14ed0*/  MOV R41, R26 ;  /* 0x0000001a00297202 */ /* 0x000fc40000000f00 */
[----:B----4-:R-:W-:Y:S01]  /*14ee0*/  LEA.HI.X.SX32 R26, R10, R125, 0x2, P5 ;  /* 0x0000007d0a1a7211 */ /* 0x010fe200028f16ff */
[----:B------:R-:W-:Y:S01]  /*14ef0*/  IMAD R10, R115, c[0x0][0x190], RZ ;  /* 0x00006400730a7a24 */ /* 0x000fe200078e02ff */
[----:B------:R-:W-:Y:S01]  /*14f00*/  LEA R18, P5, R8, R124, 0x2 ;  /* 0x0000007c08127211 */ /* 0x000fe200078a10ff */
[----:B------:R1:W-:Y:S04]  /*14f10*/  LDGSTS.E [R52+0x3c400], [R40.64], P0 ;  /* 0x3c40000028347fae */ /* 0x0003e80008121846 */
[----:B------:R-:W-:Y:S04]  /*14f20*/  STL [R1+0x35e0], R26 ;  /* 0x0035e01a01007387 */ /* 0x000fe80000100800 */
[----:B------:R4:W-:Y:S01]  /*14f30*/  STL [R1+0x35e4], R18 ;  /* 0x0035e41201007387 */ /* 0x0009e20000100800 */
[----:B-1----:R-:W-:-:S02]  /*14f40*/  IMAD.MOV.U32 R40, RZ, RZ, R12 ;  /* 0x000000ffff287224 */ /* 0x002fc400078e000c */
[----:B------:R-:W-:Y:S01]  /*14f50*/  IMAD.MOV.U32 R41, RZ, RZ, R24 ;  /* 0x000000ffff297224 */ /* 0x000fe200078e0018 */
[----:B---3--:R-:W-:Y:S01]  /*14f60*/  LEA.HI.X.SX32 R24, R8, R125, 0x2, P5 ;  /* 0x0000007d08187211 */ /* 0x008fe200028f16ff */
[----:B------:R-:W-:Y:S01]  /*14f70*/  IMAD R8, R165, c[0x0][0x190], RZ ;  /* 0x00006400a5087a24 */ /* 0x000fe200078e02ff */
[----:B------:R-:W-:Y:S02]  /*14f80*/  LEA R12, P5, R6, R124, 0x2 ;  /* 0x0000007c060c7211 */ /* 0x000fe400078a10ff */
[----:B------:R1:W-:Y:S04]  /*14f90*/  LDGSTS.E [R52+0x3cc00], [R40.64], P0 ;  /* 0x3cc0000028347fae */ /* 0x0003e80008121846 */
[----:B------:R-:W-:Y:S04]  /*14fa0*/  STL [R1+0x35d8], R24 ;  /* 0x0035d81801007387 */ /* 0x000fe80000100800 */
[----:B------:R3:W-:Y:S01]  /*14fb0*/  STL [R1+0x35dc], R12 ;  /* 0x0035dc0c01007387 */ /* 0x0007e20000100800 */
[----:B-1----:R-:W-:-:S02]  /*14fc0*/  IMAD.MOV.U32 R40, RZ, RZ, R16 ;  /* 0x000000ffff287224 */ /* 0x002fc400078e0010 */
[----:B------:R-:W-:Y:S01]  /*14fd0*/  IMAD.MOV.U32 R41, RZ, RZ, R20 ;  /* 0x000000ffff297224 */ /* 0x000fe200078e0014 */
[-C--:B------:R-:W-:Y:S01]  /*14fe0*/  LEA.HI.X.SX32 R20, R6, R125.reuse, 0x2, P5 ;  /* 0x0000007d06147211 */ /* 0x080fe200028f16ff */
[----:B------:R-:W-:Y:S01]  /*14ff0*/  IMAD R6, R161, c[0x0][0x190], RZ ;  /* 0x00006400a1067a24 */ /* 0x000fe200078e02ff */
[CC--:B------:R-:W-:Y:S02]  /*15000*/  LEA R16, P5, R10.reuse, R124.reuse, 0x2 ;  /* 0x0000007c0a107211 */ /* 0x0c0fe400078a10ff */
[----:B------:R1:W-:Y:S04]  /*15010*/  LDGSTS.E [R52+0x3d400], [R40.64], P0 ;  /* 0x3d40000028347fae */ /* 0x0003e80008121846 */
[----:B------:R2:W-:Y:S04]  /*15020*/  STL [R1+0x35d0], R20 ;  /* 0x0035d01401007387 */ /* 0x0005e80000100800 */
[----:B------:R3:W-:Y:S01]  /*15030*/  STL [R1+0x35d4], R16 ;  /* 0x0035d41001007387 */ /* 0x0007e20000100800 */
[----:B-1----:R-:W-:Y:S01]  /*15040*/  IMAD.MOV.U32 R40, RZ, RZ, R22 ;  /* 0x000000ffff287224 */ /* 0x002fe200078e0016 */
[----:B------:R-:W-:Y:S01]  /*15050*/  LEA.HI.X.SX32 R22, R10, R125, 0x2, P5 ;  /* 0x0000007d0a167211 */ /* 0x000fe200028f16ff */
[----:B------:R-:W-:Y:S01]  /*15060*/  IMAD.MOV.U32 R41, RZ, RZ, R28 ;  /* 0x000000ffff297224 */ /* 0x000fe200078e001c */
[----:B--2---:R-:W-:Y:S01]  /*15070*/  LEA R28, P5, R8, R124, 0x2 ;  /* 0x0000007c081c7211 */ /* 0x004fe200078a10ff */
[----:B------:R-:W-:-:S02]  /*15080*/  IMAD R10, R157, c[0x0][0x190], RZ ;  /* 0x000064009d0a7a24 */ /* 0x000fc400078e02ff */
[----:B------:R1:W-:Y:S01]  /*15090*/  STL [R1+0x35cc], R22 ;  /* 0x0035cc1601007387 */ /* 0x0003e20000100800 */
[----:B------:R-:W-:Y:S01]  /*150a0*/  LEA.HI.X.SX32 R30, R8, R125, 0x2, P5 ;  /* 0x0000007d081e7211 */ /* 0x000fe200028f16ff */
[----:B------:R-:W-:Y:S02]  /*150b0*/  IMAD R8, R153, c[0x0][0x190], RZ ;  /* 0x0000640099087a24 */ /* 0x000fe400078e02ff */
[----:B------:R2:W-:Y:S04]  /*150c0*/  LDGSTS.E [R52+0x3dc00], [R40.64], P0 ;  /* 0x3dc0000028347fae */ /* 0x0005e80008121846 */
[----:B------:R-:W-:Y:S04]  /*150d0*/  STL [R1+0x35c8], R28 ;  /* 0x0035c81c01007387 */ /* 0x000fe80000100800 */
[----:B------:R1:W-:Y:S01]  /*150e0*/  STL [R1+0x35c0], R30 ;  /* 0x0035c01e01007387 */ /* 0x0003e20000100800 */
[----:B--2---:R-:W-:Y:S01]  /*150f0*/  IMAD.MOV.U32 R40, RZ, RZ, R14 ;  /* 0x000000ffff287224 */ /* 0x004fe200078e000e */
[----:B------:R-:W-:-:S02]  /*15100*/  MOV R41, R26 ;  /* 0x0000001a00297202 */ /* 0x000fc40000000f00 */
[----:B------:R-:W-:-:S03]  /*15110*/  LEA R14, P5, R6, R124, 0x2 ;  /* 0x0000007c060e7211 */ /* 0x000fc600078a10ff */
[----:B------:R2:W-:Y:S01]  /*15120*/  LDGSTS.E [R52+0x3e400], [R40.64], P0 ;  /* 0x3e40000028347fae */ /* 0x0005e20008121846 */
[----:B------:R-:W-:Y:S01]  /*15130*/  LEA.HI.X.SX32 R36, R6, R125, 0x2, P5 ;  /* 0x0000007d06247211 */ /* 0x000fe200028f16ff */
[----:B------:R-:W-:Y:S02]  /*15140*/  IMAD R6, R149, c[0x0][0x190], RZ ;  /* 0x0000640095067a24 */ /* 0x000fe400078e02ff */
[----:B------:R-:W-:Y:S04]  /*15150*/  STL [R1+0x35c4], R14 ;  /* 0x0035c40e01007387 */ /* 0x000fe80000100800 */
[----:B------:R1:W-:Y:S01]  /*15160*/  STL [R1+0x35b8], R36 ;  /* 0x0035b82401007387 */ /* 0x0003e20000100800 */
[----:B--2---:R-:W-:Y:S01]  /*15170*/  IMAD.MOV.U32 R40, RZ, RZ, R18 ;  /* 0x000000ffff287224 */ /* 0x004fe200078e0012 */
[----:B----4-:R-:W-:Y:S01]  /*15180*/  LEA R18, P5, R10, R124, 0x2 ;  /* 0x0000007c0a127211 */ /* 0x010fe200078a10ff */
[----:B------:R-:W-:-:S03]  /*15190*/  IMAD.MOV.U32 R41, RZ, RZ, R24 ;  /* 0x000000ffff297224 */ /* 0x000fc600078e0018 */
[----:B------:R-:W-:Y:S01]  /*151a0*/  LEA.HI.X.SX32 R34, R10, R125, 0x2, P5 ;  /* 0x0000007d0a227211 */ /* 0x000fe200028f16ff */
[----:B------:R-:W-:Y:S01]  /*151b0*/  STL [R1+0x35bc], R18 ;  /* 0x0035bc1201007387 */ /* 0x000fe20000100800 */
[----:B------:R-:W-:-:S03]  /*151c0*/  SEL R10, R126, R137, !P1 ;  /* 0x000000897e0a7207 */ /* 0x000fc60004800000 */
[----:B------:R2:W-:Y:S02]  /*151d0*/  LDGSTS.E [R52+0x3ec00], [R40.64], P0 ;  /* 0x3ec0000028347fae */ /* 0x0005e40008121846 */
[----:B------:R-:W-:Y:S02]  /*151e0*/  IMAD R10, R10, c[0x0][0x190], RZ ;  /* 0x000064000a0a7a24 */ /* 0x000fe400078e02ff */
[----:B------:R4:W-:Y:S01]  /*151f0*/  STL [R1+0x35b0], R34 ;  /* 0x0035b02201007387 */ /* 0x0009e20000100800 */
[----:B--2---:R-:W-:Y:S01]  /*15200*/  IMAD.MOV.U32 R40, RZ, RZ, R12 ;  /* 0x000000ffff287224 */ /* 0x004fe200078e000c */
[----:B---3--:R-:W-:Y:S01]  /*15210*/  SEL R12, R126, R145, !P1 ;  /* 0x000000917e0c7207 */ /* 0x008fe20004800000 */
[----:B------:R-:W-:Y:S01]  /*15220*/  IMAD.MOV.U32 R41, RZ, RZ, R20 ;  /* 0x000000ffff297224 */ /* 0x000fe200078e0014 */
[----:B------:R-:W-:-:S03]  /*15230*/  LEA R20, P5, R8, R124, 0x2 ;  /* 0x0000007c08147211 */ /* 0x000fc600078a10ff */
[----:B------:R-:W-:Y:S01]  /*15240*/  IMAD R12, R12, c[0x0][0x190], RZ ;  /* 0x000064000c0c7a24 */ /* 0x000fe200078e02ff */
[----:B------:R2:W-:Y:S01]  /*15250*/  LDGSTS.E [R52+0x3f400], [R40.64], P0 ;  /* 0x3f40000028347fae */ /* 0x0005e20008121846 */
[----:B------:R-:W-:Y:S01]  /*15260*/  LEA.HI.X.SX32 R24, R8, R125, 0x2, P5 ;  /* 0x0000007d08187211 */ /* 0x000fe200028f16ff */
[----:B------:R-:W-:Y:S02]  /*15270*/  IMAD R8, R141, c[0x0][0x190], RZ ;  /* 0x000064008d087a24 */ /* 0x000fe400078e02ff */
[----:B------:R3:W-:Y:S04]  /*15280*/  STL [R1+0x35b4], R20 ;  /* 0x0035b41401007387 */ /* 0x0007e80000100800 */
[----:B------:R3:W-:Y:S01]  /*15290*/  STL [R1+0x35a8], R24 ;  /* 0x0035a81801007387 */ /* 0x0007e20000100800 */
[----:B--2---:R-:W-:Y:S01]  /*152a0*/  IMAD.MOV.U32 R40, RZ, RZ, R16 ;  /* 0x000000ffff287224 */ /* 0x004fe200078e0010 */
[----:B------:R-:W-:Y:S01]  /*152b0*/  LOP3.LUT R16, R0, 0x60, RZ, 0x3c, !PT ;  /* 0x0000006000107812 */ /* 0x000fe200078e3cff */
[----:B------:R-:W-:Y:S01]  /*152c0*/  IMAD.MOV.U32 R41, RZ, RZ, R22 ;  /* 0x000000ffff297224 */ /* 0x000fe200078e0016 */
[----:B-1----:R-:W-:-:S04]  /*152d0*/  LEA R22, P5, R6, R124, 0x2 ;  /* 0x0000007c06167211 */ /* 0x002fc800078a10ff */
[----:B------:R1:W-:Y:S01]  /*152e0*/  LDGSTS.E [R52+0x3fc00], [R40.64], P0 ;  /* 0x3fc0000028347fae */ /* 0x0003e20008121846 */
[----:B------:R-:W-:Y:S02]  /*152f0*/  LEA.HI.X.SX32 R32, R6, R125, 0x2, P5 ;  /* 0x0000007d06207211 */ /* 0x000fe400028f16ff */
[----:B------:R-:W-:Y:S01]  /*15300*/  LEA R26, P5, R12, R124, 0x2 ;  /* 0x0000007c0c1a7211 */ /* 0x000fe200078a10ff */
[----:B------:R-:W-:Y:S01]  /*15310*/  STL [R1+0x35ac], R22 ;  /* 0x0035ac1601007387 */ /* 0x000fe20000100800 */
[----:B------:R-:W-:-:S03]  /*15320*/  SEL R6, R126, R133, !P1 ;  /* 0x000000857e067207 */ /* 0x000fc60004800000 */
[----:B------:R2:W-:Y:S02]  /*15330*/  STL [R1+0x35a0], R32 ;  /* 0x0035a02001007387 */ /* 0x0005e40000100800 */
[----:B------:R-:W-:Y:S02]  /*15340*/  IMAD R6, R6, c[0x0][0x190], RZ ;  /* 0x0000640006067a24 */ /* 0x000fe400078e02ff */
[----:B-1----:R-:W-:Y:S01]  /*15350*/  IMAD.MOV.U32 R40, RZ, RZ, R28 ;  /* 0x000000ffff287224 */ /* 0x002fe200078e001c */
[----:B------:R-:W-:Y:S01]  /*15360*/  MOV R41, R30 ;  /* 0x0000001e00297202 */ /* 0x000fe20000000f00 */
[----:B------:R-:W-:Y:S01]  /*15370*/  STL [R1+0x35a4], R26 ;  /* 0x0035a41a01007387 */ /* 0x000fe20000100800 */
[----:B------:R-:W-:Y:S02]  /*15380*/  LEA.HI.X.SX32 R30, R12, R125, 0x2, P5 ;  /* 0x0000007d0c1e7211 */ /* 0x000fe400028f16ff */
[----:B------:R-:W-:Y:S01]  /*15390*/  LEA R28, P5, R8, R124, 0x2 ;  /* 0x0000007c081c7211 */ /* 0x000fe200078a10ff */
[----:B------:R1:W-:Y:S01]  /*153a0*/  LDGSTS.E [R16+0x20600], [R40.64], P0 ;  /* 0x2060000028107fae */ /* 0x0003e20008121846 */
[----:B------:R-:W-:-:S02]  /*153b0*/  SEL R12, R126, R7, !P1 ;  /* 0x000000077e0c7207 */ /* 0x000fc40004800000 */
[----:B------:R-:W-:Y:S01]  /*153c0*/  MOV R7, R32 ;  /* 0x0000002000077202 */ /* 0x000fe20000000f00 */
[----:B------:R2:W-:Y:S04]  /*153d0*/  STL [R1+0x3598], R30 ;  /* 0x0035981e01007387 */ /* 0x0005e80000100800 */
[----:B------:R2:W-:Y:S01]  /*153e0*/  STL [R1+0x359c], R28 ;  /* 0x00359c1c01007387 */ /* 0x0005e20000100800 */
[----:B-1----:R-:W-:Y:S02]  /*153f0*/  IMAD.MOV.U32 R40, RZ, RZ, R14 ;  /* 0x000000ffff287224 */ /* 0x002fe400078e000e */
[----:B------:R-:W-:Y:S01]  /*15400*/  IMAD.MOV.U32 R41, RZ, RZ, R36 ;  /* 0x000000ffff297224 */ /* 0x000fe200078e0024 */
[----:B------:R-:W-:Y:S01]  /*15410*/  LEA.HI.X.SX32 R36, R8, R125, 0x2, P5 ;  /* 0x0000007d08247211 */ /* 0x000fe200028f16ff */
[----:B------:R-:W-:Y:S01]  /*15420*/  IMAD R8, R129, c[0x0][0x190], RZ ;  /* 0x0000640081087a24 */ /* 0x000fe200078e02ff */
[----:B------:R-:W-:-:S02]  /*15430*/  LEA R14, P5, R10, R124, 0x2 ;  /* 0x0000007c0a0e7211 */ /* 0x000fc400078a10ff */
[----:B------:R1:W-:Y:S04]  /*15440*/  LDGSTS.E [R16+0x20e00], [R40.64], P0 ;  /* 0x20e0000028107fae */ /* 0x0003e80008121846 */
[----:B------:R-:W-:Y:S04]  /*15450*/  STL [R1+0x3590], R36 ;  /* 0x0035902401007387 */ /* 0x000fe80000100800 */
[----:B------:R2:W-:Y:S01]  /*15460*/  STL [R1+0x3594], R14 ;  /* 0x0035940e01007387 */ /* 0x0005e20000100800 */
[----:B-1----:R-:W-:Y:S02]  /*15470*/  IMAD.MOV.U32 R40, RZ, RZ, R18 ;  /* 0x000000ffff287224 */ /* 0x002fe400078e0012 */
[----:B------:R-:W-:Y:S01]  /*15480*/  IMAD.MOV.U32 R41, RZ, RZ, R34 ;  /* 0x000000ffff297224 */ /* 0x000fe200078e0022 */
[----:B----4-:R-:W-:-:S02]  /*15490*/  LEA.HI.X.SX32 R34, R10, R125, 0x2, P5 ;  /* 0x0000007d0a227211 */ /* 0x010fc400028f16ff */
[-C--:B------:R-:W-:Y:S02]  /*154a0*/  LEA R18, P5, R6, R124.reuse, 0x2 ;  /* 0x0000007c06127211 */ /* 0x080fe400078a10ff */
[----:B------:R1:W-:Y:S01]  /*154b0*/  LDGSTS.E [R16+0x21600], [R40.64], P0 ;  /* 0x2160000028107fae */ /* 0x0003e20008121846 */
[----:B------:R-:W-:Y:S01]  /*154c0*/  SEL R10, R126, R9, !P1 ;  /* 0x000000097e0a7207 */ /* 0x000fe20004800000 */
[----:B------:R-:W-:Y:S02]  /*154d0*/  IMAD R9, R12, c[0x0][0x190], RZ ;  /* 0x000064000c097a24 */ /* 0x000fe400078e02ff */
[----:B------:R-:W-:Y:S04]  /*154e0*/  STL [R1+0x3588], R34 ;  /* 0x0035882201007387 */ /* 0x000fe80000100800 */
[----:B------:R-:W-:Y:S01]  /*154f0*/  STL [R1+0x358c], R18 ;  /* 0x00358c1201007387 */ /* 0x000fe20000100800 */
[----:B-1----:R-:W-:Y:S01]  /*15500*/  IMAD.MOV.U32 R40, RZ, RZ, R20 ;  /* 0x000000ffff287224 */ /* 0x002fe200078e0014 */
[----:B---3--:R-:W-:Y:S01]  /*15510*/  LEA.HI.X.SX32 R20, R6, R125, 0x2, P5 ;  /* 0x0000007d06147211 */ /* 0x008fe200028f16ff */
[----:B------:R-:W-:Y:S01]  /*15520*/  IMAD.MOV.U32 R41, RZ, RZ, R24 ;  /* 0x000000ffff297224 */ /* 0x000fe200078e0018 */
[----:B------:R-:W-:Y:S01]  /*15530*/  LEA R24, P5, R8, R124, 0x2 ;  /* 0x0000007c08187211 */ /* 0x000fe200078a10ff */
[----:B------:R-:W-:-:S02]  /*15540*/  IMAD.MOV.U32 R6, RZ, RZ, R22 ;  /* 0x000000ffff067224 */ /* 0x000fc400078e0016 */
[----:B------:R1:W-:Y:S01]  /*15550*/  STL [R1+0x3580], R20 ;  /* 0x0035801401007387 */ /* 0x0003e20000100800 */
[----:B--2---:R-:W-:Y:S01]  /*15560*/  LEA.HI.X.SX32 R32, R8, R125, 0x2, P5 ;  /* 0x0000007d08207211 */ /* 0x004fe200028f16ff */
[----:B------:R-:W-:Y:S01]  /*15570*/  IMAD R8, R10, c[0x0][0x190], RZ ;  /* 0x000064000a087a24 */ /* 0x000fe200078e02ff */
[----:B------:R-:W-:Y:S01]  /*15580*/  LEA R22, P5, R5, R124, 0x2 ;  /* 0x0000007c05167211 */ /* 0x000fe200078a10ff */
[----:B------:R2:W-:Y:S04]  /*15590*/  LDGSTS.E [R16+0x21e00], [R40.64], P0 ;  /* 0x21e0000028107fae */ /* 0x0005e80008121846 */
[----:B------:R3:W-:Y:S04]  /*155a0*/  LDGSTS.E [R16+0x22600], [R6.64], P0 ;  /* 0x2260000006107fae */ /* 0x0007e80008121846 */
[----:B------:R4:W-:Y:S04]  /*155b0*/  STL [R1+0x3584], R24 ;  /* 0x0035841801007387 */ /* 0x0009e80000100800 */
[----:B------:R-:W-:Y:S01]  /*155c0*/  STL [R1+0x3578], R32 ;  /* 0x0035782001007387 */ /* 0x000fe20000100800 */
[----:B---3--:R-:W-:-:S03]  /*155d0*/  IMAD.MOV.U32 R6, RZ, RZ, R26 ;  /* 0x000000ffff067224 */ /* 0x008fc600078e001a */
[----:B------:R3:W-:Y:S01]  /*155e0*/  STL [R1+0x357c], R22 ;  /* 0x00357c1601007387 */ /* 0x0007e20000100800 */
[----:B------:R-:W-:Y:S01]  /*155f0*/  IMAD.MOV.U32 R7, RZ, RZ, R30 ;  /* 0x000000ffff077224 */ /* 0x000fe200078e001e */
[-C--:B------:R-:W-:Y:S01]  /*15600*/  LEA.HI.X.SX32 R30, R5, R125.reuse, 0x2, P5 ;  /* 0x0000007d051e7211 */ /* 0x080fe200028f16ff */
[----:B------:R-:W-:Y:S01]  /*15610*/  IMAD R5, R11, c[0x0][0x190], RZ ;  /* 0x000064000b057a24 */ /* 0x000fe200078e02ff */
[CC--:B------:R-:W-:Y:S02]  /*15620*/  LEA R26, P5, R9.reuse, R124.reuse, 0x2 ;  /* 0x0000007c091a7211 */ /* 0x0c0fe400078a10ff */
[----:B------:R1:W-:Y:S04]  /*15630*/  LDGSTS.E [R16+0x22e00], [R6.64], P0 ;  /* 0x22e0000006107fae */ /* 0x0003e80008121846 */
[----:B------:R-:W-:Y:S04]  /*15640*/  STL [R1+0x3570], R30 ;  /* 0x0035701e01007387 */ /* 0x000fe80000100800 */
[----:B------:R-:W-:Y:S01]  /*15650*/  STL [R1+0x3574], R26 ;  /* 0x0035741a01007387 */ /* 0x000fe20000100800 */
[----:B-1----:R-:W-:Y:S01]  /*15660*/  IMAD.MOV.U32 R6, RZ, RZ, R28 ;  /* 0x000000ffff067224 */ /* 0x002fe200078e001c */
[----:B------:R-:W-:Y:S01]  /*15670*/  LEA.HI.X.SX32 R28, R9, R125, 0x2, P5 ;  /* 0x0000007d091c7211 */ /* 0x000fe200028f16ff */
[----:B------:R-:W-:Y:S01]  /*15680*/  IMAD.MOV.U32 R7, RZ, RZ, R36 ;  /* 0x000000ffff077224 */ /* 0x000fe200078e0024 */
[----:B------:R-:W-:Y:S01]  /*15690*/  LEA R10, P5, R8, R124, 0x2 ;  /* 0x0000007c080a7211 */ /* 0x000fe200078a10ff */
[----:B------:R-:W-:-:S02]  /*156a0*/  IMAD R9, R13, c[0x0][0x190], RZ ;  /* 0x000064000d097a24 */ /* 0x000fc400078e02ff */
[----:B------:R-:W-:Y:S04]  /*156b0*/  STL [R1+0x3568], R28 ;  /* 0x0035681c01007387 */ /* 0x000fe80000100800 */
[----:B------:R1:W-:Y:S04]  /*156c0*/  LDGSTS.E [R16+0x23600], [R6.64], P0 ;  /* 0x2360000006107fae */ /* 0x0003e80008121846 */
        /* <DEDUP_REMOVED lines=9> */
[----:B-1----:R-:W-:Y:S01]  /*15760*/  IMAD.MOV.U32 R6, RZ, RZ, R18 ;  /* 0x000000ffff067224 */ /* 0x002fe200078e0012 */
[----:B------:R-:W-:-:S02]  /*15770*/  MOV R7, R20 ;  /* 0x0000001400077202 */ /* 0x000fc40000000f00 */
[-C--:B------:R-:W-:Y:S01]  /*15780*/  LEA.HI.X.SX32 R20, R5, R125.reuse, 0x2, P5 ;  /* 0x0000007d05147211 */ /* 0x080fe200028f16ff */
[----:B------:R-:W-:Y:S01]  /*15790*/  IMAD R5, R17, c[0x0][0x190], RZ ;  /* 0x0000640011057a24 */ /* 0x000fe200078e02ff */
[CC--:B------:R-:W-:Y:S01]  /*157a0*/  LEA R18, P5, R9.reuse, R124.reuse, 0x2 ;  /* 0x0000007c09127211 */ /* 0x0c0fe200078a10ff */
[----:B------:R1:W-:Y:S04]  /*157b0*/  LDGSTS.E [R16+0x24600], [R6.64], P0 ;  /* 0x2460000006107fae */ /* 0x0003e80008121846 */
[----:B------:R2:W-:Y:S04]  /*157c0*/  STL [R1+0x3558], R20 ;  /* 0x0035581401007387 */ /* 0x0005e80000100800 */
        /* <DEDUP_REMOVED lines=14> */
[----:B------:R-:W-:Y:S01]  /*158b0*/  STL [R1+0x3548], R22 ;  /* 0x0035481601007387 */ /* 0x000fe20000100800 */
[----:B------:R-:W-:Y:S01]  /*158c0*/  LEA.HI.X.SX32 R17, R5, R125, 0x2, P5 ;  /* 0x0000007d05117211 */ /* 0x000fe200028f16ff */
[----:B------:R-:W-:Y:S01]  /*158d0*/  IMAD R5, R23, c[0x0][0x190], RZ ;  /* 0x0000640017057a24 */ /* 0x000fe200078e02ff */
[----:B------:R-:W-:Y:S01]  /*158e0*/  LEA R11, P5, R9, R124, 0x2 ;  /* 0x0000007c090b7211 */ /* 0x000fe200078a10ff */
[----:B------:R1:W-:Y:S04]  /*158f0*/  LDGSTS.E [R16+0x25600], [R6.64], P0 ;  /* 0x2560000006107fae */ /* 0x0003e80008121846 */
[----:B------:R-:W-:Y:S04]  /*15900*/  STL [R1+0x354c], R13 ;  /* 0x00354c0d01007387 */ /* 0x000fe80000100800 */
[----:B------:R3:W-:Y:S01]  /*15910*/  STL [R1+0x3540], R17 ;  /* 0x0035401101007387 */ /* 0x0007e20000100800 */
[----:B-1----:R-:W-:-:S03]  /*15920*/  IMAD.MOV.U32 R6, RZ, RZ, R26 ;  /* 0x000000ffff067224 */ /* 0x002fc600078e001a */
[----:B------:R-:W-:Y:S01]  /*15930*/  STL [R1+0x3544], R11 ;  /* 0x0035440b01007387 */ /* 0x000fe20000100800 */
[----:B------:R-:W-:-:S05]  /*15940*/  IMAD.MOV.U32 R7, RZ, RZ, R28 ;  /* 0x000000ffff077224 */ /* 0x000fca00078e001c */
[----:B------:R1:W-:Y:S02]  /*15950*/  LDGSTS.E [R16+0x25e00], [R6.64], P0 ;  /* 0x25e0000006107fae */ /* 0x0003e40008121846 */
[----:B-1----:R-:W-:Y:S01]  /*15960*/  IMAD.MOV.U32 R6, RZ, RZ, R10 ;  /* 0x000000ffff067224 */ /* 0x002fe200078e000a */
[----:B------:R-:W-:Y:S02]  /*15970*/  MOV R7, R14 ;  /* 0x0000000e00077202 */ /* 0x000fe40000000f00 */
[-C--:B------:R-:W-:Y:S01]  /*15980*/  LEA.HI.X.SX32 R14, R9, R125.reuse, 0x2, P5 ;  /* 0x0000007d090e7211 */ /* 0x080fe200028f16ff */
[----:B------:R-:W-:Y:S01]  /*15990*/  IMAD R9, R25, c[0x0][0x190], RZ ;  /* 0x0000640019097a24 */ /* 0x000fe200078e02ff */
[CC--:B------:R-:W-:Y:S01]  /*159a0*/  LEA R10, P5, R8.reuse, R124.reuse, 0x2 ;  /* 0x0000007c080a7211 */ /* 0x0c0fe200078a10ff */
[----:B------:R1:W-:Y:S04]  /*159b0*/  LDGSTS.E [R16+0x26600], [R6.64], P0 ;  /* 0x2660000006107fae */ /* 0x0003e80008121846 */
[----:B------:R3:W-:Y:S04]  /*159c0*/  STL [R1+0x3538], R14 ;  /* 0x0035380e01007387 */ /* 0x0007e80000100800 */
[----:B------:R-:W-:Y:S01]  /*159d0*/  STL [R1+0x353c], R10 ;  /* 0x00353c0a01007387 */ /* 0x000fe20000100800 */
[----:B-1----:R-:W-:Y:S01]  /*159e0*/  IMAD.MOV.U32 R6, RZ, RZ, R12 ;  /* 0x000000ffff067224 */ /* 0x002fe200078e000c */
[----:B--2---:R-:W-:Y:S01]  /*159f0*/  LEA.HI.X.SX32 R12, R8, R125, 0x2, P5 ;  /* 0x0000007d080c7211 */ /* 0x004fe200028f16ff */
[----:B------:R-:W-:Y:S01]  /*15a00*/  IMAD.MOV.U32 R7, RZ, RZ, R20 ;  /* 0x000000ffff077224 */ /* 0x000fe200078e0014 */
[----:B------:R-:W-:Y:S01]  /*15a10*/  LEA R20, P5, R5, R124, 0x2 ;  /* 0x0000007c05147211 */ /* 0x000fe200078a10ff */
[----:B------:R-:W-:-:S02]  /*15a20*/  IMAD R8, R27, c[0x0][0x190], RZ ;  /* 0x000064001b087a24 */ /* 0x000fc400078e02ff */
[----:B------:R1:W-:Y:S01]  /*15a30*/  STL [R1+0x3530], R12 ;  /* 0x0035300c01007387 */ /* 0x0003e20000100800 */
[----:B------:R-:W-:Y:S01]  /*15a40*/  LEA.HI.X.SX32 R21, R5, R125, 0x2, P5 ;  /* 0x0000007d05157211 */ /* 0x000fe200028f16ff */
[----:B------:R-:W-:Y:S02]  /*15a50*/  IMAD R5, R29, c[0x0][0x190], RZ ;  /* 0x000064001d057a24 */ /* 0x000fe400078e02ff */
[----:B------:R2:W-:Y:S04]  /*15a60*/  LDGSTS.E [R16+0x26e00], [R6.64], P0 ;  /* 0x26e0000006107fae */ /* 0x0005e80008121846 */
[----:B------:R-:W-:Y:S04]  /*15a70*/  STL [R1+0x3534], R20 ;  /* 0x0035341401007387 */ /* 0x000fe80000100800 */
[----:B------:R-:W-:Y:S01]  /*15a80*/  STL [R1+0x3528], R21 ;  /* 0x0035281501007387 */ /* 0x000fe20000100800 */
[----:B--2---:R-:W-:Y:S01]  /*15a90*/  IMAD.MOV.U32 R6, RZ, RZ, R18 ;  /* 0x000000ffff067224 */ /* 0x004fe200078e0012 */
[----:B------:R-:W-:Y:S01]  /*15aa0*/  LEA R18, P5, R9, R124, 0x2 ;  /* 0x0000007c09127211 */ /* 0x000fe200078a10ff */
[----:B------:R-:W-:-:S03]  /*15ab0*/  IMAD.MOV.U32 R7, RZ, RZ, R24 ;  /* 0x000000ffff077224 */ /* 0x000fc600078e0018 */
[----:B------:R-:W-:Y:S01]  /*15ac0*/  LEA.HI.X.SX32 R19, R9, R125, 0x2, P5 ;  /* 0x0000007d09137211 */ /* 0x000fe200028f16ff */
[----:B------:R-:W-:Y:S01]  /*15ad0*/  IMAD R9, R31, c[0x0][0x190], RZ ;  /* 0x000064001f097a24 */ /* 0x000fe200078e02ff */
[----:B------:R2:W-:Y:S04]  /*15ae0*/  LDGSTS.E [R16+0x27600], [R6.64], P0 ;  /* 0x2760000006107fae */ /* 0x0005e80008121846 */
[----:B------:R-:W-:Y:S04]  /*15af0*/  STL [R1+0x352c], R18 ;  /* 0x00352c1201007387 */ /* 0x000fe80000100800 */
[----:B------:R-:W-:Y:S01]  /*15b00*/  STL [R1+0x3520], R19 ;  /* 0x0035201301007387 */ /* 0x000fe20000100800 */
[----:B--2---:R-:W-:Y:S01]  /*15b10*/  IMAD.MOV.U32 R6, RZ, RZ, R15 ;  /* 0x000000ffff067224 */ /* 0x004fe200078e000f */
[----:B----4-:R-:W-:Y:S01]  /*15b20*/  LEA R15, P5, R8, R124, 0x2 ;  /* 0x0000007c080f7211 */ /* 0x010fe200078a10ff */
[----:B------:R-:W-:-:S04]  /*15b30*/  IMAD.MOV.U32 R7, RZ, RZ, R22 ;  /* 0x000000ffff077224 */ /* 0x000fc800078e0016 */
        /* <DEDUP_REMOVED lines=9> */
[----:B------:R-:W-:Y:S01]  /*15bd0*/  STL [R1+0x351c], R13 ;  /* 0x00351c0d01007387 */ /* 0x000fe20000100800 */
[----:B--2---:R-:W-:-:S02]  /*15be0*/  IMAD.MOV.U32 R6, RZ, RZ, R11 ;  /* 0x000000ffff067224 */ /* 0x004fc400078e000b */
[----:B------:R-:W-:Y:S01]  /*15bf0*/  IMAD.MOV.U32 R7, RZ, RZ, R14 ;  /* 0x000000ffff077224 */ /* 0x000fe200078e000e */
[----:B------:R-:W-:Y:S01]  /*15c00*/  LEA.HI.X.SX32 R14, R5, R125, 0x2, P5 ;  /* 0x0000007d050e7211 */ /* 0x000fe200028f16ff */
[----:B------:R-:W-:Y:S01]  /*15c10*/  IMAD R5, R35, c[0x0][0x190], RZ ;  /* 0x0000640023057a24 */ /* 0x000fe200078e02ff */
[----:B------:R-:W-:Y:S02]  /*15c20*/  LEA R11, P5, R9, R124, 0x2 ;  /* 0x0000007c090b7211 */ /* 0x000fe400078a10ff */
[----:B------:R2:W-:Y:S04]  /*15c30*/  LDGSTS.E [R16+0x28e00], [R6.64], P0 ;  /* 0x28e0000006107fae */ /* 0x0005e80008121846 */
[----:B------:R-:W-:Y:S04]  /*15c40*/  STL [R1+0x34fc], R14 ;  /* 0x0034fc0e01007387 */ /* 0x000fe80000100800 */
[----:B------:R-:W-:Y:S01]  /*15c50*/  STL [R1+0x3504], R11 ;  /* 0x0035040b01007387 */ /* 0x000fe20000100800 */
[----:B--2---:R-:W-:-:S02]  /*15c60*/  IMAD.MOV.U32 R6, RZ, RZ, R10 ;  /* 0x000000ffff067224 */ /* 0x004fc400078e000a */
[----:B------:R-:W-:Y:S01]  /*15c70*/  IMAD.MOV.U32 R7, RZ, RZ, R12 ;  /* 0x000000ffff077224 */ /* 0x000fe200078e000c */
[-C--:B-1----:R-:W-:Y:S02]  /*15c80*/  LEA.HI.X.SX32 R12, R9, R125.reuse, 0x2, P5 ;  /* 0x0000007d090c7211 */ /* 0x082fe400028f16ff */
[CC--:B------:R-:W-:Y:S02]  /*15c90*/  LEA R10, P5, R8.reuse, R124.reuse, 0x2 ;  /* 0x0000007c080a7211 */ /* 0x0c0fe400078a10ff */
[----:B------:R1:W-:Y:S02]  /*15ca0*/  LDGSTS.E [R16+0x29600], [R6.64], P0 ;  /* 0x2960000006107fae */ /* 0x0003e40008121846 */
[-C--:B------:R-:W-:Y:S02]  /*15cb0*/  LEA.HI.X.SX32 R8, R8, R125.reuse, 0x2, P5 ;  /* 0x0000007d08087211 */ /* 0x080fe400028f16ff */
[C---:B------:R-:W-:Y:S01]  /*15cc0*/  LEA R9, P5, R5.reuse, R124, 0x2 ;  /* 0x0000007c05097211 */ /* 0x040fe200078a10ff */
[----:B------:R-:W-:Y:S03]  /*15cd0*/  STL [R1+0x3500], R12 ;  /* 0x0035000c01007387 */ /* 0x000fe60000100800 */
[----:B------:R-:W-:Y:S01]  /*15ce0*/  LEA.HI.X.SX32 R5, R5, R125, 0x2, P5 ;  /* 0x0000007d05057211 */ /* 0x000fe200028f16ff */
[----:B------:R-:W-:Y:S01]  /*15cf0*/  STL [R1+0x350c], R10 ;  /* 0x00350c0a01007387 */ /* 0x000fe20000100800 */
[----:B------:R-:W-:Y:S01]  /*15d00*/  ISETP.GT.U32.AND P5, PT, R4, R49, PT ;  /* 0x000000310400720c */ /* 0x000fe20003fa4070 */
[----:B-1----:R-:W-:-:S02]  /*15d10*/  IMAD.MOV.U32 R6, RZ, RZ, R20 ;  /* 0x000000ffff067224 */ /* 0x002fc400078e0014 */
[----:B------:R1:W-:Y:S01]  /*15d20*/  STL [R1+0x3508], R8 ;  /* 0x0035080801007387 */ /* 0x0003e20000100800 */
[----:B------:R-:W-:-:S03]  /*15d30*/  IMAD.MOV.U32 R7, RZ, RZ, R21 ;  /* 0x000000ffff077224 */ /* 0x000fc600078e0015 */
[----:B------:R2:W-:Y:S04]  /*15d40*/  STL [R1+0x3514], R9 ;  /* 0x0035140901007387 */ /* 0x0005e80000100800 */
[----:B------:R3:W-:Y:S02]  /*15d50*/  LDGSTS.E [R16+0x29e00], [R6.64], P0 ;  /* 0x29e0000006107fae */ /* 0x0007e40008121846 */
[----:B------:R-:W-:Y:S02]  /*15d60*/  @!P5 IMAD.IADD R49, R49, 0x1, -R4 ;  /* 0x000000013131d824 */ /* 0x000fe400078e0a04 */
[----:B------:R4:W-:Y:S03]  /*15d70*/  STL [R1+0x3510], R5 ;  /* 0x0035100501007387 */ /* 0x0009e60000100800 */
[----:B------:R-:W-:Y:S01]  /*15d80*/  @!P4 IADD3 R49, -R49, RZ, RZ ;  /* 0x000000ff3131c210 */ /* 0x000fe20007ffe1ff */
[----:B---3--:R-:W-:Y:S01]  /*15d90*/  IMAD.MOV.U32 R6, RZ, RZ, R18 ;  /* 0x000000ffff067224 */ /* 0x008fe200078e0012 */
[----:B------:R-:W-:-:S05]  /*15da0*/  MOV R7, R19 ;  /* 0x0000001300077202 */ /* 0x000fca0000000f00 */
[----:B------:R3:W-:Y:S02]  /*15db0*/  LDGSTS.E [R16+0x2a600], [R6.64], P0 ;  /* 0x2a60000006107fae */ /* 0x0007e40008121846 */
[----:B---3--:R-:W-:Y:S02]  /*15dc0*/  IMAD.MOV.U32 R6, RZ, RZ, R15 ;  /* 0x000000ffff067224 */ /* 0x008fe400078e000f */
[----:B------:R-:W-:-:S05]  /*15dd0*/  IMAD.MOV.U32 R7, RZ, RZ, R17 ;  /* 0x000000ffff077224 */ /* 0x000fca00078e0011 */
[----:B------:R3:W-:Y:S02]  /*15de0*/  LDGSTS.E [R16+0x2ae00], [R6.64], P0 ;  /* 0x2ae0000006107fae */ /* 0x0007e40008121846 */
[----:B---3--:R-:W-:Y:S02]  /*15df0*/  IMAD.MOV.U32 R6, RZ, RZ, R13 ;  /* 0x000000ffff067224 */ /* 0x008fe400078e000d */
[----:B------:R-:W-:-:S05]  /*15e00*/  IMAD.MOV.U32 R7, RZ, RZ, R14 ;  /* 0x000000ffff077224 */ /* 0x000fca00078e000e */
[----:B------:R3:W-:Y:S02]  /*15e10*/  LDGSTS.E [R16+0x2b600], [R6.64], P0 ;  /* 0x2b60000006107fae */ /* 0x0007e40008121846 */
[----:B---3--:R-:W-:Y:S02]  /*15e20*/  IMAD.MOV.U32 R6, RZ, RZ, R11 ;  /* 0x000000ffff067224 */ /* 0x008fe400078e000b */
[----:B------:R-:W-:-:S05]  /*15e30*/  IMAD.MOV.U32 R7, RZ, RZ, R12 ;  /* 0x000000ffff077224 */ /* 0x000fca00078e000c */
[----:B------:R3:W-:Y:S02]  /*15e40*/  LDGSTS.E [R16+0x2be00], [R6.64], P0 ;  /* 0x2be0000006107fae */ /* 0x0007e40008121846 */
[----:B---3--:R-:W-:Y:S01]  /*15e50*/  IMAD.MOV.U32 R6, RZ, RZ, R10 ;  /* 0x000000ffff067224 */ /* 0x008fe200078e000a */
[----:B------:R-:W-:Y:S01]  /*15e60*/  MOV R7, R8 ;  /* 0x0000000800077202 */ /* 0x000fe20000000f00 */
[----:B-1----:R-:W-:-:S04]  /*15e70*/  IMAD.MOV.U32 R8, RZ, RZ, R43 ;  /* 0x000000ffff087224 */ /* 0x002fc800078e002b */
[----:B------:R1:W-:Y:S01]  /*15e80*/  LDGSTS.E [R16+0x2c600], [R6.64], P0 ;  /* 0x2c60000006107fae */ /* 0x0003e20008121846 */
[----:B------:R-:W-:-:S05]  /*15e90*/  @!P6 IMAD.MOV R8, RZ, RZ, -R8 ;  /* 0x000000ffff08e224 */ /* 0x000fca00078e0a08 */
[----:B------:R-:W-:-:S05]  /*15ea0*/  SEL R8, R126, R8, !P1 ;  /* 0x000000087e087207 */ /* 0x000fca0004800000 */
[----:B------:R-:W-:Y:S02]  /*15eb0*/  IMAD R8, R8, c[0x0][0x190], RZ ;  /* 0x0000640008087a24 */ /* 0x000fe400078e02ff */
[----:B-1----:R-:W-:Y:S01]  /*15ec0*/  IMAD.MOV.U32 R6, RZ, RZ, R9 ;  /* 0x000000ffff067224 */ /* 0x002fe200078e0009 */
[----:B--2---:R-:W-:Y:S01]  /*15ed0*/  SEL R9, R126, R42, !P1 ;  /* 0x0000002a7e097207 */ /* 0x004fe20004800000 */
[----:B------:R-:W-:Y:S02]  /*15ee0*/  IMAD.MOV.U32 R7, RZ, RZ, R5 ;  /* 0x000000ffff077224 */ /* 0x000fe400078e0005 */
[----:B----4-:R-:W-:Y:S02]  /*15ef0*/  IMAD.MOV.U32 R5, RZ, RZ, R46 ;  /* 0x000000ffff057224 */ /* 0x010fe400078e002e */
[----:B------:R-:W-:Y:S01]  /*15f00*/  IMAD R9, R9, c[0x0][0x190], RZ ;  /* 0x0000640009097a24 */ /* 0x000fe200078e02ff */
[----:B------:R1:W-:Y:S01]  /*15f10*/  LDGSTS.E [R16+0x2ce00], [R6.64], P0 ;  /* 0x2ce0000006107fae */ /* 0x0003e20008121846 */
[----:B------:R-:W-:-:S05]  /*15f20*/  @!P2 IMAD.MOV R5, RZ, RZ, -R5 ;  /* 0x000000ffff05a224 */ /* 0x000fca00078e0a05 */
[----:B------:R-:W-:-:S05]  /*15f30*/  SEL R5, R126, R5, !P1 ;  /* 0x000000057e057207 */ /* 0x000fca0004800000 */
[----:B------:R-:W-:Y:S01]  /*15f40*/  IMAD R5, R5, c[0x0][0x190], RZ ;  /* 0x0000640005057a24 */ /* 0x000fe200078e02ff */
[C---:B-1----:R-:W-:Y:S02]  /*15f50*/  SEL R7, R126.reuse, R37, !P1 ;  /* 0x000000257e077207 */ /* 0x042fe40004800000 */
[----:B------:R-:W-:-:S03]  /*15f60*/  SEL R6, R126, R39, !P1 ;  /* 0x000000277e067207 */ /* 0x000fc60004800000 */
[----:B------:R-:W-:Y:S02]  /*15f70*/  IMAD R7, R7, c[0x0][0x190], RZ ;  /* 0x0000640007077a24 */ /* 0x000fe400078e02ff */
[----:B------:R-:W-:-:S03]  /*15f80*/  IMAD R6, R6, c[0x0][0x190], RZ ;  /* 0x0000640006067a24 */ /* 0x000fc600078e02ff */
[CC--:B------:R-:W-:Y:S02]  /*15f90*/  LEA R10, P2, R7.reuse, R124.reuse, 0x2 ;  /* 0x0000007c070a7211 */ /* 0x0c0fe400078410ff */
[C---:B------:R-:W-:Y:S02]  /*15fa0*/  LEA R13, P6, R6.reuse, R124, 0x2 ;  /* 0x0000007c060d7211 */ /* 0x040fe400078c10ff */
[-C--:B------:R-:W-:Y:S01]  /*15fb0*/  LEA.HI.X.SX32 R12, R7, R125.reuse, 0x2, P2 ;  /* 0x0000007d070c7211 */ /* 0x080fe200010f16ff */
[----:B------:R1:W-:Y:S01]  /*15fc0*/  STL [R1+0x34dc], R10 ;  /* 0x0034dc0a01007387 */ /* 0x0003e20000100800 */
[----:B------:R-:W-:Y:S01]  /*15fd0*/  LEA.HI.X.SX32 R14, R6, R125, 0x2, P6 ;  /* 0x0000007d060e7211 */ /* 0x000fe200030f16ff */
[----:B------:R-:W-:Y:S01]  /*15fe0*/  IMAD.MOV.U32 R6, RZ, RZ, R10 ;  /* 0x000000ffff067224 */ /* 0x000fe200078e000a */
[----:B------:R-:W-:Y:S01]  /*15ff0*/  MOV R7, R12 ;  /* 0x0000000c00077202 */ /* 0x000fe20000000f00 */
[----:B------:R-:W-:Y:S01]  /*16000*/  STL [R1+0x34e4], R13 ;  /* 0x0034e40d01007387 */ /* 0x000fe20000100800 */
[----:B------:R-:W-:-:S03]  /*16010*/  LEA R11, P2, R9, R124, 0x2 ;  /* 0x0000007c090b7211 */ /* 0x000fc600078410ff */
[----:B------:R2:W-:Y:S01]  /*16020*/  LDGSTS.E [R16+0x2d600], [R6.64], P0 ;  /* 0x2d60000006107fae */ /* 0x0005e20008121846 */
[----:B-1----:R-:W-:-:S03]  /*16030*/  LEA R10, P6, R8, R124, 0x2 ;  /* 0x0000007c080a7211 */ /* 0x002fc600078c10ff */
[----:B------:R1:W-:Y:S01]  /*16040*/  STL [R1+0x34d8], R12 ;  /* 0x0034d80c01007387 */ /* 0x0003e20000100800 */
[----:B------:R-:W-:-:S03]  /*16050*/  LEA.HI.X.SX32 R8, R8, R125, 0x2, P6 ;  /* 0x0000007d08087211 */ /* 0x000fc600030f16ff */
[----:B------:R-:W-:Y:S01]  /*16060*/  STL [R1+0x34ec], R11 ;  /* 0x0034ec0b01007387 */ /* 0x000fe20000100800 */
[----:B--2---:R-:W-:-:S03]  /*16070*/  IMAD.MOV.U32 R6, RZ, RZ, R13 ;  /* 0x000000ffff067224 */ /* 0x004fc600078e000d */
[----:B------:R-:W-:Y:S01]  /*16080*/  STL [R1+0x34e0], R14 ;  /* 0x0034e00e01007387 */ /* 0x000fe20000100800 */
[----:B------:R-:W-:Y:S01]  /*16090*/  IMAD.MOV.U32 R7, RZ, RZ, R14 ;  /* 0x000000ffff077224 */ /* 0x000fe200078e000e */
[-C--:B-1----:R-:W-:Y:S02]  /*160a0*/  LEA.HI.X.SX32 R12, R9, R125.reuse, 0x2, P2 ;  /* 0x0000007d090c7211 */ /* 0x082fe400010f16ff */
[C---:B------:R-:W-:Y:S01]  /*160b0*/  LEA R9, P2, R5.reuse, R124, 0x2 ;  /* 0x0000007c05097211 */ /* 0x040fe200078410ff */
[----:B------:R-:W-:Y:S03]  /*160c0*/  STL [R1+0x34f4], R10 ;  /* 0x0034f40a01007387 */ /* 0x000fe60000100800 */
[----:B------:R-:W-:Y:S01]  /*160d0*/  LEA.HI.X.SX32 R5, R5, R125, 0x2, P2 ;  /* 0x0000007d05057211 */ /* 0x000fe200010f16ff */
[----:B------:R1:W-:Y:S04]  /*160e0*/  LDGSTS.E [R16+0x2de00], [R6.64], P0 ;  /* 0x2de0000006107fae */ /* 0x0003e80008121846 */
[----:B------:R-:W-:Y:S04]  /*160f0*/  STL [R1+0x34e8], R12 ;  /* 0x0034e80c01007387 */ /* 0x000fe80000100800 */
[----:B------:R-:W-:Y:S01]  /*16100*/  STL [R1+0x34f8], R9 ;  /* 0x0034f80901007387 */ /* 0x000fe20000100800 */
[----:B-1----:R-:W-:-:S03]  /*16110*/  IMAD.MOV.U32 R6, RZ, RZ, R11 ;  /* 0x000000ffff067224 */ /* 0x002fc600078e000b */
[----:B------:R1:W-:Y:S01]  /*16120*/  STL [R1+0x34f0], R8 ;  /* 0x0034f00801007387 */ /* 0x0003e20000100800 */
[----:B------:R-:W-:-:S03]  /*16130*/  IMAD.MOV.U32 R7, RZ, RZ, R12 ;  /* 0x000000ffff077224 */ /* 0x000fc600078e000c */
[----:B------:R2:W-:Y:S04]  /*16140*/  STL [R1+0x33f4], R5 ;  /* 0x0033f40501007387 */ /* 0x0005e80000100800 */
[----:B------:R3:W-:Y:S02]  /*16150*/  LDGSTS.E [R16+0x2e600], [R6.64], P0 ;  /* 0x2e60000006107fae */ /* 0x0007e40008121846 */
[----:B---3--:R-:W-:Y:S02]  /*16160*/  IMAD.MOV.U32 R6, RZ, RZ, R10 ;  /* 0x000000ffff067224 */ /* 0x008fe400078e000a */
[----:B------:R-:W-:Y:S01]  /*16170*/  IMAD.MOV.U32 R7, RZ, RZ, R8 ;  /* 0x000000ffff077224 */ /* 0x000fe200078e0008 */
[----:B-1----:R-:W-:-:S04]  /*16180*/  LOP3.LUT R8, R2, 0x106, RZ, 0xfc, !PT ;  /* 0x0000010602087812 */ /* 0x002fc800078efcff */
[----:B------:R1:W-:Y:S02]  /*16190*/  LDGSTS.E [R16+0x2ee00], [R6.64], P0 ;  /* 0x2ee0000006107fae */ /* 0x0003e40008121846 */
[----:B-1----:R-:W-:Y:S02]  /*161a0*/  IMAD.MOV.U32 R6, RZ, RZ, R9 ;  /* 0x000000ffff067224 */ /* 0x002fe400078e0009 */
[----:B------:R-:W-:Y:S01]  /*161b0*/  IMAD.MOV.U32 R7, RZ, RZ, R5 ;  /* 0x000000ffff077224 */ /* 0x000fe200078e0005 */
[----:B--2---:R-:W-:-:S04]  /*161c0*/  IABS R5, R8 ;  /* 0x0000000800057213 */ /* 0x004fc80000000000 */
[----:B------:R1:W-:Y:S02]  /*161d0*/  LDGSTS.E [R16+0x2f600], [R6.64], P0 ;  /* 0x2f60000006107fae */ /* 0x0003e40008121846 */
[----:B-1----:R-:W-:Y:S01]  /*161e0*/  IMAD.HI.U32 R6, R3, R5, RZ ;  /* 0x0000000503067227 */ /* 0x002fe200078e00ff */
[----:B------:R-:W-:-:S03]  /*161f0*/  SEL R7, R126, R49, !P1 ;  /* 0x000000317e077207 */ /* 0x000fc60004800000 */
[----:B------:R-:W-:Y:S02]  /*16200*/  IMAD.MOV R6, RZ, RZ, -R6 ;  /* 0x000000ffff067224 */ /* 0x000fe400078e0a06 */
[----:B------:R-:W-:Y:S02]  /*16210*/  IMAD R7, R7, c[0x0][0x190], RZ ;  /* 0x0000640007077a24 */ /* 0x000fe400078e02ff */
[----:B------:R-:W-:-:S03]  /*16220*/  IMAD R5, R4, R6, R5 ;  /* 0x0000000604057224 */ /* 0x000fc600078e0205 */
[C---:B------:R-:W-:Y:S02]  /*16230*/  LEA R9, P2, R7.reuse, R124, 0x2 ;  /* 0x0000007c07097211 */ /* 0x040fe400078410ff */
[----:B------:R-:W-:Y:S02]  /*16240*/  ISETP.GT.U32.AND P4, PT, R4, R5, PT ;  /* 0x000000050400720c */ /* 0x000fe40003f84070 */
[----:B------:R-:W-:Y:S01]  /*16250*/  LEA.HI.X.SX32 R10, R7, R125, 0x2, P2 ;  /* 0x0000007d070a7211 */ /* 0x000fe200010f16ff */
[----:B------:R-:W-:Y:S01]  /*16260*/  IMAD.MOV.U32 R6, RZ, RZ, R9 ;  /* 0x000000ffff067224 */ /* 0x000fe200078e0009 */
[----:B------:R-:W-:Y:S01]  /*16270*/  STL [R1+0x33fc], R9 ;  /* 0x0033fc0901007387 */ /* 0x000fe20000100800 */
[----:B------:R-:W-:Y:S02]  /*16280*/  ISETP.GE.AND P2, PT, R8, RZ, PT ;  /* 0x000000ff0800720c */ /* 0x000fe40003f46270 */
[----:B------:R-:W-:Y:S01]  /*16290*/  IMAD.MOV.U32 R7, RZ, RZ, R10 ;  /* 0x000000ffff077224 */ /* 0x000fe200078e000a */
[----:B------:R1:W-:Y:S04]  /*162a0*/  STL [R1+0x33f8], R10 ;  /* 0x0033f80a01007387 */ /* 0x0003e80000100800 */
[----:B------:R2:W-:Y:S01]  /*162b0*/  LDGSTS.E [R16+0x2fe00], [R6.64], P0 ;  /* 0x2fe0000006107fae */ /* 0x0005e20008121846 */
[----:B------:R-:W-:-:S05]  /*162c0*/  @!P4 IMAD.IADD R5, R5, 0x1, -R4 ;  /* 0x000000010505c824 */ /* 0x000fca00078e0a04 */
[----:B------:R-:W-:Y:S02]  /*162d0*/  ISETP.GT.U32.AND P5, PT, R4, R5, PT ;  /* 0x000000050400720c */ /* 0x000fe40003fa4070 */
[C---:B--2---:R-:W-:Y:S02]  /*162e0*/  LOP3.LUT R7, R2.reuse, 0x10e, RZ, 0xfc, !PT ;  /* 0x0000010e02077812 */ /* 0x044fe400078efcff */
[----:B------:R-:W-:Y:S02]  /*162f0*/  LOP3.LUT R6, R2, 0x116, RZ, 0xfc, !PT ;  /* 0x0000011602067812 */ /* 0x000fe400078efcff */
[----:B-1----:R-:W-:Y:S02]  /*16300*/  IABS R10, R7 ;  /* 0x00000007000a7213 */ /* 0x002fe40000000000 */
[----:B------:R-:W-:-:S05]  /*16310*/  IABS R9, R6 ;  /* 0x0000000600097213 */ /* 0x000fca0000000000 */
[----:B------:R-:W-:Y:S01]  /*16320*/  @!P5 IMAD.IADD R5, R5, 0x1, -R4 ;  /* 0x000000010505d824 */ /* 0x000fe200078e0a04 */
[----:B------:R-:W-:Y:S01]  /*16330*/  ISETP.GE.AND P4, PT, R7, RZ, PT ;  /* 0x000000ff0700720c */ /* 0x000fe20003f86270 */
[----:B------:R-:W-:Y:S01]  /*16340*/  IMAD.HI.U32 R8, R3, R10, RZ ;  /* 0x0000000a03087227 */ /* 0x000fe200078e00ff */
[----:B------:R-:W-:-:S03]  /*16350*/  ISETP.GE.AND P5, PT, R6, RZ, PT ;  /* 0x000000ff0600720c */ /* 0x000fc60003fa6270 */
[----:B------:R-:W-:-:S04]  /*16360*/  IMAD.HI.U32 R7, R3, R9, RZ ;  /* 0x0000000903077227 */ /* 0x000fc800078e00ff */
[----:B------:R-:W-:Y:S01]  /*16370*/  IMAD.MOV R8, RZ, RZ, -R8 ;  /* 0x000000ffff087224 */ /* 0x000fe200078e0a08 */
[----:B------:R-:W-:Y:S01]  /*16380*/  IADD3 R7, -R7, RZ, RZ ;  /* 0x000000ff07077210 */ /* 0x000fe20007ffe1ff */
[----:B------:R-:W-:Y:S02]  /*16390*/  @!P2 IMAD.MOV R5, RZ, RZ, -R5 ;  /* 0x000000ffff05a224 */ /* 0x000fe400078e0a05 */
[C---:B------:R-:W-:Y:S02]  /*163a0*/  IMAD R10, R4.reuse, R8, R10 ;  /* 0x00000008040a7224 */ /* 0x040fe400078e020a */
[----:B------:R-:W-:Y:S01]  /*163b0*/  IMAD R9, R4, R7, R9 ;  /* 0x0000000704097224 */ /* 0x000fe200078e0209 */
[----:B------:R-:W-:Y:S02]  /*163c0*/  SEL R6, R126, R5, !P1 ;  /* 0x000000057e067207 */ /* 0x000fe40004800000 */
[C---:B------:R-:W-:Y:S02]  /*163d0*/  ISETP.GT.U32.AND P2, PT, R4.reuse, R10, PT ;  /* 0x0000000a0400720c */ /* 0x040fe40003f44070 */
[----:B------:R-:W-:Y:S01]  /*163e0*/  ISETP.GT.U32.AND P6, PT, R4, R9, PT ;  /* 0x000000090400720c */ /* 0x000fe20003fc4070 */
[----:B------:R-:W-:Y:S01]  /*163f0*/  IMAD R6, R6, c[0x0][0x190], RZ ;  /* 0x0000640006067a24 */ /* 0x000fe200078e02ff */
[----:B------:R-:W-:-:S04]  /*16400*/  LOP3.LUT R5, R2, 0x11e, RZ, 0xfc, !PT ;  /* 0x0000011e02057812 */ /* 0x000fc800078efcff */
[----:B------:R-:W-:-:S05]  /*16410*/  IABS R8, R5 ;  /* 0x0000000500087213 */ /* 0x000fca0000000000 */
[--C-:B------:R-:W-:Y:S02]  /*16420*/  @!P2 IMAD.IADD R10, R10, 0x1, -R4.reuse ;  /* 0x000000010a0aa824 */ /* 0x100fe400078e0a04 */
[----:B------:R-:W-:Y:S01]  /*16430*/  @!P6 IMAD.IADD R9, R9, 0x1, -R4 ;  /* 0x000000010909e824 */ /* 0x000fe200078e0a04 */
[----:B------:R-:W-:Y:S01]  /*16440*/  LEA R12, P6, R6, R124, 0x2 ;  /* 0x0000007c060c7211 */ /* 0x000fe200078c10ff */
[----:B------:R-:W-:Y:S01]  /*16450*/  IMAD.HI.U32 R11, R3, R8, RZ ;  /* 0x00000008030b7227 */ /* 0x000fe200078e00ff */
[----:B------:R-:W-:Y:S02]  /*16460*/  ISETP.GT.U32.AND P2, PT, R4, R10, PT ;  /* 0x0000000a0400720c */ /* 0x000fe40003f44070 */
[----:B------:R-:W-:Y:S01]  /*16470*/  LEA.HI.X.SX32 R13, R6, R125, 0x2, P6 ;  /* 0x0000007d060d7211 */ /* 0x000fe200030f16ff */
[----:B------:R-:W-:Y:S01]  /*16480*/  IMAD.MOV.U32 R6, RZ, RZ, R12 ;  /* 0x000000ffff067224 */ /* 0x000fe200078e000c */
[----:B------:R-:W-:Y:S01]  /*16490*/  ISETP.GT.U32.AND P6, PT, R4, R9, PT ;  /* 0x000000090400720c */ /* 0x000fe20003fc4070 */
[----:B------:R1:W-:Y:S01]  /*164a0*/  STL [R1+0x3404], R12 ;  /* 0x0034040c01007387 */ /* 0x0003e20000100800 */
[----:B------:R-:W-:-:S02]  /*164b0*/  IMAD.MOV R11, RZ, RZ, -R11 ;  /* 0x000000ffff0b7224 */ /* 0x000fc400078e0a0b */
[----:B------:R-:W-:Y:S01]  /*164c0*/  IMAD.MOV.U32 R7, RZ, RZ, R13 ;  /* 0x000000ffff077224 */ /* 0x000fe200078e000d */
[----:B------:R2:W-:Y:S01]  /*164d0*/  STL [R1+0x3400], R13 ;  /* 0x0034000d01007387 */ /* 0x0005e20000100800 */
[----:B------:R-:W-:Y:S01]  /*164e0*/  IMAD R8, R4, R11, R8 ;  /* 0x0000000b04087224 */ /* 0x000fe200078e0208 */
[----:B------:R-:W-:Y:S02]  /*164f0*/  LOP3.LUT R11, R2, 0x12e, RZ, 0xfc, !PT ;  /* 0x0000012e020b7812 */ /* 0x000fe400078efcff */
[----:B------:R-:W-:Y:S01]  /*16500*/  @!P2 IADD3 R10, R10, -R4, RZ ;  /* 0x800000040a0aa210 */ /* 0x000fe20007ffe0ff */
[----:B------:R3:W-:Y:S01]  /*16510*/  LDGSTS.E [R16+0x30600], [R6.64], P0 ;  /* 0x3060000006107fae */ /* 0x0007e20008121846 */
[----:B------:R-:W-:Y:S02]  /*16520*/  ISETP.GT.U32.AND P2, PT, R4, R8, PT ;  /* 0x000000080400720c */ /* 0x000fe40003f44070 */
[----:B------:R-:W-:Y:S02]  /*16530*/  @!P6 IMAD.IADD R9, R9, 0x1, -R4 ;  /* 0x000000010909e824 */ /* 0x000fe400078e0a04 */
[----:B------:R-:W-:-:S02]  /*16540*/  @!P4 IMAD.MOV R10, RZ, RZ, -R10 ;  /* 0x000000ffff0ac224 */ /* 0x000fc400078e0a0a */
[----:B------:R-:W-:-:S03]  /*16550*/  @!P5 IMAD.MOV R9, RZ, RZ, -R9 ;  /* 0x000000ffff09d224 */ /* 0x000fc600078e0a09 */
[C---:B---3--:R-:W-:Y:S02]  /*16560*/  SEL R7, R126.reuse, R10, !P1 ;  /* 0x0000000a7e077207 */ /* 0x048fe40004800000 */
[----:B------:R-:W-:Y:S02]  /*16570*/  SEL R6, R126, R9, !P1 ;  /* 0x000000097e067207 */ /* 0x000fe40004800000 */
[----:B------:R-:W-:Y:S01]  /*16580*/  @!P2 IADD3 R8, R8, -R4, RZ ;  /* 0x800000040808a210 */ /* 0x000fe20007ffe0ff */
[----:B------:R-:W-:Y:S02]  /*16590*/  IMAD R7, R7, c[0x0][0x190], RZ ;  /* 0x0000640007077a24 */ /* 0x000fe400078e02ff */
[----:B------:R-:W-:Y:S01]  /*165a0*/  IMAD R6, R6, c[0x0][0x190], RZ ;  /* 0x0000640006067a24 */ /* 0x000fe200078e02ff */
[----:B------:R-:W-:Y:S02]  /*165b0*/  ISETP.GT.U32.AND P2, PT, R4, R8, PT ;  /* 0x000000080400720c */ /* 0x000fe40003f44070 */
[----:B------:R-:W-:-:S02]  /*165c0*/  LEA R14, P4, R7, R124, 0x2 ;  /* 0x0000007c070e7211 */ /* 0x000fc400078810ff */
[C---:B-1----:R-:W-:Y:S02]  /*165d0*/  LEA R12, P5, R6.reuse, R124, 0x2 ;  /* 0x0000007c060c7211 */ /* 0x042fe400078a10ff */
[-C--:B------:R-:W-:Y:S01]  /*165e0*/  LEA.HI.X.SX32 R15, R7, R125.reuse, 0x2, P4 ;  /* 0x0000007d070f7211 */ /* 0x080fe200020f16ff */
[----:B------:R-:W-:Y:S01]  /*165f0*/  STL [R1+0x340c], R14 ;  /* 0x00340c0e01007387 */ /* 0x000fe20000100800 */
[----:B--2---:R-:W-:Y:S01]  /*16600*/  LEA.HI.X.SX32 R13, R6, R125, 0x2, P5 ;  /* 0x0000007d060d7211 */ /* 0x004fe200028f16ff */
[----:B------:R-:W-:Y:S01]  /*16610*/  IMAD.MOV.U32 R6, RZ, RZ, R14 ;  /* 0x000000ffff067224 */ /* 0x000fe200078e000e */
[----:B------:R-:W-:Y:S01]  /*16620*/  ISETP.GE.AND P5, PT, R5, RZ, PT ;  /* 0x000000ff0500720c */ /* 0x000fe20003fa6270 */
[----:B------:R-:W-:Y:S01]  /*16630*/  IMAD.MOV.U32 R7, RZ, RZ, R15 ;  /* 0x000000ffff077224 */ /* 0x000fe200078e000f */
[----:B------:R-:W-:Y:S01]  /*16640*/  STL [R1+0x3408], R15 ;  /* 0x0034080f01007387 */ /* 0x000fe20000100800 */
[----:B------:R-:W-:-:S03]  /*16650*/  @!P2 IMAD.IADD R8, R8, 0x1, -R4 ;  /* 0x000000010808a824 */ /* 0x000fc600078e0a04 */
[----:B------:R1:W-:Y:S04]  /*16660*/  LDGSTS.E [R16+0x30e00], [R6.64], P0 ;  /* 0x30e0000006107fae */ /* 0x0003e80008121846 */
[----:B------:R2:W-:Y:S03]  /*16670*/  STL [R1+0x3414], R12 ;  /* 0x0034140c01007387 */ /* 0x0005e60000100800 */
[----:B------:R-:W-:Y:S01]  /*16680*/  @!P5 IMAD.MOV R8, RZ, RZ, -R8 ;  /* 0x000000ffff08d224 */ /* 0x000fe200078e0a08 */
[----:B------:R3:W-:Y:S01]  /*16690*/  STL [R1+0x3410], R13 ;  /* 0x0034100d01007387 */ /* 0x0007e20000100800 */
[----:B-1----:R-:W-:Y:S02]  /*166a0*/  IMAD.MOV.U32 R6, RZ, RZ, R12 ;  /* 0x000000ffff067224 */ /* 0x002fe400078e000c */
[----:B------:R-:W-:Y:S01]  /*166b0*/  IMAD.MOV.U32 R7, RZ, RZ, R13 ;  /* 0x000000ffff077224 */ /* 0x000fe200078e000d */
[----:B--2---:R-:W-:-:S02]  /*166c0*/  SEL R12, R126, R8, !P1 ;  /* 0x000000087e0c7207 */ /* 0x004fc40004800000 */
[----:B------:R-:W-:Y:S02]  /*166d0*/  IABS R8, R11 ;  /* 0x0000000b00087213 */ /* 0x000fe40000000000 */
[----:B------:R1:W-:Y:S01]  /*166e0*/  LDGSTS.E [R16+0x31600], [R6.64], P0 ;  /* 0x3160000006107fae */ /* 0x0003e20008121846 */
[----:B------:R-:W-:Y:S01]  /*166f0*/  IMAD R12, R12, c[0x0][0x190], RZ ;  /* 0x000064000c0c7a24 */ /* 0x000fe200078e02ff */
[----:B-1----:R-:W-:Y:S01]  /*16700*/  LOP3.LUT R6, R2, 0x126, RZ, 0xfc, !PT ;  /* 0x0000012602067812 */ /* 0x002fe200078efcff */
[----:B------:R-:W-:-:S03]  /*16710*/  IMAD.HI.U32 R7, R3, R8, RZ ;  /* 0x0000000803077227 */ /* 0x000fc600078e00ff */
[----:B------:R-:W-:Y:S01]  /*16720*/  IABS R10, R6 ;  /* 0x00000006000a7213 */ /* 0x000fe20000000000 */
[----:B------:R-:W-:Y:S01]  /*16730*/  IMAD.MOV R7, RZ, RZ, -R7 ;  /* 0x000000ffff077224 */ /* 0x000fe200078e0a07 */
[----:B------:R-:W-:-:S03]  /*16740*/  ISETP.GE.AND P4, PT, R6, RZ, PT ;  /* 0x000000ff0600720c */ /* 0x000fc60003f86270 */
[----:B------:R-:W-:-:S04]  /*16750*/  IMAD.HI.U32 R5, R3, R10, RZ ;  /* 0x0000000a03057227 */ /* 0x000fc800078e00ff */
[----:B------:R-:W-:Y:S02]  /*16760*/  IMAD.MOV R5, RZ, RZ, -R5 ;  /* 0x000000ffff057224 */ /* 0x000fe400078e0a05 */
[C---:B------:R-:W-:Y:S02]  /*16770*/  IMAD R8, R4.reuse, R7, R8 ;  /* 0x0000000704087224 */ /* 0x040fe400078e0208 */
[----:B------:R-:W-:Y:S01]  /*16780*/  IMAD R10, R4, R5, R10 ;  /* 0x00000005040a7224 */ /* 0x000fe200078e020a */
[----:B------:R-:W-:-:S04]  /*16790*/  LOP3.LUT R5, R2, 0x136, RZ, 0xfc, !PT ;  /* 0x0000013602057812 */ /* 0x000fc800078efcff */
[----:B------:R-:W-:Y:S02]  /*167a0*/  ISETP.GT.U32.AND P2, PT, R4, R10, PT ;  /* 0x0000000a0400720c */ /* 0x000fe40003f44070 */
[----:B------:R-:W-:-:S05]  /*167b0*/  IABS R9, R5 ;  /* 0x0000000500097213 */ /* 0x000fca0000000000 */
[----:B------:R-:W-:-:S04]  /*167c0*/  IMAD.HI.U32 R6, R3, R9, RZ ;  /* 0x0000000903067227 */ /* 0x000fc800078e00ff */
[----:B------:R-:W-:Y:S02]  /*167d0*/  IMAD.MOV R6, RZ, RZ, -R6 ;  /* 0x000000ffff067224 */ /* 0x000fe400078e0a06 */
[----:B------:R-:W-:Y:S01]  /*167e0*/  @!P2 IMAD.IADD R10, R10, 0x1, -R4 ;  /* 0x000000010a0aa824 */ /* 0x000fe200078e0a04 */
[----:B---3--:R-:W-:Y:S01]  /*167f0*/  LEA R13, P2, R12, R124, 0x2 ;  /* 0x0000007c0c0d7211 */ /* 0x008fe200078410ff */
[----:B------:R-:W-:-:S03]  /*16800*/  IMAD R9, R4, R6, R9 ;  /* 0x0000000604097224 */ /* 0x000fc600078e0209 */
[----:B------:R-:W-:Y:S01]  /*16810*/  ISETP.GT.U32.AND P5, PT, R4, R10, PT ;  /* 0x0000000a0400720c */ /* 0x000fe20003fa4070 */
[----:B------:R-:W-:Y:S01]  /*16820*/  IMAD.MOV.U32 R6, RZ, RZ, R13 ;  /* 0x000000ffff067224 */ /* 0x000fe200078e000d */
[----:B------:R-:W-:Y:S01]  /*16830*/  LEA.HI.X.SX32 R14, R12, R125, 0x2, P2 ;  /* 0x0000007d0c0e7211 */ /* 0x000fe200010f16ff */
[----:B------:R1:W-:Y:S01]  /*16840*/  STL [R1+0x341c], R13 ;  /* 0x00341c0d01007387 */ /* 0x0003e20000100800 */
[----:B------:R-:W-:Y:S02]  /*16850*/  ISETP.GT.U32.AND P6, PT, R4, R9, PT ;  /* 0x000000090400720c */ /* 0x000fe40003fc4070 */
[----:B------:R-:W-:Y:S01]  /*16860*/  ISETP.GE.AND P2, PT, R11, RZ, PT ;  /* 0x000000ff0b00720c */ /* 0x000fe20003f46270 */
[----:B------:R-:W-:Y:S01]  /*16870*/  STL [R1+0x3418], R14 ;  /* 0x0034180e01007387 */ /* 0x000fe20000100800 */
[----:B------:R-:W-:-:S05]  /*16880*/  MOV R7, R14 ;  /* 0x0000000e00077202 */ /* 0x000fca0000000f00 */
[----:B------:R-:W-:Y:S01]  /*16890*/  @!P5 IMAD.IADD R10, R10, 0x1, -R4 ;  /* 0x000000010a0ad824 */ /* 0x000fe200078e0a04 */
[----:B------:R-:W-:Y:S01]  /*168a0*/  ISETP.GT.U32.AND P5, PT, R4, R8, PT ;  /* 0x000000080400720c */ /* 0x000fe20003fa4070 */
[----:B------:R2:W-:Y:S02]  /*168b0*/  LDGSTS.E [R16+0x31e00], [R6.64], P0 ;  /* 0x31e0000006107fae */ /* 0x0005e40008121846 */
[----:B------:R-:W-:Y:S01]  /*168c0*/  IMAD.MOV.U32 R11, RZ, RZ, R10 ;  /* 0x000000ffff0b7224 */ /* 0x000fe200078e000a */
[----:B------:R-:W-:Y:S01]  /*168d0*/  LOP3.LUT R10, R2, 0x13e, RZ, 0xfc, !PT ;  /* 0x0000013e020a7812 */ /* 0x000fe200078efcff */
[----:B------:R-:W-:Y:S02]  /*168e0*/  @!P6 IMAD.IADD R9, R9, 0x1, -R4 ;  /* 0x000000010909e824 */ /* 0x000fe400078e0a04 */
[----:B------:R-:W-:-:S03]  /*168f0*/  @!P4 IMAD.MOV R11, RZ, RZ, -R11 ;  /* 0x000000ffff0bc224 */ /* 0x000fc600078e0a0b */
[----:B------:R-:W-:Y:S02]  /*16900*/  ISETP.GT.U32.AND P4, PT, R4, R9, PT ;  /* 0x000000090400720c */ /* 0x000fe40003f84070 */
[----:B------:R-:W-:Y:S01]  /*16910*/  SEL R11, R126, R11, !P1 ;  /* 0x0000000b7e0b7207 */ /* 0x000fe20004800000 */
[----:B------:R-:W-:Y:S01]  /*16920*/  @!P5 IMAD.IADD R8, R8, 0x1, -R4 ;  /* 0x000000010808d824 */ /* 0x000fe200078e0a04 */
[----:B--2---:R-:W-:-:S03]  /*16930*/  IABS R6, R10 ;  /* 0x0000000a00067213 */ /* 0x004fc60000000000 */
[----:B------:R-:W-:Y:S01]  /*16940*/  IMAD R11, R11, c[0x0][0x190], RZ ;  /* 0x000064000b0b7a24 */ /* 0x000fe200078e02ff */
[----:B------:R-:W-:Y:S01]  /*16950*/  ISETP.GT.U32.AND P6, PT, R4, R8, PT ;  /* 0x000000080400720c */ /* 0x000fe20003fc4070 */
[----:B------:R-:W-:-:S03]  /*16960*/  IMAD.HI.U32 R7, R3, R6, RZ ;  /* 0x0000000603077227 */ /* 0x000fc600078e00ff */
[----:B------:R-:W-:Y:S01]  /*16970*/  LEA R12, P5, R11, R124, 0x2 ;  /* 0x0000007c0b0c7211 */ /* 0x000fe200078a10ff */
[----:B------:R-:W-:Y:S02]  /*16980*/  IMAD.MOV R7, RZ, RZ, -R7 ;  /* 0x000000ffff077224 */ /* 0x000fe400078e0a07 */
[----:B------:R-:W-:Y:S01]  /*16990*/  @!P4 IMAD.IADD R9, R9, 0x1, -R4 ;  /* 0x000000010909c824 */ /* 0x000fe200078e0a04 */
[----:B-1----:R-:W-:Y:S01]  /*169a0*/  LEA.HI.X.SX32 R13, R11, R125, 0x2, P5 ;  /* 0x0000007d0b0d7211 */ /* 0x002fe200028f16ff */
[----:B------:R-:W-:Y:S01]  /*169b0*/  STL [R1+0x3424], R12 ;  /* 0x0034240c01007387 */ /* 0x000fe20000100800 */
[----:B------:R-:W-:Y:S01]  /*169c0*/  ISETP.GE.AND P5, PT, R5, RZ, PT ;  /* 0x000000ff0500720c */ /* 0x000fe20003fa6270 */
[----:B------:R-:W-:Y:S01]  /*169d0*/  IMAD R5, R4, R7, R6 ;  /* 0x0000000704057224 */ /* 0x000fe200078e0206 */
[----:B------:R-:W-:Y:S01]  /*169e0*/  MOV R7, R13 ;  /* 0x0000000d00077202 */ /* 0x000fe20000000f00 */
[----:B------:R-:W-:Y:S01]  /*169f0*/  @!P6 IMAD.IADD R8, R8, 0x1, -R4 ;  /* 0x000000010808e824 */ /* 0x000fe200078e0a04 */
[----:B------:R1:W-:Y:S01]  /*16a00*/  STL [R1+0x3420], R13 ;  /* 0x0034200d01007387 */ /* 0x0003e20000100800 */
[----:B------:R-:W-:Y:S01]  /*16a10*/  IMAD.MOV.U32 R6, RZ, RZ, R12 ;  /* 0x000000ffff067224 */ /* 0x000fe200078e000c */
[----:B------:R-:W-:Y:S01]  /*16a20*/  ISETP.GT.U32.AND P4, PT, R4, R5, PT ;  /* 0x000000050400720c */ /* 0x000fe20003f84070 */
[----:B------:R-:W-:Y:S01]  /*16a30*/  @!P2 IMAD.MOV R8, RZ, RZ, -R8 ;  /* 0x000000ffff08a224 */ /* 0x000fe200078e0a08 */
[----:B------:R-:W-:-:S02]  /*16a40*/  ISETP.GE.AND P6, PT, R10, RZ, PT ;  /* 0x000000ff0a00720c */ /* 0x000fc40003fc6270 */
[----:B------:R2:W-:Y:S03]  /*16a50*/  LDGSTS.E [R16+0x32600], [R6.64], P0 ;  /* 0x3260000006107fae */ /* 0x0005e60008121846 */
[----:B------:R-:W-:-:S06]  /*16a60*/  @!P5 IMAD.MOV R9, RZ, RZ, -R9 ;  /* 0x000000ffff09d224 */ /* 0x000fcc00078e0a09 */
[----:B------:R-:W-:Y:S01]  /*16a70*/  @!P4 IMAD.IADD R5, R5, 0x1, -R4 ;  /* 0x000000010505c824 */ /* 0x000fe200078e0a04 */
[C---:B--2---:R-:W-:Y:S02]  /*16a80*/  SEL R7, R126.reuse, R8, !P1 ;  /* 0x000000087e077207 */ /* 0x044fe40004800000 */
[----:B------:R-:W-:Y:S02]  /*16a90*/  SEL R6, R126, R9, !P1 ;  /* 0x000000097e067207 */ /* 0x000fe40004800000 */
[----:B------:R-:W-:Y:S01]  /*16aa0*/  ISETP.GT.U32.AND P2, PT, R4, R5, PT ;  /* 0x000000050400720c */ /* 0x000fe20003f44070 */
[----:B------:R-:W-:Y:S01]  /*16ab0*/  IMAD R7, R7, c[0x0][0x190], RZ ;  /* 0x0000640007077a24 */ /* 0x000fe200078e02ff */
[----:B------:R-:W-:Y:S01]  /*16ac0*/  LOP3.LUT R8, R2, 0x146, RZ, 0xfc, !PT ;  /* 0x0000014602087812 */ /* 0x000fe200078efcff */
[----:B------:R-:W-:-:S03]  /*16ad0*/  IMAD R6, R6, c[0x0][0x190], RZ ;  /* 0x0000640006067a24 */ /* 0x000fc600078e02ff */
[CC--:B-1----:R-:W-:Y:S02]  /*16ae0*/  LEA R13, P4, R7.reuse, R124.reuse, 0x2 ;  /* 0x0000007c070d7211 */ /* 0x0c2fe400078810ff */
[C---:B------:R-:W-:Y:S02]  /*16af0*/  LEA R11, P5, R6.reuse, R124, 0x2 ;  /* 0x0000007c060b7211 */ /* 0x040fe400078a10ff */
[-C--:B------:R-:W-:Y:S01]  /*16b00*/  LEA.HI.X.SX32 R14, R7, R125.reuse, 0x2, P4 ;  /* 0x0000007d070e7211 */ /* 0x080fe200020f16ff */
[----:B------:R-:W-:Y:S01]  /*16b10*/  STL [R1+0x342c], R13 ;  /* 0x00342c0d01007387 */ /* 0x000fe20000100800 */
[----:B------:R-:W-:Y:S01]  /*16b20*/  LEA.HI.X.SX32 R12, R6, R125, 0x2, P5 ;  /* 0x0000007d060c7211 */ /* 0x000fe200028f16ff */
[----:B------:R-:W-:Y:S02]  /*16b30*/  IMAD.MOV.U32 R6, RZ, RZ, R13 ;  /* 0x000000ffff067224 */ /* 0x000fe400078e000d */
[----:B------:R-:W-:Y:S01]  /*16b40*/  IMAD.MOV.U32 R7, RZ, RZ, R14 ;  /* 0x000000ffff077224 */ /* 0x000fe200078e000e */
[----:B------:R-:W-:Y:S01]  /*16b50*/  STL [R1+0x3428], R14 ;  /* 0x0034280e01007387 */ /* 0x000fe20000100800 */
[----:B------:R-:W-:-:S03]  /*16b60*/  @!P2 IMAD.IADD R5, R5, 0x1, -R4 ;  /* 0x000000010505a824 */ /* 0x000fc600078e0a04 */
[----:B------:R1:W-:Y:S01]  /*16b70*/  LDGSTS.E [R16+0x32e00], [R6.64], P0 ;  /* 0x32e0000006107fae */ /* 0x0003e20008121846 */
[----:B------:R-:W-:-:S03]  /*16b80*/  @!P6 IMAD.MOV R5, RZ, RZ, -R5 ;  /* 0x000000ffff05e224 */ /* 0x000fc600078e0a05 */
[----:B------:R-:W-:Y:S04]  /*16b90*/  STL [R1+0x3434], R11 ;  /* 0x0034340b01007387 */ /* 0x000fe80000100800 */
[----:B------:R-:W-:Y:S01]  /*16ba0*/  STL [R1+0x3430], R12 ;  /* 0x0034300c01007387 */ /* 0x000fe20000100800 */
[----:B-1----:R-:W-:Y:S01]  /*16bb0*/  MOV R6, R11 ;  /* 0x0000000b00067202 */ /* 0x002fe20000000f00 */
[----:B------:R-:W-:-:S05]  /*16bc0*/  IMAD.MOV.U32 R7, RZ, RZ, R12 ;  /* 0x000000ffff077224 */ /* 0x000fca00078e000c */
[----:B------:R1:W-:Y:S02]  /*16bd0*/  LDGSTS.E [R16+0x33600], [R6.64], P0 ;  /* 0x3360000006107fae */ /* 0x0003e40008121846 */
[----:B-1----:R-:W-:Y:S02]  /*16be0*/  SEL R7, R126, R5, !P1 ;  /* 0x000000057e077207 */ /* 0x002fe40004800000 */
[----:B------:R-:W-:-:S03]  /*16bf0*/  IABS R5, R8 ;  /* 0x0000000800057213 */ /* 0x000fc60000000000 */
[----:B------:R-:W-:Y:S02]  /*16c00*/  IMAD R7, R7, c[0x0][0x190], RZ ;  /* 0x0000640007077a24 */ /* 0x000fe400078e02ff */
[----:B------:R-:W-:-:S03]  /*16c10*/  IMAD.HI.U32 R6, R3, R5, RZ ;  /* 0x0000000503067227 */ /* 0x000fc600078e00ff */
[----:B------:R-:W-:Y:S01]  /*16c20*/  LEA R9, P2, R7, R124, 0x2 ;  /* 0x0000007c07097211 */ /* 0x000fe200078410ff */
[----:B------:R-:W-:-:S03]  /*16c30*/  IMAD.MOV R6, RZ, RZ, -R6 ;  /* 0x000000ffff067224 */ /* 0x000fc600078e0a06 */
[----:B------:R-:W-:Y:S01]  /*16c40*/  LEA.HI.X.SX32 R10, R7, R125, 0x2, P2 ;  /* 0x0000007d070a7211 */ /* 0x000fe200010f16ff */
[----:B------:R-:W-:Y:S01]  /*16c50*/  IMAD R5, R4, R6, R5 ;  /* 0x0000000604057224 */ /* 0x000fe200078e0205 */
[----:B------:R-:W-:Y:S01]  /*16c60*/  STL [R1+0x343c], R9 ;  /* 0x00343c0901007387 */ /* 0x000fe20000100800 */
[----:B------:R-:W-:Y:S01]  /*16c70*/  IMAD.MOV.U32 R6, RZ, RZ, R9 ;  /* 0x000000ffff067224 */ /* 0x000fe200078e0009 */
[----:B------:R-:W-:Y:S01]  /*16c80*/  ISETP.GE.AND P2, PT, R8, RZ, PT ;  /* 0x000000ff0800720c */ /* 0x000fe20003f46270 */
[----:B------:R-:W-:Y:S01]  /*16c90*/  IMAD.MOV.U32 R7, RZ, RZ, R10 ;  /* 0x000000ffff077224 */ /* 0x000fe200078e000a */
[----:B------:R-:W-:Y:S01]  /*16ca0*/  ISETP.GT.U32.AND P4, PT, R4, R5, PT ;  /* 0x000000050400720c */ /* 0x000fe20003f84070 */
[----:B------:R1:W-:Y:S04]  /*16cb0*/  STL [R1+0x3438], R10 ;  /* 0x0034380a01007387 */ /* 0x0003e80000100800 */
[----:B------:R2:W-:Y:S08]  /*16cc0*/  LDGSTS.E [R16+0x33e00], [R6.64], P0 ;  /* 0x33e0000006107fae */ /* 0x0005f00008121846 */
[----:B------:R-:W-:Y:S01]  /*16cd0*/  @!P4 IMAD.IADD R5, R5, 0x1, -R4 ;  /* 0x000000010505c824 */ /* 0x000fe200078e0a04 */
[----:B--2---:R-:W-:-:S02]  /*16ce0*/  LOP3.LUT R7, R2, 0x14e, RZ, 0xfc, !PT ;  /* 0x0000014e02077812 */ /* 0x004fc400078efcff */
[----:B------:R-:W-:Y:S02]  /*16cf0*/  LOP3.LUT R6, R2, 0x156, RZ, 0xfc, !PT ;  /* 0x0000015602067812 */ /* 0x000fe400078efcff */
[----:B-1----:R-:W-:Y:S02]  /*16d00*/  IABS R10, R7 ;  /* 0x00000007000a7213 */ /* 0x002fe40000000000 */
[----:B------:R-:W-:Y:S02]  /*16d10*/  ISETP.GT.U32.AND P5, PT, R4, R5, PT ;  /* 0x000000050400720c */ /* 0x000fe40003fa4070 */
[----:B------:R-:W-:Y:S01]  /*16d20*/  IABS R9, R6 ;  /* 0x0000000600097213 */ /* 0x000fe20000000000 */
[----:B------:R-:W-:Y:S01]  /*16d30*/  IMAD.HI.U32 R8, R3, R10, RZ ;  /* 0x0000000a03087227 */ /* 0x000fe200078e00ff */
[----:B------:R-:W-:-:S03]  /*16d40*/  ISETP.GE.AND P4, PT, R7, RZ, PT ;  /* 0x000000ff0700720c */ /* 0x000fc60003f86270 */
[----:B------:R-:W-:Y:S01]  /*16d50*/  IMAD.HI.U32 R7, R3, R9, RZ ;  /* 0x0000000903077227 */ /* 0x000fe200078e00ff */
[----:B------:R-:W-:-:S03]  /*16d60*/  IADD3 R8, -R8, RZ, RZ ;  /* 0x000000ff08087210 */ /* 0x000fc60007ffe1ff */
[----:B------:R-:W-:Y:S02]  /*16d70*/  IMAD.MOV R7, RZ, RZ, -R7 ;  /* 0x000000ffff077224 */ /* 0x000fe400078e0a07 */
[----:B------:R-:W-:Y:S02]  /*16d80*/  IMAD R10, R4, R8, R10 ;  /* 0x00000008040a7224 */ /* 0x000fe400078e020a */
[----:B------:R-:W-:Y:S01]  /*16d90*/  @!P5 IMAD.IADD R5, R5, 0x1, -R4 ;  /* 0x000000010505d824 */ /* 0x000fe200078e0a04 */
[----:B------:R-:W-:Y:S01]  /*16da0*/  ISETP.GE.AND P5, PT, R6, RZ, PT ;  /* 0x000000ff0600720c */ /* 0x000fe20003fa6270 */
[C---:B------:R-:W-:Y:S02]  /*16db0*/  IMAD R9, R4.reuse, R7, R9 ;  /* 0x0000000704097224 */ /* 0x040fe400078e0209 */
[----:B------:R-:W-:Y:S01]  /*16dc0*/  @!P2 IMAD.MOV R5, RZ, RZ, -R5 ;  /* 0x000000ffff05a224 */ /* 0x000fe200078e0a05 */
[C---:B------:R-:W-:Y:S02]  /*16dd0*/  ISETP.GT.U32.AND P2, PT, R4.reuse, R10, PT ;  /* 0x0000000a0400720c */ /* 0x040fe40003f44070 */
[----:B------:R-:W-:-:S02]  /*16de0*/  ISETP.GT.U32.AND P6, PT, R4, R9, PT ;  /* 0x000000090400720c */ /* 0x000fc40003fc4070 */
[----:B------:R-:W-:Y:S02]  /*16df0*/  SEL R6, R126, R5, !P1 ;  /* 0x000000057e067207 */ /* 0x000fe40004800000 */
[----:B------:R-:W-:-:S03]  /*16e00*/  LOP3.LUT R5, R2, 0x15e, RZ, 0xfc, !PT ;  /* 0x0000015e02057812 */ /* 0x000fc600078efcff */
[----:B------:R-:W-:Y:S01]  /*16e10*/  IMAD R6, R6, c[0x0][0x190], RZ ;  /* 0x0000640006067a24 */ /* 0x000fe200078e02ff */
[----:B------:R-:W-:-:S03]  /*16e20*/  IABS R8, R5 ;  /* 0x0000000500087213 */ /* 0x000fc60000000000 */
[--C-:B------:R-:W-:Y:S02]  /*16e30*/  @!P2 IMAD.IADD R10, R10, 0x1, -R4.reuse ;  /* 0x000000010a0aa824 */ /* 0x100fe400078e0a04 */
[----:B------:R-:W-:Y:S01]  /*16e40*/  @!P6 IMAD.IADD R9, R9, 0x1, -R4 ;  /* 0x000000010909e824 */ /* 0x000fe200078e0a04 */
[----:B------:R-:W-:Y:S01]  /*16e50*/  LEA R12, P6, R6, R124, 0x2 ;  /* 0x0000007c060c7211 */ /* 0x000fe200078c10ff */
[----:B------:R-:W-:Y:S01]  /*16e60*/  IMAD.HI.U32 R11, R3, R8, RZ ;  /* 0x00000008030b7227 */ /* 0x000fe200078e00ff */
[----:B------:R-:W-:Y:S02]  /*16e70*/  ISETP.GT.U32.AND P2, PT, R4, R10, PT ;  /* 0x0000000a0400720c */ /* 0x000fe40003f44070 */
[----:B------:R-:W-:Y:S01]  /*16e80*/  LEA.HI.X.SX32 R13, R6, R125, 0x2, P6 ;  /* 0x0000007d060d7211 */ /* 0x000fe200030f16ff */
[----:B------:R-:W-:Y:S01]  /*16e90*/  IMAD.MOV.U32 R6, RZ, RZ, R12 ;  /* 0x000000ffff067224 */ /* 0x000fe200078e000c */
[C---:B------:R-:W-:Y:S01]  /*16ea0*/  ISETP.GT.U32.AND P6, PT, R4.reuse, R9, PT ;  /* 0x000000090400720c */ /* 0x040fe20003fc4070 */
[----:B------:R-:W-:Y:S01]  /*16eb0*/  IMAD.MOV R11, RZ, RZ, -R11 ;  /* 0x000000ffff0b7224 */ /* 0x000fe200078e0a0b */
[----:B------:R-:W-:Y:S01]  /*16ec0*/  MOV R7, R13 ;  /* 0x0000000d00077202 */ /* 0x000fe20000000f00 */
[----:B------:R1:W-:Y:S02]  /*16ed0*/  STL [R1+0x3444], R12 ;  /* 0x0034440c01007387 */ /* 0x0003e40000100800 */
[----:B------:R-:W-:Y:S01]  /*16ee0*/  IMAD R8, R4, R11, R8 ;  /* 0x0000000b04087224 */ /* 0x000fe200078e0208 */
[----:B------:R-:W-:Y:S01]  /*16ef0*/  LOP3.LUT R11, R2, 0x16e, RZ, 0xfc, !PT ;  /* 0x0000016e020b7812 */ /* 0x000fe200078efcff */
[----:B------:R2:W-:Y:S02]  /*16f00*/  LDGSTS.E [R16+0x34600], [R6.64], P0 ;  /* 0x3460000006107fae */ /* 0x0005e40008121846 */
[--C-:B------:R-:W-:Y:S01]  /*16f10*/  @!P2 IMAD.IADD R10, R10, 0x1, -R4.reuse ;  /* 0x000000010a0aa824 */ /* 0x100fe200078e0a04 */
[----:B------:R-:W-:Y:S01]  /*16f20*/  ISETP.GT.U32.AND P2, PT, R4, R8, PT ;  /* 0x000000080400720c */ /* 0x000fe20003f44070 */
[----:B------:R3:W-:Y:S02]  /*16f30*/  STL [R1+0x3440], R13 ;  /* 0x0034400d01007387 */ /* 0x0007e40000100800 */
[----:B------:R-:W-:-:S02]  /*16f40*/  @!P6 IMAD.IADD R9, R9, 0x1, -R4 ;  /* 0x000000010909e824 */ /* 0x000fc400078e0a04 */
[----:B------:R-:W-:Y:S02]  /*16f50*/  @!P4 IMAD.MOV R10, RZ, RZ, -R10 ;  /* 0x000000ffff0ac224 */ /* 0x000fe400078e0a0a */
[----:B------:R-:W-:-:S03]  /*16f60*/  @!P5 IMAD.MOV R9, RZ, RZ, -R9 ;  /* 0x000000ffff09d224 */ /* 0x000fc600078e0a09 */
[C---:B--2---:R-:W-:Y:S02]  /*16f70*/  SEL R7, R126.reuse, R10, !P1 ;  /* 0x0000000a7e077207 */ /* 0x044fe40004800000 */
[----:B------:R-:W-:Y:S01]  /*16f80*/  SEL R6, R126, R9, !P1 ;  /* 0x000000097e067207 */ /* 0x000fe20004800000 */
[----:B------:R-:W-:Y:S02]  /*16f90*/  @!P2 IMAD.IADD R8, R8, 0x1, -R4 ;  /* 0x000000010808a824 */ /* 0x000fe400078e0a04 */
[----:B------:R-:W-:Y:S02]  /*16fa0*/  IMAD R7, R7, c[0x0][0x190], RZ ;  /* 0x0000640007077a24 */ /* 0x000fe400078e02ff */
[----:B------:R-:W-:Y:S01]  /*16fb0*/  IMAD R6, R6, c[0x0][0x190], RZ ;  /* 0x0000640006067a24 */ /* 0x000fe200078e02ff */
[----:B------:R-:W-:Y:S02]  /*16fc0*/  ISETP.GT.U32.AND P2, PT, R4, R8, PT ;  /* 0x000000080400720c */ /* 0x000fe40003f44070 */
[----:B------:R-:W-:-:S02]  /*16fd0*/  LEA R14, P4, R7, R124, 0x2 ;  /* 0x0000007c070e7211 */ /* 0x000fc400078810ff */
[C---:B-1----:R-:W-:Y:S02]  /*16fe0*/  LEA R12, P5, R6.reuse, R124, 0x2 ;  /* 0x0000007c060c7211 */ /* 0x042fe400078a10ff */
[-C--:B------:R-:W-:Y:S01]  /*16ff0*/  LEA.HI.X.SX32 R15, R7, R125.reuse, 0x2, P4 ;  /* 0x0000007d070f7211 */ /* 0x080fe200020f16ff */
[----:B------:R-:W-:Y:S01]  /*17000*/  STL [R1+0x344c], R14 ;  /* 0x00344c0e01007387 */ /* 0x000fe20000100800 */
[----:B---3--:R-:W-:Y:S01]  /*17010*/  LEA.HI.X.SX32 R13, R6, R125, 0x2, P5 ;  /* 0x0000007d060d7211 */ /* 0x008fe200028f16ff */
        /* <DEDUP_REMOVED lines=9> */
[----:B-1----:R-:W-:Y:S01]  /*170b0*/  IMAD.MOV.U32 R6, RZ, RZ, R12 ;  /* 0x000000ffff067224 */ /* 0x002fe200078e000c */
[----:B------:R-:W-:-:S02]  /*170c0*/  MOV R7, R13 ;  /* 0x0000000d00077202 */ /* 0x000fc40000000f00 */
[----:B--2---:R-:W-:Y:S02]  /*170d0*/  SEL R12, R126, R8, !P1 ;  /* 0x000000087e0c7207 */ /* 0x004fe40004800000 */
[----:B------:R-:W-:Y:S01]  /*170e0*/  IABS R8, R11 ;  /* 0x0000000b00087213 */ /* 0x000fe20000000000 */
[----:B------:R1:W-:Y:S02]  /*170f0*/  LDGSTS.E [R16+0x35600], [R6.64], P0 ;  /* 0x3560000006107fae */ /* 0x0003e40008121846 */
        /* <DEDUP_REMOVED lines=19> */
[----:B------:R1:W-:Y:S01]  /*17230*/  STL [R1+0x345c], R13 ;  /* 0x00345c0d01007387 */ /* 0x0003e20000100800 */
[----:B------:R-:W-:Y:S02]  /*17240*/  LEA.HI.X.SX32 R14, R12, R125, 0x2, P2 ;  /* 0x0000007d0c0e7211 */ /* 0x000fe400010f16ff */
[----:B------:R-:W-:Y:S02]  /*17250*/  ISETP.GT.U32.AND P6, PT, R4, R9, PT ;  /* 0x000000090400720c */ /* 0x000fe40003fc4070 */
[----:B------:R-:W-:Y:S01]  /*17260*/  ISETP.GE.AND P2, PT, R11, RZ, PT ;  /* 0x000000ff0b00720c */ /* 0x000fe20003f46270 */
[----:B------:R-:W-:Y:S01]  /*17270*/  IMAD.MOV.U32 R7, RZ, RZ, R14 ;  /* 0x000000ffff077224 */ /* 0x000fe200078e000e */
[----:B------:R-:W-:Y:S01]  /*17280*/  MOV R6, R13 ;  /* 0x0000000d00067202 */ /* 0x000fe20000000f00 */
[----:B------:R-:W-:Y:S04]  /*17290*/  STL [R1+0x3458], R14 ;  /* 0x0034580e01007387 */ /* 0x000fe80000100800 */
[----:B------:R-:W-:Y:S01]  /*172a0*/  @!P5 IMAD.IADD R10, R10, 0x1, -R4 ;  /* 0x000000010a0ad824 */ /* 0x000fe200078e0a04 */
[----:B------:R-:W-:Y:S01]  /*172b0*/  ISETP.GT.U32.AND P5, PT, R4, R8, PT ;  /* 0x000000080400720c */ /* 0x000fe20003fa4070 */
[----:B------:R2:W-:Y:S02]  /*172c0*/  LDGSTS.E [R16+0x35e00], [R6.64], P0 ;  /* 0x35e0000006107fae */ /* 0x0005e40008121846 */
[----:B------:R-:W-:Y:S01]  /*172d0*/  IMAD.MOV.U32 R11, RZ, RZ, R10 ;  /* 0x000000ffff0b7224 */ /* 0x000fe200078e000a */
[----:B------:R-:W-:Y:S01]  /*172e0*/  LOP3.LUT R10, R2, 0x17e, RZ, 0xfc, !PT ;  /* 0x0000017e020a7812 */ /* 0x000fe200078efcff */
[----:B------:R-:W-:-:S02]  /*172f0*/  @!P6 IMAD.IADD R9, R9, 0x1, -R4 ;  /* 0x000000010909e824 */ /* 0x000fc400078e0a04 */
        /* <DEDUP_REMOVED lines=36> */
[----:B------:R-:W-:Y:S01]  /*17540*/  IMAD.MOV.U32 R6, RZ, RZ, R13 ;  /* 0x000000ffff067224 */ /* 0x000fe200078e000d */
[----:B------:R-:W-:Y:S01]  /*17550*/  MOV R7, R14 ;  /* 0x0000000e00077202 */ /* 0x000fe20000000f00 */
[----:B------:R-:W-:Y:S01]  /*17560*/  @!P2 IMAD.IADD R5, R5, 0x1, -R4 ;  /* 0x000000010505a824 */ /* 0x000fe200078e0a04 */
[----:B------:R-:W-:Y:S03]  /*17570*/  STL [R1+0x3468], R14 ;  /* 0x0034680e01007387 */ /* 0x000fe60000100800 */
[----:B------:R-:W-:Y:S01]  /*17580*/  @!P6 IMAD.MOV R5, RZ, RZ, -R5 ;  /* 0x000000ffff05e224 */ /* 0x000fe200078e0a05 */
[----:B------:R1:W-:Y:S04]  /*17590*/  LDGSTS.E [R16+0x36e00], [R6.64], P0 ;  /* 0x36e0000006107fae */ /* 0x0003e80008121846 */
[----:B------:R-:W-:Y:S04]  /*175a0*/  STL [R1+0x3474], R11 ;  /* 0x0034740b01007387 */ /* 0x000fe80000100800 */
[----:B------:R-:W-:Y:S01]  /*175b0*/  STL [R1+0x3470], R12 ;  /* 0x0034700c01007387 */ /* 0x000fe20000100800 */
[----:B-1----:R-:W-:-:S02]  /*175c0*/  IMAD.MOV.U32 R6, RZ, RZ, R11 ;  /* 0x000000ffff067224 */ /* 0x002fc400078e000b */
        /* <DEDUP_REMOVED lines=17> */
[----:B------:R-:W-:-:S02]  /*176e0*/  @!P4 IADD3 R5, R5, -R4, RZ ;  /* 0x800000040505c210 */ /* 0x000fc40007ffe0ff */
[C---:B--2---:R-:W-:Y:S02]  /*176f0*/  LOP3.LUT R7, R2.reuse, 0x18e, RZ, 0xfc, !PT ;  /* 0x0000018e02077812 */ /* 0x044fe400078efcff */
[----:B------:R-:W-:Y:S02]  /*17700*/  LOP3.LUT R6, R2, 0x196, RZ, 0xfc, !PT ;  /* 0x0000019602067812 */ /* 0x000fe400078efcff */
[----:B-1----:R-:W-:Y:S02]  /*17710*/  IABS R10, R7 ;  /* 0x00000007000a7213 */ /* 0x002fe40000000000 */
[----:B------:R-:W-:Y:S02]  /*17720*/  ISETP.GT.U32.AND P5, PT, R4, R5, PT ;  /* 0x000000050400720c */ /* 0x000fe40003fa4070 */
[----:B------:R-:W-:Y:S01]  /*17730*/  IABS R9, R6 ;  /* 0x0000000600097213 */ /* 0x000fe20000000000 */
[----:B------:R-:W-:Y:S01]  /*17740*/  IMAD.HI.U32 R8, R3, R10, RZ ;  /* 0x0000000a03087227 */ /* 0x000fe200078e00ff */
[----:B------:R-:W-:-:S03]  /*17750*/  ISETP.GE.AND P4, PT, R7, RZ, PT ;  /* 0x000000ff0700720c */ /* 0x000fc60003f86270 */
[----:B------:R-:W-:-:S04]  /*17760*/  IMAD.HI.U32 R7, R3, R9, RZ ;  /* 0x0000000903077227 */ /* 0x000fc800078e00ff */
[----:B------:R-:W-:Y:S02]  /*17770*/  IMAD.MOV R8, RZ, RZ, -R8 ;  /* 0x000000ffff087224 */ /* 0x000fe400078e0a08 */
[----:B------:R-:W-:Y:S02]  /*17780*/  IMAD.MOV R7, RZ, RZ, -R7 ;  /* 0x000000ffff077224 */ /* 0x000fe400078e0a07 */
[----:B------:R-:W-:Y:S02]  /*17790*/  IMAD R10, R4, R8, R10 ;  /* 0x00000008040a7224 */ /* 0x000fe400078e020a */
[----:B------:R-:W-:Y:S01]  /*177a0*/  @!P5 IMAD.IADD R5, R5, 0x1, -R4 ;  /* 0x000000010505d824 */ /* 0x000fe200078e0a04 */
[----:B------:R-:W-:Y:S01]  /*177b0*/  ISETP.GE.AND P5, PT, R6, RZ, PT ;  /* 0x000000ff0600720c */ /* 0x000fe20003fa6270 */
[C---:B------:R-:W-:Y:S02]  /*177c0*/  IMAD R9, R4.reuse, R7, R9 ;  /* 0x0000000704097224 */ /* 0x040fe400078e0209 */
[----:B------:R-:W-:Y:S01]  /*177d0*/  @!P2 IMAD.MOV R5, RZ, RZ, -R5 ;  /* 0x000000ffff05a224 */ /* 0x000fe200078e0a05 */
[----:B------:R-:W-:-:S02]  /*177e0*/  ISETP.GT.U32.AND P2, PT, R4, R10, PT ;  /* 0x0000000a0400720c */ /* 0x000fc40003f44070 */
[----:B------:R-:W-:Y:S02]  /*177f0*/  ISETP.GT.U32.AND P6, PT, R4, R9, PT ;  /* 0x000000090400720c */ /* 0x000fe40003fc4070 */
        /* <DEDUP_REMOVED lines=10> */
[----:B------:R-:W-:Y:S01]  /*178a0*/  IMAD.MOV R11, RZ, RZ, -R11 ;  /* 0x000000ffff0b7224 */ /* 0x000fe200078e0a0b */
[----:B------:R-:W-:Y:S01]  /*178b0*/  ISETP.GT.U32.AND P6, PT, R4, R9, PT ;  /* 0x000000090400720c */ /* 0x000fe20003fc4070 */
[----:B------:R1:W-:Y:S01]  /*178c0*/  STL [R1+0x3484], R12 ;  /* 0x0034840c01007387 */ /* 0x0003e20000100800 */
[----:B------:R-:W-:Y:S01]  /*178d0*/  MOV R6, R12 ;  /* 0x0000000c00067202 */ /* 0x000fe20000000f00 */
[----:B------:R-:W-:-:S02]  /*178e0*/  IMAD.MOV.U32 R7, RZ, RZ, R13 ;  /* 0x000000ffff077224 */ /* 0x000fc400078e000d */
[----:B------:R-:W-:Y:S01]  /*178f0*/  IMAD R8, R4, R11, R8 ;  /* 0x0000000b04087224 */ /* 0x000fe200078e0208 */
[----:B------:R2:W-:Y:S01]  /*17900*/  STL [R1+0x3480], R13 ;  /* 0x0034800d01007387 */ /* 0x0005e20000100800 */
[----:B------:R-:W-:Y:S02]  /*17910*/  LOP3.LUT R11, R2, 0x1ae, RZ, 0xfc, !PT ;  /* 0x000001ae020b7812 */ /* 0x000fe400078efcff */
[--C-:B------:R-:W-:Y:S01]  /*17920*/  @!P2 IMAD.IADD R10, R10, 0x1, -R4.reuse ;  /* 0x000000010a0aa824 */ /* 0x100fe200078e0a04 */
[----:B------:R3:W-:Y:S01]  /*17930*/  LDGSTS.E [R16+0x38600], [R6.64], P0 ;  /* 0x3860000006107fae */ /* 0x0007e20008121846 */
[----:B------:R-:W-:Y:S02]  /*17940*/  ISETP.GT.U32.AND P2, PT, R4, R8, PT ;  /* 0x000000080400720c */ /* 0x000fe40003f44070 */
[----:B------:R-:W-:Y:S02]  /*17950*/  @!P6 IMAD.IADD R9, R9, 0x1, -R4 ;  /* 0x000000010909e824 */ /* 0x000fe400078e0a04 */
[----:B------:R-:W-:-:S02]  /*17960*/  @!P4 IMAD.MOV R10, RZ, RZ, -R10 ;  /* 0x000000ffff0ac224 */ /* 0x000fc400078e0a0a */
[----:B------:R-:W-:-:S03]  /*17970*/  @!P5 IMAD.MOV R9, RZ, RZ, -R9 ;  /* 0x000000ffff09d224 */ /* 0x000fc600078e0a09 */
[C---:B---3--:R-:W-:Y:S02]  /*17980*/  SEL R7, R126.reuse, R10, !P1 ;  /* 0x0000000a7e077207 */ /* 0x048fe40004800000 */
[----:B------:R-:W-:Y:S02]  /*17990*/  SEL R6, R126, R9, !P1 ;  /* 0x000000097e067207 */ /* 0x000fe40004800000 */
        /* <DEDUP_REMOVED lines=18> */
[----:B-1----:R-:W-:Y:S01]  /*17ac0*/  MOV R6, R12 ;  /* 0x0000000c00067202 */ /* 0x002fe20000000f00 */
[----:B------:R-:W-:-:S02]  /*17ad0*/  IMAD.MOV.U32 R7, RZ, RZ, R13 ;  /* 0x000000ffff077224 */ /* 0x000fc400078e000d */
        /* <DEDUP_REMOVED lines=16> */
[----:B------:R-:W-:-:S05]  /*17be0*/  IMAD.HI.U32 R6, R3, R9, RZ ;  /* 0x0000000903067227 */ /* 0x000fca00078e00ff */
[----:B------:R-:W-:Y:S01]  /*17bf0*/  IADD3 R6, -R6, RZ, RZ ;  /* 0x000000ff06067210 */ /* 0x000fe20007ffe1ff */
[----:B------:R-:W-:Y:S01]  /*17c00*/  @!P2 IMAD.IADD R10, R10, 0x1, -R4 ;  /* 0x000000010a0aa824 */ /* 0x000fe200078e0a04 */
[----:B---3--:R-:W-:-:S03]  /*17c10*/  LEA R13, P2, R12, R124, 0x2 ;  /* 0x0000007c0c0d7211 */ /* 0x008fc600078410ff */
[C---:B------:R-:W-:Y:S01]  /*17c20*/  IMAD R9, R4.reuse, R6, R9 ;  /* 0x0000000604097224 */ /* 0x040fe200078e0209 */
[----:B------:R-:W-:Y:S01]  /*17c30*/  ISETP.GT.U32.AND P5, PT, R4, R10, PT ;  /* 0x0000000a0400720c */ /* 0x000fe20003fa4070 */
[----:B------:R-:W-:Y:S01]  /*17c40*/  IMAD.MOV.U32 R6, RZ, RZ, R13 ;  /* 0x000000ffff067224 */ /* 0x000fe200078e000d */
[----:B------:R-:W-:Y:S01]  /*17c50*/  LEA.HI.X.SX32 R14, R12, R125, 0x2, P2 ;  /* 0x0000007d0c0e7211 */ /* 0x000fe200010f16ff */
[----:B------:R1:W-:Y:S01]  /*17c60*/  STL [R1+0x349c], R13 ;  /* 0x00349c0d01007387 */ /* 0x0003e20000100800 */
[----:B------:R-:W-:Y:S02]  /*17c70*/  ISETP.GT.U32.AND P6, PT, R4, R9, PT ;  /* 0x000000090400720c */ /* 0x000fe40003fc4070 */
[----:B------:R-:W-:Y:S01]  /*17c80*/  ISETP.GE.AND P2, PT, R11, RZ, PT ;  /* 0x000000ff0b00720c */ /* 0x000fe20003f46270 */
[----:B------:R-:W-:Y:S01]  /*17c90*/  IMAD.MOV.U32 R7, RZ, RZ, R14 ;  /* 0x000000ffff077224 */ /* 0x000fe200078e000e */
[----:B------:R-:W-:Y:S04]  /*17ca0*/  STL [R1+0x3498], R14 ;  /* 0x0034980e01007387 */ /* 0x000fe80000100800 */
[----:B------:R2:W-:Y:S01]  /*17cb0*/  LDGSTS.E [R16+0x39e00], [R6.64], P0 ;  /* 0x39e0000006107fae */ /* 0x0005e20008121846 */
[----:B------:R-:W-:Y:S01]  /*17cc0*/  @!P5 IMAD.IADD R10, R10, 0x1, -R4 ;  /* 0x000000010a0ad824 */ /* 0x000fe200078e0a04 */
[----:B------:R-:W-:-:S03]  /*17cd0*/  ISETP.GT.U32.AND P5, PT, R4, R8, PT ;  /* 0x000000080400720c */ /* 0x000fc60003fa4070 */
[----:B------:R-:W-:Y:S01]  /*17ce0*/  IMAD.MOV.U32 R11, RZ, RZ, R10 ;  /* 0x000000ffff0b7224 */ /* 0x000fe200078e000a */
[----:B------:R-:W-:Y:S01]  /*17cf0*/  LOP3.LUT R10, R2, 0x1be, RZ, 0xfc, !PT ;  /* 0x000001be020a7812 */ /* 0x000fe200078efcff */
[----:B------:R-:W-:Y:S02]  /*17d00*/  @!P6 IMAD.IADD R9, R9, 0x1, -R4 ;  /* 0x000000010909e824 */ /* 0x000fe400078e0a04 */
[----:B------:R-:W-:Y:S01]  /*17d10*/  @!P4 IMAD.MOV R11, RZ, RZ, -R11 ;  /* 0x000000ffff0bc224 */ /* 0x000fe200078e0a0b */
[----:B--2---:R-:W-:-:S04]  /*17d20*/  IABS R6, R10 ;  /* 0x0000000a00067213 */ /* 0x004fc80000000000 */
[----:B------:R-:W-:Y:S01]  /*17d30*/  SEL R11, R126, R11, !P1 ;  /* 0x0000000b7e0b7207 */ /* 0x000fe20004800000 */
[----:B------:R-:W-:Y:S01]  /*17d40*/  @!P5 IMAD.IADD R8, R8, 0x1, -R4 ;  /* 0x000000010808d824 */ /* 0x000fe200078e0a04 */
[----:B------:R-:W-:Y:S01]  /*17d50*/  ISETP.GT.U32.AND P4, PT, R4, R9, PT ;  /* 0x000000090400720c */ /* 0x000fe20003f84070 */
[----:B------:R-:W-:-:S03]  /*17d60*/  IMAD.HI.U32 R7, R3, R6, RZ ;  /* 0x0000000603077227 */ /* 0x000fc600078e00ff */
[----:B------:R-:W-:Y:S01]  /*17d70*/  ISETP.GT.U32.AND P6, PT, R4, R8, PT ;  /* 0x000000080400720c */ /* 0x000fe20003fc4070 */
[----:B------:R-:W-:Y:S01]  /*17d80*/  IMAD R11, R11, c[0x0][0x190], RZ ;  /* 0x000064000b0b7a24 */ /* 0x000fe200078e02ff */
[----:B------:R-:W-:-:S04]  /*17d90*/  IADD3 R7, -R7, RZ, RZ ;  /* 0x000000ff07077210 */ /* 0x000fc80007ffe1ff */
[----:B------:R-:W-:-:S03]  /*17da0*/  LEA R12, P5, R11, R124, 0x2 ;  /* 0x0000007c0b0c7211 */ /* 0x000fc600078a10ff */
[----:B------:R-:W-:Y:S01]  /*17db0*/  @!P4 IMAD.IADD R9, R9, 0x1, -R4 ;  /* 0x000000010909c824 */ /* 0x000fe200078e0a04 */
[----:B-1----:R-:W-:Y:S01]  /*17dc0*/  LEA.HI.X.SX32 R13, R11, R125, 0x2, P5 ;  /* 0x0000007d0b0d7211 */ /* 0x002fe200028f16ff */
[----:B------:R-:W-:Y:S01]  /*17dd0*/  STL [R1+0x34a4], R12 ;  /* 0x0034a40c01007387 */ /* 0x000fe20000100800 */
[----:B------:R-:W-:Y:S01]  /*17de0*/  ISETP.GE.AND P5, PT, R5, RZ, PT ;  /* 0x000000ff0500720c */ /* 0x000fe20003fa6270 */
[----:B------:R-:W-:Y:S02]  /*17df0*/  IMAD R5, R4, R7, R6 ;  /* 0x0000000704057224 */ /* 0x000fe400078e0206 */
[----:B------:R-:W-:Y:S01]  /*17e00*/  @!P6 IMAD.IADD R8, R8, 0x1, -R4 ;  /* 0x000000010808e824 */ /* 0x000fe200078e0a04 */
[----:B------:R1:W-:Y:S01]  /*17e10*/  STL [R1+0x34a0], R13 ;  /* 0x0034a00d01007387 */ /* 0x0003e20000100800 */
[----:B------:R-:W-:Y:S01]  /*17e20*/  IMAD.MOV.U32 R6, RZ, RZ, R12 ;  /* 0x000000ffff067224 */ /* 0x000fe200078e000c */
[----:B------:R-:W-:Y:S01]  /*17e30*/  ISETP.GT.U32.AND P4, PT, R4, R5, PT ;  /* 0x000000050400720c */ /* 0x000fe20003f84070 */
[----:B------:R-:W-:Y:S01]  /*17e40*/  IMAD.MOV.U32 R7, RZ, RZ, R13 ;  /* 0x000000ffff077224 */ /* 0x000fe200078e000d */
[----:B------:R-:W-:Y:S01]  /*17e50*/  ISETP.GE.AND P6, PT, R10, RZ, PT ;  /* 0x000000ff0a00720c */ /* 0x000fe20003fc6270 */
[----:B------:R-:W-:-:S03]  /*17e60*/  @!P2 IMAD.MOV R8, RZ, RZ, -R8 ;  /* 0x000000ffff08a224 */ /* 0x000fc600078e0a08 */
[----:B------:R2:W-:Y:S01]  /*17e70*/  LDGSTS.E [R16+0x3a600], [R6.64], P0 ;  /* 0x3a60000006107fae */ /* 0x0005e20008121846 */
        /* <DEDUP_REMOVED lines=13> */
[----:B------:R-:W-:Y:S01]  /*17f50*/  @!P2 IMAD.IADD R5, R5, 0x1, -R4 ;  /* 0x000000010505a824 */ /* 0x000fe200078e0a04 */
[----:B------:R-:W-:Y:S01]  /*17f60*/  MOV R6, R13 ;  /* 0x0000000d00067202 */ /* 0x000fe20000000f00 */
[----:B------:R-:W-:Y:S01]  /*17f70*/  IMAD.MOV.U32 R7, RZ, RZ, R14 ;  /* 0x000000ffff077224 */ /* 0x000fe200078e000e */
[----:B------:R-:W-:Y:S01]  /*17f80*/  STL [R1+0x34a8], R14 ;  /* 0x0034a80e01007387 */ /* 0x000fe20000100800 */
[----:B------:R-:W-:-:S03]  /*17f90*/  @!P6 IMAD.MOV R5, RZ, RZ, -R5 ;  /* 0x000000ffff05e224 */ /* 0x000fc600078e0a05 */
[----:B------:R1:W-:Y:S04]  /*17fa0*/  LDGSTS.E [R16+0x3ae00], [R6.64], P0 ;  /* 0x3ae0000006107fae */ /* 0x0003e80008121846 */
[----:B------:R-:W-:Y:S04]  /*17fb0*/  STL [R1+0x34b4], R11 ;  /* 0x0034b40b01007387 */ /* 0x000fe80000100800 */
[----:B------:R-:W-:Y:S01]  /*17fc0*/  STL [R1+0x34b0], R12 ;  /* 0x0034b00c01007387 */ /* 0x000fe20000100800 */
[----:B-1----:R-:W-:Y:S02]  /*17fd0*/  IMAD.MOV.U32 R6, RZ, RZ, R11 ;  /* 0x000000ffff067224 */ /* 0x002fe400078e000b */
        /* <DEDUP_REMOVED lines=9> */
[C---:B------:R-:W-:Y:S01]  /*18070*/  IMAD R5, R4.reuse, R6, R5 ;  /* 0x0000000604057224 */ /* 0x040fe200078e0205 */
[----:B------:R-:W-:Y:S01]  /*18080*/  STL [R1+0x34bc], R9 ;  /* 0x0034bc0901007387 */ /* 0x000fe20000100800 */
[----:B------:R-:W-:Y:S01]  /*18090*/  IMAD.MOV.U32 R6, RZ, RZ, R9 ;  /* 0x000000ffff067224 */ /* 0x000fe200078e0009 */
[----:B------:R-:W-:Y:S02]  /*180a0*/  MOV R7, R10 ;  /* 0x0000000a00077202 */ /* 0x000fe40000000f00 */
[----:B------:R-:W-:Y:S01]  /*180b0*/  ISETP.GT.U32.AND P4, PT, R4, R5, PT ;  /* 0x000000050400720c */ /* 0x000fe20003f84070 */
[----:B------:R1:W-:Y:S01]  /*180c0*/  STL [R1+0x34b8], R10 ;  /* 0x0034b80a01007387 */ /* 0x0003e20000100800 */
[----:B------:R-:W-:-:S03]  /*180d0*/  ISETP.GE.AND P2, PT, R8, RZ, PT ;  /* 0x000000ff0800720c */ /* 0x000fc60003f46270 */
[----:B------:R2:W-:Y:S08]  /*180e0*/  LDGSTS.E [R16+0x3be00], [R6.64], P0 ;  /* 0x3be0000006107fae */ /* 0x0005f00008121846 */
[----:B------:R-:W-:Y:S01]  /*180f0*/  @!P4 IMAD.IADD R5, R5, 0x1, -R4 ;  /* 0x000000010505c824 */ /* 0x000fe200078e0a04 */
[----:B--2---:R-:W-:-:S04]  /*18100*/  LOP3.LUT R7, R2, 0x1ce, RZ, 0xfc, !PT ;  /* 0x000001ce02077812 */ /* 0x004fc800078efcff */
[----:B------:R-:W-:Y:S02]  /*18110*/  ISETP.GT.U32.AND P5, PT, R4, R5, PT ;  /* 0x000000050400720c */ /* 0x000fe40003fa4070 */
[----:B-1----:R-:W-:Y:S02]  /*18120*/  IABS R10, R7 ;  /* 0x00000007000a7213 */ /* 0x002fe40000000000 */
[----:B------:R-:W-:Y:S02]  /*18130*/  LOP3.LUT R6, R2, 0x1d6, RZ, 0xfc, !PT ;  /* 0x000001d602067812 */ /* 0x000fe400078efcff */
[----:B------:R-:W-:Y:S01]  /*18140*/  ISETP.GE.AND P4, PT, R7, RZ, PT ;  /* 0x000000ff0700720c */ /* 0x000fe20003f86270 */
[----:B------:R-:W-:Y:S01]  /*18150*/  IMAD.HI.U32 R8, R3, R10, RZ ;  /* 0x0000000a03087227 */ /* 0x000fe200078e00ff */
[----:B------:R-:W-:-:S03]  /*18160*/  IABS R9, R6 ;  /* 0x0000000600097213 */ /* 0x000fc60000000000 */
[----:B------:R-:W-:Y:S02]  /*18170*/  IMAD.MOV R8, RZ, RZ, -R8 ;  /* 0x000000ffff087224 */ /* 0x000fe400078e0a08 */
[----:B------:R-:W-:-:S04]  /*18180*/  IMAD.HI.U32 R7, R3, R9, RZ ;  /* 0x0000000903077227 */ /* 0x000fc800078e00ff */
[----:B------:R-:W-:Y:S02]  /*18190*/  IMAD R10, R4, R8, R10 ;  /* 0x00000008040a7224 */ /* 0x000fe400078e020a */
[----:B------:R-:W-:Y:S01]  /*181a0*/  @!P5 IMAD.IADD R5, R5, 0x1, -R4 ;  /* 0x000000010505d824 */ /* 0x000fe200078e0a04 */
[----:B------:R-:W-:Y:S01]  /*181b0*/  ISETP.GE.AND P5, PT, R6, RZ, PT ;  /* 0x000000ff0600720c */ /* 0x000fe20003fa6270 */
[----:B------:R-:W-:Y:S02]  /*181c0*/  IMAD.MOV R7, RZ, RZ, -R7 ;  /* 0x000000ffff077224 */ /* 0x000fe400078e0a07 */
[----:B------:R-:W-:Y:S01]  /*181d0*/  @!P2 IMAD.MOV R5, RZ, RZ, -R5 ;  /* 0x000000ffff05a224 */ /* 0x000fe200078e0a05 */
[C---:B------:R-:W-:Y:S01]  /*181e0*/  ISETP.GT.U32.AND P2, PT, R4.reuse, R10, PT ;  /* 0x0000000a0400720c */ /* 0x040fe20003f44070 */
[----:B------:R-:W-:-:S03]  /*181f0*/  IMAD R9, R4, R7, R9 ;  /* 0x0000000704097224 */ /* 0x000fc600078e0209 */
[----:B------:R-:W-:Y:S02]  /*18200*/  SEL R6, R126, R5, !P1 ;  /* 0x000000057e067207 */ /* 0x000fe40004800000 */
[----:B------:R-:W-:Y:S02]  /*18210*/  ISETP.GT.U32.AND P6, PT, R4, R9, PT ;  /* 0x000000090400720c */ /* 0x000fe40003fc4070 */
[----:B------:R-:W-:Y:S01]  /*18220*/  LOP3.LUT R5, R2, 0x1de, RZ, 0xfc, !PT ;  /* 0x000001de02057812 */ /* 0x000fe200078efcff */
[----:B------:R-:W-:-:S03]  /*18230*/  IMAD R6, R6, c[0x0][0x190], RZ ;  /* 0x0000640006067a24 */ /* 0x000fc600078e02ff */
[----:B------:R-:W-:Y:S01]  /*18240*/  IABS R8, R5 ;  /* 0x0000000500087213 */ /* 0x000fe20000000000 */
[----:B------:R-:W-:-:S04]  /*18250*/  @!P2 IMAD.IADD R10, R10, 0x1, -R4 ;  /* 0x000000010a0aa824 */ /* 0x000fc800078e0a04 */
[----:B------:R-:W-:Y:S01]  /*18260*/  IMAD.HI.U32 R11, R3, R8, RZ ;  /* 0x00000008030b7227 */ /* 0x000fe200078e00ff */
[----:B------:R-:W-:-:S03]  /*18270*/  ISETP.GT.U32.AND P2, PT, R4, R10, PT ;  /* 0x0000000a0400720c */ /* 0x000fc60003f44070 */
[----:B------:R-:W-:Y:S01]  /*18280*/  @!P6 IMAD.IADD R9, R9, 0x1, -R4 ;  /* 0x000000010909e824 */ /* 0x000fe200078e0a04 */
[C---:B------:R-:W-:Y:S02]  /*18290*/  LEA R12, P6, R6.reuse, R124, 0x2 ;  /* 0x0000007c060c7211 */ /* 0x040fe400078c10ff */
[----:B------:R-:W-:Y:S02]  /*182a0*/  IADD3 R11, -R11, RZ, RZ ;  /* 0x000000ff0b0b7210 */ /* 0x000fe40007ffe1ff */
[----:B------:R-:W-:Y:S01]  /*182b0*/  LEA.HI.X.SX32 R13, R6, R125, 0x2, P6 ;  /* 0x0000007d060d7211 */ /* 0x000fe200030f16ff */
[----:B------:R-:W-:Y:S01]  /*182c0*/  IMAD.MOV.U32 R6, RZ, RZ, R12 ;  /* 0x000000ffff067224 */ /* 0x000fe200078e000c */
[C---:B------:R-:W-:Y:S01]  /*182d0*/  ISETP.GT.U32.AND P6, PT, R4.reuse, R9, PT ;  /* 0x000000090400720c */ /* 0x040fe20003fc4070 */
[----:B------:R-:W-:Y:S01]  /*182e0*/  IMAD R8, R4, R11, R8 ;  /* 0x0000000b04087224 */ /* 0x000fe200078e0208 */
[----:B------:R1:W-:Y:S01]  /*182f0*/  STL [R1+0x34c4], R12 ;  /* 0x0034c40c01007387 */ /* 0x0003e20000100800 */
[----:B------:R-:W-:Y:S01]  /*18300*/  @!P2 IMAD.IADD R10, R10, 0x1, -R4 ;  /* 0x000000010a0aa824 */ /* 0x000fe200078e0a04 */
[----:B------:R-:W-:Y:S01]  /*18310*/  LOP3.LUT R11, R2, 0x1ee, RZ, 0xfc, !PT ;  /* 0x000001ee020b7812 */ /* 0x000fe200078efcff */
[----:B------:R-:W-:Y:S01]  /*18320*/  IMAD.MOV.U32 R7, RZ, RZ, R13 ;  /* 0x000000ffff077224 */ /* 0x000fe200078e000d */
[----:B------:R2:W-:Y:S01]  /*18330*/  STL [R1+0x34c0], R13 ;  /* 0x0034c00d01007387 */ /* 0x0005e20000100800 */
[----:B------:R-:W-:-:S03]  /*18340*/  @!P4 IMAD.MOV R10, RZ, RZ, -R10 ;  /* 0x000000ffff0ac224 */ /* 0x000fc600078e0a0a */
[----:B------:R3:W-:Y:S03]  /*18350*/  LDGSTS.E [R16+0x3c600], [R6.64], P0 ;  /* 0x3c60000006107fae */ /* 0x0007e60008121846 */
[----:B------:R-:W-:-:S04]  /*18360*/  @!P6 IMAD.IADD R9, R9, 0x1, -R4 ;  /* 0x000000010909e824 */ /* 0x000fc800078e0a04 */
[----:B------:R-:W-:Y:S01]  /*18370*/  @!P5 IMAD.MOV R9, RZ, RZ, -R9 ;  /* 0x000000ffff09d224 */ /* 0x000fe200078e0a09 */
[----:B---3--:R-:W-:-:S04]  /*18380*/  SEL R7, R126, R10, !P1 ;  /* 0x0000000a7e077207 */ /* 0x008fc80004800000 */
[----:B------:R-:W-:Y:S02]  /*18390*/  SEL R6, R126, R9, !P1 ;  /* 0x000000097e067207 */ /* 0x000fe40004800000 */
[C---:B------:R-:W-:Y:S01]  /*183a0*/  LOP3.LUT R9, R2.reuse, 0x1e6, RZ, 0xfc, !PT ;  /* 0x000001e602097812 */ /* 0x040fe200078efcff */
[----:B------:R-:W-:Y:S01]  /*183b0*/  IMAD R7, R7, c[0x0][0x190], RZ ;  /* 0x0000640007077a24 */ /* 0x000fe200078e02ff */
[----:B------:R-:W-:Y:S01]  /*183c0*/  LOP3.LUT R10, R2, 0x1fe, RZ, 0xfc, !PT ;  /* 0x000001fe020a7812 */ /* 0x000fe200078efcff */
[----:B------:R-:W-:-:S03]  /*183d0*/  IMAD R6, R6, c[0x0][0x190], RZ ;  /* 0x0000640006067a24 */ /* 0x000fc600078e02ff */
[CC--:B------:R-:W-:Y:S02]  /*183e0*/  LEA R14, P2, R7.reuse, R124.reuse, 0x2 ;  /* 0x0000007c070e7211 */ /* 0x0c0fe400078410ff */
[----:B-1----:R-:W-:Y:S02]  /*183f0*/  LEA R12, P4, R6, R124, 0x2 ;  /* 0x0000007c060c7211 */ /* 0x002fe400078810ff */
[-C--:B------:R-:W-:Y:S01]  /*18400*/  LEA.HI.X.SX32 R15, R7, R125.reuse, 0x2, P2 ;  /* 0x0000007d070f7211 */ /* 0x080fe200010f16ff */
[----:B------:R-:W-:Y:S01]  /*18410*/  STL [R1+0x34cc], R14 ;  /* 0x0034cc0e01007387 */ /* 0x000fe20000100800 */
[----:B------:R-:W-:Y:S02]  /*18420*/  ISETP.GT.U32.AND P2, PT, R4, R8, PT ;  /* 0x000000080400720c */ /* 0x000fe40003f44070 */
[----:B--2---:R-:W-:Y:S01]  /*18430*/  LEA.HI.X.SX32 R13, R6, R125, 0x2, P4 ;  /* 0x0000007d060d7211 */ /* 0x004fe200020f16ff */
[----:B------:R-:W-:Y:S01]  /*18440*/  IMAD.MOV.U32 R6, RZ, RZ, R14 ;  /* 0x000000ffff067224 */ /* 0x000fe200078e000e */
[----:B------:R-:W-:Y:S01]  /*18450*/  MOV R7, R15 ;  /* 0x0000000f00077202 */ /* 0x000fe20000000f00 */
[----:B------:R-:W-:Y:S01]  /*18460*/  STL [R1+0x34c8], R15 ;  /* 0x0034c80f01007387 */ /* 0x000fe20000100800 */
[----:B------:R-:W-:-:S02]  /*18470*/  ISETP.GE.AND P4, PT, R5, RZ, PT ;  /* 0x000000ff0500720c */ /* 0x000fc40003f86270 */
[----:B------:R-:W-:Y:S01]  /*18480*/  IABS R5, R11 ;  /* 0x0000000b00057213 */ /* 0x000fe20000000000 */
[----:B------:R1:W-:Y:S04]  /*18490*/  LDGSTS.E [R16+0x3ce00], [R6.64], P0 ;  /* 0x3ce0000006107fae */ /* 0x0003e80008121846 */
[----:B------:R-:W-:Y:S01]  /*184a0*/  @!P2 IMAD.IADD R8, R8, 0x1, -R4 ;  /* 0x000000010808a824 */ /* 0x000fe200078e0a04 */
[----:B------:R2:W-:Y:S04]  /*184b0*/  STL [R1+0x34d4], R12 ;  /* 0x0034d40c01007387 */ /* 0x0005e80000100800 */
[----:B------:R-:W-:Y:S01]  /*184c0*/  ISETP.GT.U32.AND P2, PT, R4, R8, PT ;  /* 0x000000080400720c */ /* 0x000fe20003f44070 */
[----:B------:R3:W-:Y:S01]  /*184d0*/  STL [R1+0x34d0], R13 ;  /* 0x0034d00d01007387 */ /* 0x0007e20000100800 */
[----:B-1----:R-:W-:-:S02]  /*184e0*/  IMAD.MOV.U32 R6, RZ, RZ, R12 ;  /* 0x000000ffff067224 */ /* 0x002fc400078e000c */
[----:B------:R-:W-:Y:S02]  /*184f0*/  IMAD.MOV.U32 R7, RZ, RZ, R13 ;  /* 0x000000ffff077224 */ /* 0x000fe400078e000d */
[----:B--2---:R-:W-:-:S03]  /*18500*/  IMAD.HI.U32 R12, R3, R5, RZ ;  /* 0x00000005030c7227 */ /* 0x004fc600078e00ff */
[----:B------:R1:W-:Y:S01]  /*18510*/  LDGSTS.E [R16+0x3d600], [R6.64], P0 ;  /* 0x3d60000006107fae */ /* 0x0003e20008121846 */
[----:B------:R-:W-:-:S03]  /*18520*/  IMAD.MOV R12, RZ, RZ, -R12 ;  /* 0x000000ffff0c7224 */ /* 0x000fc600078e0a0c */
[----:B------:R-:W-:Y:S02]  /*18530*/  @!P2 IMAD.IADD R8, R8, 0x1, -R4 ;  /* 0x000000010808a824 */ /* 0x000fe400078e0a04 */
[----:B------:R-:W-:Y:S01]  /*18540*/  IMAD R5, R4, R12, R5 ;  /* 0x0000000c04057224 */ /* 0x000fe200078e0205 */
[----:B------:R-:W-:Y:S02]  /*18550*/  LOP3.LUT R12, R2, 0x1f6, RZ, 0xfc, !PT ;  /* 0x000001f6020c7812 */ /* 0x000fe400078efcff */
[----:B------:R-:W-:Y:S02]  /*18560*/  MOV R2, R8 ;  /* 0x0000000800027202 */ /* 0x000fe40000000f00 */
[----:B-1----:R-:W-:-:S03]  /*18570*/  IABS R7, R9 ;  /* 0x0000000900077213 */ /* 0x002fc60000000000 */
[----:B------:R-:W-:Y:S01]  /*18580*/  @!P4 IMAD.MOV R2, RZ, RZ, -R2 ;  /* 0x000000ffff02c224 */ /* 0x000fe200078e0a02 */
[----:B------:R-:W-:Y:S02]  /*18590*/  IABS R6, R10 ;  /* 0x0000000a00067213 */ /* 0x000fe40000000000 */
[----:B------:R-:W-:Y:S01]  /*185a0*/  ISETP.GT.U32.AND P4, PT, R4, R5, PT ;  /* 0x000000050400720c */ /* 0x000fe20003f84070 */
[----:B---3--:R-:W-:Y:S01]  /*185b0*/  IMAD.HI.U32 R13, R3, R7, RZ ;  /* 0x00000007030d7227 */ /* 0x008fe200078e00ff */
[----:B------:R-:W-:-:S03]  /*185c0*/  SEL R2, R126, R2, !P1 ;  /* 0x000000027e027207 */ /* 0x000fc60004800000 */
[----:B------:R-:W-:Y:S02]  /*185d0*/  IMAD.MOV R13, RZ, RZ, -R13 ;  /* 0x000000ffff0d7224 */ /* 0x000fe400078e0a0d */
[----:B------:R-:W-:-:S04]  /*185e0*/  IMAD.HI.U32 R14, R3, R6, RZ ;  /* 0x00000006030e7227 */ /* 0x000fc800078e00ff */
[----:B------:R-:W-:Y:S01]  /*185f0*/  IMAD R7, R4, R13, R7 ;  /* 0x0000000d04077224 */ /* 0x000fe200078e0207 */
[----:B------:R-:W-:Y:S01]  /*18600*/  IABS R13, R12 ;  /* 0x0000000c000d7213 */ /* 0x000fe20000000000 */
[----:B------:R-:W-:Y:S02]  /*18610*/  IMAD.MOV R14, RZ, RZ, -R14 ;  /* 0x000000ffff0e7224 */ /* 0x000fe400078e0a0e */
[----:B------:R-:W-:Y:S01]  /*18620*/  IMAD R2, R2, c[0x0][0x190], RZ ;  /* 0x0000640002027a24 */ /* 0x000fe200078e02ff */
[C---:B------:R-:W-:Y:S01]  /*18630*/  ISETP.GT.U32.AND P2, PT, R4.reuse, R7, PT ;  /* 0x000000070400720c */ /* 0x040fe20003f44070 */
[----:B------:R-:W-:Y:S01]  /*18640*/  IMAD R6, R4, R14, R6 ;  /* 0x0000000e04067224 */ /* 0x000fe200078e0206 */
[----:B------:R-:W-:Y:S01]  /*18650*/  @!P4 IADD3 R5, R5, -R4, RZ ;  /* 0x800000040505c210 */ /* 0x000fe20007ffe0ff */
[----:B------:R-:W-:Y:S01]  /*18660*/  IMAD.MOV.U32 R8, RZ, RZ, R13 ;  /* 0x000000ffff087224 */ /* 0x000fe200078e000d */
[----:B------:R-:W-:-:S03]  /*18670*/  LEA R15, P5, R2, R124, 0x2 ;  /* 0x0000007c020f7211 */ /* 0x000fc600078a10ff */
[----:B------:R-:W-:Y:S01]  /*18680*/  IMAD.HI.U32 R3, R3, R8, RZ ;  /* 0x0000000803037227 */ /* 0x000fe200078e00ff */
[----:B------:R-:W-:Y:S01]  /*18690*/  LEA.HI.X.SX32 R17, R2, R125, 0x2, P5 ;  /* 0x0000007d02117211 */ /* 0x000fe200028f16ff */
[----:B------:R-:W-:Y:S02]  /*186a0*/  STL [R1+0x33f0], R15 ;  /* 0x0033f00f01007387 */ /* 0x000fe40000100800 */
[----:B------:R-:W-:Y:S02]  /*186b0*/  IMAD.MOV R3, RZ, RZ, -R3 ;  /* 0x000000ffff037224 */ /* 0x000fe400078e0a03 */
[----:B------:R-:W-:Y:S01]  /*186c0*/  @!P2 IMAD.IADD R7, R7, 0x1, -R4 ;  /* 0x000000010707a824 */ /* 0x000fe200078e0a04 */
[C---:B------:R-:W-:Y:S01]  /*186d0*/  ISETP.GT.U32.AND P2, PT, R4.reuse, R6, PT ;  /* 0x000000060400720c */ /* 0x040fe20003f44070 */
[----:B------:R-:W-:Y:S01]  /*186e0*/  STL [R1+0x33ec], R17 ;  /* 0x0033ec1101007387 */ /* 0x000fe20000100800 */
[C---:B------:R-:W-:Y:S02]  /*186f0*/  IMAD R8, R4.reuse, R3, R8 ;  /* 0x0000000304087224 */ /* 0x040fe400078e0208 */
[----:B------:R-:W-:Y:S01]  /*18700*/  ISETP.GT.U32.AND P5, PT, R4, R7, PT ;  /* 0x000000070400720c */ /* 0x000fe20003fa4070 */
[----:B------:R-:W2:Y:S01]  /*18710*/  LDL.LU.64 R240, [R1+0x2a0] ;  /* 0x0002a00001f07983 */ /* 0x000ea20000300a00 */
[----:B------:R-:W-:-:S02]  /*18720*/  IMAD.MOV.U32 R2, RZ, RZ, R15 ;  /* 0x000000ffff027224 */ /* 0x000fc400078e000f */
[----:B------:R-:W-:-:S05]  /*18730*/  IMAD.MOV.U32 R3, RZ, RZ, R17 ;  /* 0x000000ffff037224 */ /* 0x000fca00078e0011 */
[--C-:B------:R-:W-:Y:S01]  /*18740*/  @!P2 IMAD.IADD R6, R6, 0x1, -R4.reuse ;  /* 0x000000010606a824 */ /* 0x100fe200078e0a04 */
[----:B------:R-:W-:Y:S01]  /*18750*/  ISETP.GE.AND P2, PT, R9, RZ, PT ;  /* 0x000000ff0900720c */ /* 0x000fe20003f46270 */
[----:B------:R1:W-:Y:S03]  /*18760*/  LDGSTS.E [R16+0x3de00], [R2.64], P0 ;  /* 0x3de0000002107fae */ /* 0x0003e60008121846 */
[----:B------:R-:W-:Y:S01]  /*18770*/  ISETP.GT.U32.AND P4, PT, R4, R6, PT ;  /* 0x000000060400720c */ /* 0x000fe20003f84070 */
[----:B------:R-:W-:-:S08]  /*18780*/  @!P5 IMAD.IADD R7, R7, 0x1, -R4 ;  /* 0x000000010707d824 */ /* 0x000fd000078e0a04 */
[----:B------:R-:W-:-:S04]  /*18790*/  @!P2 IMAD.MOV R7, RZ, RZ, -R7 ;  /* 0x000000ffff07a224 */ /* 0x000fc800078e0a07 */
[----:B------:R-:W-:Y:S01]  /*187a0*/  @!P4 IMAD.IADD R6, R6, 0x1, -R4 ;  /* 0x000000010606c824 */ /* 0x000fe200078e0a04 */
[----:B------:R-:W-:Y:S02]  /*187b0*/  ISETP.GE.AND P4, PT, R10, RZ, PT ;  /* 0x000000ff0a00720c */ /* 0x000fe40003f86270 */
[----:B-1----:R-:W-:-:S05]  /*187c0*/  SEL R2, R126, R7, !P1 ;  /* 0x000000077e027207 */ /* 0x002fca0004800000 */
[----:B------:R-:W-:-:S06]  /*187d0*/  IMAD R2, R2, c[0x0][0x190], RZ ;  /* 0x0000640002027a24 */ /* 0x000fcc00078e02ff */
[----:B------:R-:W-:Y:S02]  /*187e0*/  @!P4 IADD3 R6, -R6, RZ, RZ ;  /* 0x000000ff0606c210 */ /* 0x000fe40007ffe1ff */
[----:B------:R-:W-:-:S04]  /*187f0*/  LEA R13, P4, R2, R124, 0x2 ;  /* 0x0000007c020d7211 */ /* 0x000fc800078810ff */
[----:B------:R-:W-:Y:S01]  /*18800*/  LEA.HI.X.SX32 R14, R2, R125, 0x2, P4 ;  /* 0x0000007d020e7211 */ /* 0x000fe200020f16ff */
[----:B------:R-:W-:Y:S04]  /*18810*/  STL [R1+0x33e8], R13 ;  /* 0x0033e80d01007387 */ /* 0x000fe80000100800 */
[----:B------:R-:W-:Y:S04]  /*18820*/  STL [R1+0x33e4], R14 ;  /* 0x0033e40e01007387 */ /* 0x000fe80000100800 */
[----:B------:R-:W3:Y:S01]  /*18830*/  LDL.LU.64 R228, [R1] ;  /* 0x0000000001e47983 */ /* 0x000ee20000300a00 */
[----:B------:R-:W-:-:S02]  /*18840*/  ISETP.GT.U32.AND P6, PT, R4, R8, PT ;  /* 0x000000080400720c */ /* 0x000fc40003fc4070 */
[----:B------:R-:W-:Y:S02]  /*18850*/  ISETP.GT.U32.AND P5, PT, R4, R5, PT ;  /* 0x000000050400720c */ /* 0x000fe40003fa4070 */
[----:B------:R-:W-:Y:S01]  /*18860*/  ISETP.GE.AND P2, PT, R11, RZ, PT ;  /* 0x000000ff0b00720c */ /* 0x000fe20003f46270 */
[----:B------:R-:W-:Y:S01]  /*18870*/  IMAD.MOV.U32 R2, RZ, RZ, R13 ;  /* 0x000000ffff027224 */ /* 0x000fe200078e000d */
[----:B------:R-:W4:Y:S01]  /*18880*/  LDL.LU.64 R220, [R1+0x8] ;  /* 0x0000080001dc7983 */ /* 0x000f220000300a00 */
[----:B------:R-:W-:-:S03]  /*18890*/  IMAD.MOV.U32 R3, RZ, RZ, R14 ;  /* 0x000000ffff037224 */ /* 0x000fc600078e000e */
[----:B------:R-:W4:Y:S03]  /*188a0*/  LDL.LU.64 R230, [R1+0x10] ;  /* 0x0000100001e67983 */ /* 0x000f260000300a00 */
[--C-:B------:R-:W-:Y:S01]  /*188b0*/  @!P6 IMAD.IADD R8, R8, 0x1, -R4.reuse ;  /* 0x000000010808e824 */ /* 0x100fe200078e0a04 */
[----:B------:R1:W-:Y:S04]  /*188c0*/  LDGSTS.E [R16+0x3e600], [R2.64], P0 ;  /* 0x3e60000002107fae */ /* 0x0003e80008121846 */
[----:B------:R-:W-:Y:S01]  /*188d0*/  ISETP.GT.U32.AND P6, PT, R4, R8, PT ;  /* 0x000000080400720c */ /* 0x000fe20003fc4070 */
[----:B------:R-:W-:Y:S01]  /*188e0*/  @!P5 IMAD.IADD R5, R5, 0x1, -R4 ;  /* 0x000000010505d824 */ /* 0x000fe200078e0a04 */
[----:B------:R-:W-:-:S11]  /*188f0*/  ISETP.GE.AND P5, PT, R12, RZ, PT ;  /* 0x000000ff0c00720c */ /* 0x000fd60003fa6270 */
[----:B------:R-:W-:Y:S02]  /*18900*/  @!P6 IMAD.IADD R8, R8, 0x1, -R4 ;  /* 0x000000010808e824 */ /* 0x000fe400078e0a04 */
[----:B------:R-:W-:Y:S02]  /*18910*/  IMAD.MOV.U32 R4, RZ, RZ, R5 ;  /* 0x000000ffff047224 */ /* 0x000fe400078e0005 */
[----:B------:R-:W-:Y:S02]  /*18920*/  @!P5 IMAD.MOV R8, RZ, RZ, -R8 ;  /* 0x000000ffff08d224 */ /* 0x000fe400078e0a08 */
[----:B------:R-:W-:-:S03]  /*18930*/  @!P2 IMAD.MOV R4, RZ, RZ, -R4 ;  /* 0x000000ffff04a224 */ /* 0x000fc600078e0a04 */
[C---:B------:R-:W-:Y:S02]  /*18940*/  SEL R8, R126.reuse, R8, !P1 ;  /* 0x000000087e087207 */ /* 0x040fe40004800000 */
[C---:B------:R-:W-:Y:S02]  /*18950*/  SEL R4, R126.reuse, R4, !P1 ;  /* 0x000000047e047207 */ /* 0x040fe40004800000 */
[----:B------:R-:W-:Y:S01]  /*18960*/  SEL R5, R126, R6, !P1 ;  /* 0x000000067e057207 */ /* 0x000fe20004800000 */
[----:B-1----:R-:W-:Y:S02]  /*18970*/  IMAD R3, R8, c[0x0][0x190], RZ ;  /* 0x0000640008037a24 */ /* 0x002fe400078e02ff */
[----:B------:R-:W-:Y:S02]  /*18980*/  IMAD R4, R4, c[0x0][0x190], RZ ;  /* 0x0000640004047a24 */ /* 0x000fe400078e02ff */
[----:B------:R-:W-:Y:S01]  /*18990*/  IMAD R2, R5, c[0x0][0x190], RZ ;  /* 0x0000640005027a24 */ /* 0x000fe200078e02ff */
[----:B------:R-:W-:-:S02]  /*189a0*/  LEA R9, P2, R3, R124, 0x2 ;  /* 0x0000007c03097211 */ /* 0x000fc400078410ff */
[-C--:B------:R-:W-:Y:S02]  /*189b0*/  LEA R11, P1, R4, R124.reuse, 0x2 ;  /* 0x0000007c040b7211 */ /* 0x080fe400078210ff */
[----:B------:R-:W-:Y:S02]  /*189c0*/  LEA R6, P4, R2, R124, 0x2 ;  /* 0x0000007c02067211 */ /* 0x000fe400078810ff */
[-C--:B------:R-:W-:Y:S01]  /*189d0*/  LEA.HI.X.SX32 R12, R4, R125.reuse, 0x2, P1 ;  /* 0x0000007d040c7211 */ /* 0x080fe200008f16ff */
[----:B------:R-:W-:Y:S01]  /*189e0*/  STL [R1+0x33dc], R11 ;  /* 0x0033dc0b01007387 */ /* 0x000fe20000100800 */
[----:B------:R-:W-:-:S03]  /*189f0*/  LEA.HI.X.SX32 R10, R3, R125, 0x2, P2 ;  /* 0x0000007d030a7211 */ /* 0x000fc600010f16ff */
[----:B------:R-:W-:Y:S04]  /*18a00*/  STL [R1+0x33e0], R9 ;  /* 0x0033e00901007387 */ /* 0x000fe80000100800 */
[----:B------:R-:W-:Y:S04]  /*18a10*/  STL [R1+0x33d0], R12 ;  /* 0x0033d00c01007387 */ /* 0x000fe80000100800 */
[----:B------:R-:W-:Y:S04]  /*18a20*/  STL [R1+0x33d8], R6 ;  /* 0x0033d80601007387 */ /* 0x000fe80000100800 */
[----:B------:R-:W-:Y:S04]  /*18a30*/  STL [R1+0x33d4], R10 ;  /* 0x0033d40a01007387 */ /* 0x000fe80000100800 */
[----:B------:R-:W4:Y:S01]  /*18a40*/  LDL.LU.64 R232, [R1+0x18] ;  /* 0x0000180001e87983 */ /* 0x000f220000300a00 */
[----:B------:R-:W-:Y:S01]  /*18a50*/  LEA.HI.X.SX32 R7, R2, R125, 0x2, P4 ;  /* 0x0000007d02077211 */ /* 0x000fe200020f16ff */
[----:B------:R-:W-:-:S02]  /*18a60*/  IMAD.MOV.U32 R2, RZ, RZ, R11 ;  /* 0x000000ffff027224 */ /* 0x000fc400078e000b */
[----:B------:R-:W-:Y:S02]  /*18a70*/  IMAD.MOV.U32 R3, RZ, RZ, R12 ;  /* 0x000000ffff037224 */ /* 0x000fe400078e000c */
[----:B------:R-:W-:Y:S04]  /*18a80*/  STL [R1+0x33cc], R7 ;  /* 0x0033cc0701007387 */ /* 0x000fe80000100800 */
[----:B------:R-:W4:Y:S04]  /*18a90*/  LDL.LU.64 R234, [R1+0x20] ;  /* 0x0000200001ea7983 */ /* 0x000f280000300a00 */
[----:B------:R1:W-:Y:S04]  /*18aa0*/  LDGSTS.E [R16+0x3ee00], [R2.64], P0 ;  /* 0x3ee0000002107fae */ /* 0x0003e80008121846 */
[----:B------:R-:W4:Y:S01]  /*18ab0*/  LDL.LU.64 R238, [R1+0x28] ;  /* 0x0000280001ee7983 */ /* 0x000f220000300a00 */
[----:B-1----:R-:W-:Y:S01]  /*18ac0*/  IMAD.MOV.U32 R2, RZ, RZ, R9 ;  /* 0x000000ffff027224 */ /* 0x002fe200078e0009 */
[----:B------:R-:W-:-:S05]  /*18ad0*/  MOV R3, R10 ;  /* 0x0000000a00037202 */ /* 0x000fca0000000f00 */
[----:B------:R1:W-:Y:S02]  /*18ae0*/  LDGSTS.E [R16+0x3f600], [R2.64], P0 ;  /* 0x3f60000002107fae */ /* 0x0003e40008121846 */
[----:B-1----:R-:W-:Y:S02]  /*18af0*/  IMAD.MOV.U32 R2, RZ, RZ, R6 ;  /* 0x000000ffff027224 */ /* 0x002fe400078e0006 */
[----:B------:R-:W-:-:S05]  /*18b00*/  IMAD.MOV.U32 R3, RZ, RZ, R7 ;  /* 0x000000ffff037224 */ /* 0x000fca00078e0007 */
[----:B------:R1:W-:Y:S04]  /*18b10*/  LDGSTS.E [R16+0x3fe00], [R2.64], P0 ;  /* 0x3fe0000002107fae */ /* 0x0003e80008121846 */
[----:B------:R-:W0:Y:S04]  /*18b20*/  LDGDEPBAR ;  /* 0x00000000000079af */ /* 0x000e280000000000 */
[----:B--2---:R2:W-:Y:S01]  /*18b30*/  STL [R1+0x37a8], R240 ;  /* 0x0037a8f001007387 */ /* 0x0045e20000100800 */
[----:B-1----:R-:W-:-:S03]  /*18b40*/  IMAD.MOV.U32 R2, RZ, RZ, R241 ;  /* 0x000000ffff027224 */ /* 0x002fc600078e00f1 */
[----:B--2---:R-:W2:Y:S04]  /*18b50*/  LDL.LU.64 R240, [R1+0x30] ;  /* 0x0000300001f07983 */ /* 0x004ea80000300a00 */
[----:B------:R3:W-:Y:S04]  /*18b60*/  STL [R1+0x37a4], R2 ;  /* 0x0037a40201007387 */ /* 0x0007e80000100800 */
[----:B------:R-:W-:Y:S04]  /*18b70*/  STL [R1+0x37c8], R244 ;  /* 0x0037c8f401007387 */ /* 0x000fe80000100800 */
[----:B------:R-:W-:Y:S04]  /*18b80*/  STL [R1+0x37c4], R245 ;  /* 0x0037c4f501007387 */ /* 0x000fe80000100800 */
[----:B------:R-:W2:Y:S04]  /*18b90*/  LDL.LU.64 R218, [R1+0x38] ;  /* 0x0000380001da7983 */ /* 0x000ea80000300a00 */
        /* <DEDUP_REMOVED lines=8> */
[----:B------:R-:W2:Y:S01]  /*18c20*/  LDL.LU.64 R226, [R1+0x50] ;  /* 0x0000500001e27983 */ /* 0x000ea20000300a00 */
[----:B---3--:R-:W-:-:S03]  /*18c30*/  IMAD.MOV.U32 R2, RZ, RZ, R229 ;  /* 0x000000ffff027224 */ /* 0x008fc600078e00e5 */
[----:B------:R1:W-:Y:S04]  /*18c40*/  STL [R1+0x3848], R228 ;  /* 0x003848e401007387 */ /* 0x0003e80000100800 */
[----:B-1----:R-:W3:Y:S04]  /*18c50*/  LDL.LU.64 R228, [R1+0x58] ;  /* 0x0000580001e47983 */ /* 0x002ee80000300a00 */
[----:B------:R1:W-:Y:S04]  /*18c60*/  STL [R1+0x3844], R2 ;  /* 0x0038440201007387 */ /* 0x0003e80000100800 */
[----:B----4-:R4:W-:Y:S01]  /*18c70*/  STL [R1+0x3868], R220 ;  /* 0x003868dc01007387 */ /* 0x0109e20000100800 */
[----:B-1----:R-:W-:-:S03]  /*18c80*/  IMAD.MOV.U32 R2, RZ, RZ, R221 ;  /* 0x000000ffff027224 */ /* 0x002fc600078e00dd */
[----:B----4-:R-:W4:Y:S04]  /*18c90*/  LDL.LU.64 R220, [R1+0x60] ;  /* 0x0000600001dc7983 */ /* 0x010f280000300a00 */
[----:B------:R1:W-:Y:S04]  /*18ca0*/  STL [R1+0x3864], R2 ;  /* 0x0038640201007387 */ /* 0x0003e80000100800 */
[----:B------:R1:W-:Y:S02]  /*18cb0*/  STL [R1+0x3888], R230 ;  /* 0x003888e601007387 */ /* 0x0003e40000100800 */
[----:B-1----:R-:W-:-:S02]  /*18cc0*/  IMAD.MOV.U32 R2, RZ, RZ, R231 ;  /* 0x000000ffff027224 */ /* 0x002fc400078e00e7 */
[----:B------:R-:W4:Y:S04]  /*18cd0*/  LDL.LU.64 R230, [R1+0x68] ;  /* 0x0000680001e67983 */ /* 0x000f280000300a00 */
[----:B------:R1:W-:Y:S04]  /*18ce0*/  STL [R1+0x3884], R2 ;  /* 0x0038840201007387 */ /* 0x0003e80000100800 */
[----:B------:R1:W-:Y:S02]  /*18cf0*/  STL [R1+0x38a8], R232 ;  /* 0x0038a8e801007387 */ /* 0x0003e40000100800 */
[----:B-1----:R-:W-:-:S02]  /*18d00*/  IMAD.MOV.U32 R2, RZ, RZ, R233 ;  /* 0x000000ffff027224 */ /* 0x002fc400078e00e9 */
[----:B------:R-:W4:Y:S04]  /*18d10*/  LDL.LU.64 R232, [R1+0x70] ;  /* 0x0000700001e87983 */ /* 0x000f280000300a00 */
[----:B------:R1:W-:Y:S04]  /*18d20*/  STL [R1+0x38a4], R2 ;  /* 0x0038a40201007387 */ /* 0x0003e80000100800 */
[----:B------:R1:W-:Y:S02]  /*18d30*/  STL [R1+0x38c8], R234 ;  /* 0x0038c8ea01007387 */ /* 0x0003e40000100800 */
[----:B-1----:R-:W-:-:S02]  /*18d40*/  MOV R2, R235 ;  /* 0x000000eb00027202 */ /* 0x002fc40000000f00 */
[----:B------:R-:W4:Y:S04]  /*18d50*/  LDL.LU.64 R234, [R1+0x78] ;  /* 0x0000780001ea7983 */ /* 0x000f280000300a00 */
[----:B------:R1:W-:Y:S04]  /*18d60*/  STL [R1+0x38c4], R2 ;  /* 0x0038c40201007387 */ /* 0x0003e80000100800 */
[----:B------:R1:W-:Y:S02]  /*18d70*/  STL [R1+0x38e8], R238 ;  /* 0x0038e8ee01007387 */ /* 0x0003e40000100800 */
[----:B-1----:R-:W-:-:S02]  /*18d80*/  IMAD.MOV.U32 R2, RZ, RZ, R239 ;  /* 0x000000ffff027224 */ /* 0x002fc400078e00ef */
[----:B------:R-:W4:Y:S04]  /*18d90*/  LDL.LU.64 R238, [R1+0x80] ;  /* 0x0000800001ee7983 */ /* 0x000f280000300a00 */
[----:B------:R1:W-:Y:S04]  /*18da0*/  STL [R1+0x38e4], R2 ;  /* 0x0038e40201007387 */ /* 0x0003e80000100800 */
[----:B--2---:R2:W-:Y:S01]  /*18db0*/  STL [R1+0x3908], R240 ;  /* 0x003908f001007387 */ /* 0x0045e20000100800 */
[----:B-1----:R-:W-:-:S03]  /*18dc0*/  IMAD.MOV.U32 R2, RZ, RZ, R241 ;  /* 0x000000ffff027224 */ /* 0x002fc600078e00f1 */
[----:B--2---:R-:W2:Y:S04]  /*18dd0*/  LDL.LU.64 R240, [R1+0x88] ;  /* 0x0000880001f07983 */ /* 0x004ea80000300a00 */
[----:B------:R1:W-:Y:S04]  /*18de0*/  STL [R1+0x3904], R2 ;  /* 0x0039040201007387 */ /* 0x0003e80000100800 */
[----:B------:R1:W-:Y:S02]  /*18df0*/  STL [R1+0x3928], R218 ;  /* 0x003928da01007387 */ /* 0x0003e40000100800 */
[----:B-1----:R-:W-:-:S02]  /*18e00*/  IMAD.MOV.U32 R2, RZ, RZ, R219 ;  /* 0x000000ffff027224 */ /* 0x002fc400078e00db */
[----:B------:R-:W2:Y:S04]  /*18e10*/  LDL.LU.64 R218, [R1+0x90] ;  /* 0x0000900001da7983 */ /* 0x000ea80000300a00 */
[----:B------:R1:W-:Y:S04]  /*18e20*/  STL [R1+0x3924], R2 ;  /* 0x0039240201007387 */ /* 0x0003e80000100800 */
[----:B------:R1:W-:Y:S02]  /*18e30*/  STL [R1+0x3948], R222 ;  /* 0x003948de01007387 */ /* 0x0003e40000100800 */
[----:B-1----:R-:W-:-:S02]  /*18e40*/  IMAD.MOV.U32 R2, RZ, RZ, R223 ;  /* 0x000000ffff027224 */ /* 0x002fc400078e00df */
[----:B------:R-:W2:Y:S04]  /*18e50*/  LDL.LU.64 R222, [R1+0x98] ;  /* 0x0000980001de7983 */ /* 0x000ea80000300a00 */
[----:B------:R1:W-:Y:S04]  /*18e60*/  STL [R1+0x3944], R2 ;  /* 0x0039440201007387 */ /* 0x0003e80000100800 */
[----:B------:R3:W-:Y:S01]  /*18e70*/  STL [R1+0x3968], R224 ;  /* 0x003968e001007387 */ /* 0x0007e20000100800 */
[----:B-1----:R-:W-:-:S03]  /*18e80*/  IMAD.MOV.U32 R2, RZ, RZ, R225 ;  /* 0x000000ffff027224 */ /* 0x002fc600078e00e1 */
[----:B---3--:R-:W3:Y:S04]  /*18e90*/  LDL.LU.64 R224, [R1+0xa0] ;  /* 0x0000a00001e07983 */ /* 0x008ee80000300a00 */
[----:B------:R1:W-:Y:S04]  /*18ea0*/  STL [R1+0x3964], R2 ;  /* 0x0039640201007387 */ /* 0x0003e80000100800 */
[----:B------:R1:W-:Y:S02]  /*18eb0*/  STL [R1+0x3988], R226 ;  /* 0x003988e201007387 */ /* 0x0003e40000100800 */
[----:B-1----:R-:W-:-:S02]  /*18ec0*/  IMAD.MOV.U32 R2, RZ, RZ, R227 ;  /* 0x000000ffff027224 */ /* 0x002fc400078e00e3 */
[----:B------:R-:W3:Y:S04]  /*18ed0*/  LDL.LU.64 R226, [R1+0xa8] ;  /* 0x0000a80001e27983 */ /* 0x000ee80000300a00 */
[----:B------:R1:W-:Y:S04]  /*18ee0*/  STL [R1+0x3984], R2 ;  /* 0x0039840201007387 */ /* 0x0003e80000100800 */
[----:B------:R1:W-:Y:S02]  /*18ef0*/  STL [R1+0x39a8], R228 ;  /* 0x0039a8e401007387 */ /* 0x0003e40000100800 */
[----:B-1----:R-:W-:-:S02]  /*18f00*/  IMAD.MOV.U32 R2, RZ, RZ, R229 ;  /* 0x000000ffff027224 */ /* 0x002fc400078e00e5 */
[----:B------:R-:W3:Y:S04]  /*18f10*/  LDL.LU.64 R228, [R1+0xb0] ;  /* 0x0000b00001e47983 */ /* 0x000ee80000300a00 */
[----:B------:R1:W-:Y:S04]  /*18f20*/  STL [R1+0x39a4], R2 ;  /* 0x0039a40201007387 */ /* 0x0003e80000100800 */
[----:B----4-:R4:W-:Y:S01]  /*18f30*/  STL [R1+0x39c8], R220 ;  /* 0x0039c8dc01007387 */ /* 0x0109e20000100800 */
[----:B-1----:R-:W-:-:S03]  /*18f40*/  MOV R2, R221 ;  /* 0x000000dd00027202 */ /* 0x002fc60000000f00 */
        /* <DEDUP_REMOVED lines=22> */
[----:B------:R-:W-:Y:S04]  /*190b0*/  STL [R1+0x3a88], R218 ;  /* 0x003a88da01007387 */ /* 0x000fe80000100800 */
[----:B------:R-:W2:Y:S01]  /*190c0*/  LDL.LU.64 R216, [R1+0xe8] ;  /* 0x0000e80001d87983 */ /* 0x000ea20000300a00 */
[----:B-1----:R-:W-:-:S05]  /*190d0*/  IMAD.MOV.U32 R2, RZ, RZ, R219 ;  /* 0x000000ffff027224 */ /* 0x002fca00078e00db */
[----:B------:R1:W-:Y:S04]  /*190e0*/  STL [R1+0x3a84], R2 ;  /* 0x003a840201007387 */ /* 0x0003e80000100800 */
[----:B------:R3:W-:Y:S01]  /*190f0*/  STL [R1+0x3aa8], R222 ;  /* 0x003aa8de01007387 */ /* 0x0007e20000100800 */
[----:B-1----:R-:W-:-:S03]  /*19100*/  IMAD.MOV.U32 R2, RZ, RZ, R223 ;  /* 0x000000ffff027224 */ /* 0x002fc600078e00df */
[----:B------:R-:W2:Y:S04]  /*19110*/  LDL.LU.64 R218, [R1+0xf0] ;  /* 0x0000f00001da7983 */ /* 0x000ea80000300a00 */
[----:B------:R1:W-:Y:S04]  /*19120*/  STL [R1+0x3aa4], R2 ;  /* 0x003aa40201007387 */ /* 0x0003e80000100800 */
[----:B---3--:R3:W-:Y:S04]  /*19130*/  STL [R1+0x3ac8], R224 ;  /* 0x003ac8e001007387 */ /* 0x0087e80000100800 */
[----:B------:R-:W2:Y:S01]  /*19140*/  LDL.LU.64 R222, [R1+0xf8] ;  /* 0x0000f80001de7983 */ /* 0x000ea20000300a00 */
[----:B-1----:R-:W-:-:S03]  /*19150*/  MOV R2, R225 ;  /* 0x000000e100027202 */ /* 0x002fc60000000f00 */
[----:B------:R-:W-:Y:S04]  /*19160*/  STL [R1+0x3ae8], R226 ;  /* 0x003ae8e201007387 */ /* 0x000fe80000100800 */
[----:B------:R1:W-:Y:S04]  /*19170*/  STL [R1+0x3ac4], R2 ;  /* 0x003ac40201007387 */ /* 0x0003e80000100800 */
[----:B---3--:R-:W3:Y:S01]  /*19180*/  LDL.LU.64 R224, [R1+0x100] ;  /* 0x0001000001e07983 */ /* 0x008ee20000300a00 */
[----:B-1----:R-:W-:-:S03]  /*19190*/  IMAD.MOV.U32 R2, RZ, RZ, R227 ;  /* 0x000000ffff027224 */ /* 0x002fc600078e00e3 */
[----:B------:R-:W-:Y:S04]  /*191a0*/  STL [R1+0x3b08], R228 ;  /* 0x003b08e401007387 */ /* 0x000fe80000100800 */
[----:B------:R1:W-:Y:S04]  /*191b0*/  STL [R1+0x3ae4], R2 ;  /* 0x003ae40201007387 */ /* 0x0003e80000100800 */
[----:B------:R-:W3:Y:S01]  /*191c0*/  LDL.LU.64 R226, [R1+0x108] ;  /* 0x0001080001e27983 */ /* 0x000ee20000300a00 */
[----:B-1----:R-:W-:-:S03]  /*191d0*/  IMAD.MOV.U32 R2, RZ, RZ, R229 ;  /* 0x000000ffff027224 */ /* 0x002fc600078e00e5 */
[----:B----4-:R-:W-:Y:S04]  /*191e0*/  STL [R1+0x3b2c], R220 ;  /* 0x003b2cdc01007387 */ /* 0x010fe80000100800 */
[----:B------:R1:W-:Y:S04]  /*191f0*/  STL [R1+0x3b04], R2 ;  /* 0x003b040201007387 */ /* 0x0003e80000100800 */
[----:B------:R-:W4:Y:S01]  /*19200*/  LDL.LU.64 R228, [R1+0x110] ;  /* 0x0001100001e47983 */ /* 0x000f220000300a00 */
[----:B-1----:R-:W-:-:S03]  /*19210*/  IMAD.MOV.U32 R2, RZ, RZ, R221 ;  /* 0x000000ffff027224 */ /* 0x002fc600078e00dd */
[----:B------:R-:W-:Y:S04]  /*19220*/  STL [R1+0x3b4c], R230 ;  /* 0x003b4ce601007387 */ /* 0x000fe80000100800 */
        /* <DEDUP_REMOVED lines=15> */
[----:B--2---:R-:W-:Y:S04]  /*19320*/  STL [R1+0x3bcc], R240 ;  /* 0x003bccf001007387 */ /* 0x004fe80000100800 */
[----:B------:R1:W-:Y:S04]  /*19330*/  STL [R1+0x3ba8], R2 ;  /* 0x003ba80201007387 */ /* 0x0003e80000100800 */
[----:B------:R-:W2:Y:S01]  /*19340*/  LDL.LU.64 R238, [R1+0x138] ;  /* 0x0001380001ee7983 */ /* 0x000ea20000300a00 */
[----:B-1----:R-:W-:-:S03]  /*19350*/  MOV R2, R241 ;  /* 0x000000f100027202 */ /* 0x002fc60000000f00 */
[----:B------:R-:W-:Y:S04]  /*19360*/  STL [R1+0x3bec], R216 ;  /* 0x003becd801007387 */ /* 0x000fe80000100800 */
[----:B------:R1:W-:Y:S04]  /*19370*/  STL [R1+0x3bc8], R2 ;  /* 0x003bc80201007387 */ /* 0x0003e80000100800 */
[----:B------:R-:W2:Y:S01]  /*19380*/  LDL.LU.64 R240, [R1+0x140] ;  /* 0x0001400001f07983 */ /* 0x000ea20000300a00 */
[----:B-1----:R-:W-:-:S03]  /*19390*/  IMAD.MOV.U32 R2, RZ, RZ, R217 ;  /* 0x000000ffff027224 */ /* 0x002fc600078e00d9 */
[----:B------:R-:W-:Y:S04]  /*193a0*/  STL [R1+0x3c0c], R218 ;  /* 0x003c0cda01007387 */ /* 0x000fe80000100800 */
[----:B------:R1:W-:Y:S02]  /*193b0*/  STL [R1+0x3be8], R2 ;  /* 0x003be80201007387 */ /* 0x0003e40000100800 */
[----:B-1----:R-:W-:Y:S02]  /*193c0*/  IMAD.MOV.U32 R2, RZ, RZ, R219 ;  /* 0x000000ffff027224 */ /* 0x002fe400078e00db */
[----:B------:R-:W-:Y:S04]  /*193d0*/  STL [R1+0x3c2c], R222 ;  /* 0x003c2cde01007387 */ /* 0x000fe80000100800 */
[----:B------:R1:W-:Y:S02]  /*193e0*/  STL [R1+0x3c08], R2 ;  /* 0x003c080201007387 */ /* 0x0003e40000100800 */
[----:B-1----:R-:W-:-:S02]  /*193f0*/  IMAD.MOV.U32 R2, RZ, RZ, R223 ;  /* 0x000000ffff027224 */ /* 0x002fc400078e00df */
[----:B------:R-:W2:Y:S04]  /*19400*/  LDL.LU.64 R222, [R1+0x148] ;  /* 0x0001480001de7983 */ /* 0x000ea80000300a00 */
[----:B------:R1:W-:Y:S04]  /*19410*/  STL [R1+0x3c28], R2 ;  /* 0x003c280201007387 */ /* 0x0003e80000100800 */
[----:B---3--:R3:W-:Y:S01]  /*19420*/  STL [R1+0x3c4c], R224 ;  /* 0x003c4ce001007387 */ /* 0x0087e20000100800 */
[----:B-1----:R-:W-:-:S03]  /*19430*/  IMAD.MOV.U32 R2, RZ, RZ, R225 ;  /* 0x000000ffff027224 */ /* 0x002fc600078e00e1 */
[----:B---3--:R-:W3:Y:S04]  /*19440*/  LDL.LU.64 R224, [R1+0x150] ;  /* 0x0001500001e07983 */ /* 0x008ee80000300a00 */
[----:B------:R1:W-:Y:S04]  /*19450*/  STL [R1+0x3c48], R2 ;  /* 0x003c480201007387 */ /* 0x0003e80000100800 */
[----:B------:R1:W-:Y:S02]  /*19460*/  STL [R1+0x3c6c], R226 ;  /* 0x003c6ce201007387 */ /* 0x0003e40000100800 */
[----:B-1----:R-:W-:-:S02]  /*19470*/  IMAD.MOV.U32 R2, RZ, RZ, R227 ;  /* 0x000000ffff027224 */ /* 0x002fc400078e00e3 */
[----:B------:R-:W3:Y:S04]  /*19480*/  LDL.LU.64 R226, [R1+0x160] ;  /* 0x0001600001e27983 */ /* 0x000ee80000300a00 */
[----:B------:R1:W-:Y:S04]  /*19490*/  STL [R1+0x3c68], R2 ;  /* 0x003c680201007387 */ /* 0x0003e80000100800 */
[----:B----4-:R4:W-:Y:S01]  /*194a0*/  STL [R1+0x3c8c], R228 ;  /* 0x003c8ce401007387 */ /* 0x0109e20000100800 */
[----:B-1----:R-:W-:-:S03]  /*194b0*/  IMAD.MOV.U32 R2, RZ, RZ, R229 ;  /* 0x000000ffff027224 */ /* 0x002fc600078e00e5 */
[----:B----4-:R-:W4:Y:S04]  /*194c0*/  LDL.LU.64 R228, [R1+0x158] ;  /* 0x0001580001e47983 */ /* 0x010f280000300a00 */
[----:B------:R1:W-:Y:S04]  /*194d0*/  STL [R1+0x3c88], R2 ;  /* 0x003c880201007387 */ /* 0x0003e80000100800 */
[----:B------:R1:W-:Y:S04]  /*194e0*/  STL [R1+0x3cac], R220 ;  /* 0x003cacdc01007387 */ /* 0x0003e80000100800 */
[----:B------:R-:W4:Y:S01]  /*194f0*/  LDL.LU.64 R218, [R1+0x168] ;  /* 0x0001680001da7983 */ /* 0x000f220000300a00 */
[----:B-1----:R-:W-:-:S05]  /*19500*/  IMAD.MOV.U32 R2, RZ, RZ, R221 ;  /* 0x000000ffff027224 */ /* 0x002fca00078e00dd */
[----:B------:R1:W-:Y:S04]  /*19510*/  STL [R1+0x3ca8], R2 ;  /* 0x003ca80201007387 */ /* 0x0003e80000100800 */
[----:B------:R-:W-:Y:S04]  /*19520*/  STL [R1+0x3ccc], R230 ;  /* 0x003ccce601007387 */ /* 0x000fe80000100800 */
[----:B------:R-:W4:Y:S01]  /*19530*/  LDL.LU.64 R220, [R1+0x170] ;  /* 0x0001700001dc7983 */ /* 0x000f220000300a00 */
[----:B-1----:R-:W-:-:S05]  /*19540*/  MOV R2, R231 ;  /* 0x000000e700027202 */ /* 0x002fca0000000f00 */
[----:B------:R1:W-:Y:S04]  /*19550*/  STL [R1+0x3cc8], R2 ;  /* 0x003cc80201007387 */ /* 0x0003e80000100800 */
[----:B------:R-:W-:Y:S01]  /*19560*/  STL [R1+0x3cec], R232 ;  /* 0x003cece801007387 */ /* 0x000fe20000100800 */
[----:B-1----:R-:W-:-:S03]  /*19570*/  IMAD.MOV.U32 R2, RZ, RZ, R233 ;  /* 0x000000ffff027224 */ /* 0x002fc600078e00e9 */
[----:B------:R-:W4:Y:S04]  /*19580*/  LDL.LU.64 R230, [R1+0x180] ;  /* 0x0001800001e67983 */ /* 0x000f280000300a00 */
[----:B------:R1:W-:Y:S04]  /*19590*/  STL [R1+0x3ce8], R2 ;  /* 0x003ce80201007387 */ /* 0x0003e80000100800 */
[----:B------:R-:W-:Y:S01]  /*195a0*/  STL [R1+0x3d0c], R234 ;  /* 0x003d0cea01007387 */ /* 0x000fe20000100800 */
[----:B-1----:R-:W-:-:S03]  /*195b0*/  IMAD.MOV.U32 R2, RZ, RZ, R235 ;  /* 0x000000ffff027224 */ /* 0x002fc600078e00eb */
[----:B------:R-:W4:Y:S04]  /*195c0*/  LDL.LU.64 R232, [R1+0x178] ;  /* 0x0001780001e87983 */ /* 0x000f280000300a00 */
[----:B------:R1:W-:Y:S04]  /*195d0*/  STL [R1+0x3d08], R2 ;  /* 0x003d080201007387 */ /* 0x0003e80000100800 */
[----:B--2---:R-:W-:Y:S01]  /*195e0*/  STL [R1+0x3d2c], R238 ;  /* 0x003d2cee01007387 */ /* 0x004fe20000100800 */
[----:B-1----:R-:W-:-:S03]  /*195f0*/  IMAD.MOV.U32 R2, RZ, RZ, R239 ;  /* 0x000000ffff027224 */ /* 0x002fc600078e00ef */
[----:B------:R-:W2:Y:S04]  /*19600*/  LDL.LU.64 R234, [R1+0x190] ;  /* 0x0001900001ea7983 */ /* 0x000ea80000300a00 */
[----:B------:R1:W-:Y:S04]  /*19610*/  STL [R1+0x3d28], R2 ;  /* 0x003d280201007387 */ /* 0x0003e80000100800 */
[----:B------:R1:W-:Y:S02]  /*19620*/  STL [R1+0x3d4c], R240 ;  /* 0x003d4cf001007387 */ /* 0x0003e40000100800 */
[----:B-1----:R-:W-:-:S02]  /*19630*/  IMAD.MOV.U32 R2, RZ, RZ, R241 ;  /* 0x000000ffff027224 */ /* 0x002fc400078e00f1 */
[----:B------:R-:W2:Y:S04]  /*19640*/  LDL.LU.64 R238, [R1+0x198] ;  /* 0x0001980001ee7983 */ /* 0x000ea80000300a00 */
[----:B------:R1:W-:Y:S04]  /*19650*/  STL [R1+0x3d48], R2 ;  /* 0x003d480201007387 */ /* 0x0003e80000100800 */
[----:B------:R-:W-:Y:S04]  /*19660*/  STL [R1+0x3d6c], R242 ;  /* 0x003d6cf201007387 */ /* 0x000fe80000100800 */
[----:B------:R-:W-:Y:S04]  /*19670*/  STL [R1+0x3d68], R243 ;  /* 0x003d68f301007387 */ /* 0x000fe80000100800 */
[----:B------:R-:W2:Y:S04]  /*19680*/  LDL.LU.64 R240, [R1+0x1a0] ;  /* 0x0001a00001f07983 */ /* 0x000ea80000300a00 */
        /* <DEDUP_REMOVED lines=44> */
[----:B---3--:R3:W-:Y:S01]  /*19950*/  STL [R1+0x3eec], R222 ;  /* 0x003eecde01007387 */ /* 0x0087e20000100800 */
[----:B-1----:R-:W-:-:S03]  /*19960*/  MOV R2, R223 ;  /* 0x000000df00027202 */ /* 0x002fc60000000f00 */
        /* <DEDUP_REMOVED lines=31> */
[----:B-1----:R-:W-:-:S03]  /*19b60*/  MOV R2, R235 ;  /* 0x000000eb00027202 */ /* 0x002fc60000000f00 */
        /* <DEDUP_REMOVED lines=63> */
[----:B-1----:R-:W-:-:S02]  /*19f60*/  MOV R2, R227 ;  /* 0x000000e300027202 */ /* 0x002fc40000000f00 */
        /* <DEDUP_REMOVED lines=31> */
[----:B-1----:R-:W-:-:S02]  /*1a160*/  MOV R2, R241 ;  /* 0x000000f100027202 */ /* 0x002fc40000000f00 */
        /* <DEDUP_REMOVED lines=95> */
[----:B-1----:R-:W-:-:S02]  /*1a760*/  MOV R2, R225 ;  /* 0x000000e100027202 */ /* 0x002fc40000000f00 */
        /* <DEDUP_REMOVED lines=31> */
[----:B-1----:R-:W-:-:S02]  /*1a960*/  MOV R2, R239 ;  /* 0x000000ef00027202 */ /* 0x002fc40000000f00 */
        /* <DEDUP_REMOVED lines=246> */
[----:B------:R-:W-:Y:S04]  /*1b8d0*/  STL [R1+0x3cbc], R220 ;  /* 0x003cbcdc01007387 */ /* 0x000fe80000100800 */
[----:B------:R-:W4:Y:S01]  /*1b8e0*/  LDL.LU.64 R216, [R1+0x5f0] ;  /* 0x0005f00001d87983 */ /* 0x000f220000300a00 */
[----:B-1----:R-:W-:-:S05]  /*1b8f0*/  IMAD.MOV.U32 R2, RZ, RZ, R221 ;  /* 0x000000ffff027224 */ /* 0x002fca00078e00dd */
[----:B------:R1:W-:Y:S04]  /*1b900*/  STL [R1+0x3cb8], R2 ;  /* 0x003cb80201007387 */ /* 0x0003e80000100800 */
[----:B------:R1:W-:Y:S02]  /*1b910*/  STL [R1+0x3cc4], R230 ;  /* 0x003cc4e601007387 */ /* 0x0003e40000100800 */
[----:B-1----:R-:W-:Y:S02]  /*1b920*/  IMAD.MOV.U32 R2, RZ, RZ, R231 ;  /* 0x000000ffff027224 */ /* 0x002fe400078e00e7 */
        /* <DEDUP_REMOVED lines=18> */
[----:B---3--:R-:W-:Y:S01]  /*1ba50*/  STL [R1+0x3cfc], R222 ;  /* 0x003cfcde01007387 */ /* 0x008fe20000100800 */
[----:B-1----:R-:W-:-:S03]  /*1ba60*/  IMAD.MOV.U32 R2, RZ, RZ, R223 ;  /* 0x000000ffff027224 */ /* 0x002fc600078e00df */
[----:B------:R-:W3:Y:S04]  /*1ba70*/  LDL.LU.64 R220, [R1+0x618] ;  /* 0x0006180001dc7983 */ /* 0x000ee80000300a00 */
[----:B------:R1:W-:Y:S02]  /*1ba80*/  STL [R1+0x3cf8], R2 ;  /* 0x003cf80201007387 */ /* 0x0003e40000100800 */
[----:B-1----:R-:W-:Y:S02]  /*1ba90*/  IMAD.MOV.U32 R2, RZ, RZ, R225 ;  /* 0x000000ffff027224 */ /* 0x002fe400078e00e1 */
[----:B------:R1:W-:Y:S04]  /*1baa0*/  STL [R1+0x3d04], R224 ;  /* 0x003d04e001007387 */ /* 0x0003e80000100800 */
[----:B------:R-:W3:Y:S04]  /*1bab0*/  LDL.LU.64 R222, [R1+0x628] ;  /* 0x0006280001de7983 */ /* 0x000ee80000300a00 */
[----:B------:R1:W-:Y:S04]  /*1bac0*/  STL [R1+0x3d00], R2 ;  /* 0x003d000201007387 */ /* 0x0003e80000100800 */
[----:B------:R4:W-:Y:S04]  /*1bad0*/  STL [R1+0x3d14], R226 ;  /* 0x003d14e201007387 */ /* 0x0009e80000100800 */
[----:B-1----:R-:W3:Y:S01]  /*1bae0*/  LDL.LU.64 R224, [R1+0x630] ;  /* 0x0006300001e07983 */ /* 0x002ee20000300a00 */
[----:B------:R-:W-:-:S03]  /*1baf0*/  IMAD.MOV.U32 R2, RZ, RZ, R227 ;  /* 0x000000ffff027224 */ /* 0x000fc600078e00e3 */
[----:B----4-:R-:W-:Y:S04]  /*1bb00*/  STL [R1+0x3d1c], R228 ;  /* 0x003d1ce401007387 */ /* 0x010fe80000100800 */
[----:B------:R1:W-:Y:S04]  /*1bb10*/  STL [R1+0x3d10], R2 ;  /* 0x003d100201007387 */ /* 0x0003e80000100800 */
[----:B------:R-:W4:Y:S01]  /*1bb20*/  LDL.LU.64 R226, [R1+0x638] ;  /* 0x0006380001e27983 */ /* 0x000f220000300a00 */
[----:B-1----:R-:W-:-:S03]  /*1bb30*/  IMAD.MOV.U32 R2, RZ, RZ, R229 ;  /* 0x000000ffff027224 */ /* 0x002fc600078e00e5 */
[----:B------:R-:W-:Y:S04]  /*1bb40*/  STL [R1+0x3d24], R218 ;  /* 0x003d24da01007387 */ /* 0x000fe80000100800 */
[----:B------:R1:W-:Y:S04]  /*1bb50*/  STL [R1+0x3d18], R2 ;  /* 0x003d180201007387 */ /* 0x0003e80000100800 */
[----:B------:R-:W4:Y:S01]  /*1bb60*/  LDL.LU.64 R228, [R1+0x640] ;  /* 0x0006400001e47983 */ /* 0x000f220000300a00 */
[----:B-1----:R-:W-:-:S03]  /*1bb70*/  MOV R2, R219 ;  /* 0x000000db00027202 */ /* 0x002fc60000000f00 */
[----:B------:R-:W-:Y:S04]  /*1bb80*/  STL [R1+0x3d34], R216 ;  /* 0x003d34d801007387 */ /* 0x000fe80000100800 */
[----:B------:R1:W-:Y:S04]  /*1bb90*/  STL [R1+0x3d20], R2 ;  /* 0x003d200201007387 */ /* 0x0003e80000100800 */
[----:B------:R-:W4:Y:S01]  /*1bba0*/  LDL.LU.64 R218, [R1+0x648] ;  /* 0x0006480001da7983 */ /* 0x000f220000300a00 */
[----:B-1----:R-:W-:-:S03]  /*1bbb0*/  IMAD.MOV.U32 R2, RZ, RZ, R217 ;  /* 0x000000ffff027224 */ /* 0x002fc600078e00d9 */
[----:B------:R-:W-:Y:S04]  /*1bbc0*/  STL [R1+0x3d3c], R230 ;  /* 0x003d3ce601007387 */ /* 0x000fe80000100800 */
[----:B------:R1:W-:Y:S02]  /*1bbd0*/  STL [R1+0x3d30], R2 ;  /* 0x003d300201007387 */ /* 0x0003e40000100800 */
[----:B-1----:R-:W-:Y:S02]  /*1bbe0*/  IMAD.MOV.U32 R2, RZ, RZ, R231 ;  /* 0x000000ffff027224 */ /* 0x002fe400078e00e7 */
        /* <DEDUP_REMOVED lines=38> */
[----:B------:R-:W4:Y:S04]  /*1be50*/  LDL.LU.64 R228, [R1+0x698] ;  /* 0x0006980001e47983 */ /* 0x000f280000300a00 */
        /* <DEDUP_REMOVED lines=11> */
[----:B--2---:R2:W-:Y:S04]  /*1bf10*/  STL [R1+0x3dc4], R234 ;  /* 0x003dc4ea01007387 */ /* 0x0045e80000100800 */
[----:B------:R-:W4:Y:S01]  /*1bf20*/  LDL.LU.64 R218, [R1+0x6b8] ;  /* 0x0006b80001da7983 */ /* 0x000f220000300a00 */
[----:B-1----:R-:W-:-:S03]  /*1bf30*/  IMAD.MOV.U32 R2, RZ, RZ, R235 ;  /* 0x000000ffff027224 */ /* 0x002fc600078e00eb */
[----:B------:R-:W-:Y:S04]  /*1bf40*/  STL [R1+0x3dd4], R238 ;  /* 0x003dd4ee01007387 */ /* 0x000fe80000100800 */
[----:B------:R1:W-:Y:S04]  /*1bf50*/  STL [R1+0x3dc0], R2 ;  /* 0x003dc00201007387 */ /* 0x0003e80000100800 */
[----:B--2---:R-:W2:Y:S01]  /*1bf60*/  LDL.LU.64 R234, [R1+0x6c0] ;  /* 0x0006c00001ea7983 */ /* 0x004ea20000300a00 */
[----:B-1----:R-:W-:-:S03]  /*1bf70*/  MOV R2, R239 ;  /* 0x000000ef00027202 */ /* 0x002fc60000000f00 */
[----:B------:R-:W-:Y:S04]  /*1bf80*/  STL [R1+0x3ddc], R240 ;  /* 0x003ddcf001007387 */ /* 0x000fe80000100800 */
[----:B------:R1:W-:Y:S04]  /*1bf90*/  STL [R1+0x3dd0], R2 ;  /* 0x003dd00201007387 */ /* 0x0003e80000100800 */
[----:B------:R-:W2:Y:S01]  /*1bfa0*/  LDL.LU.64 R238, [R1+0x6c8] ;  /* 0x0006c80001ee7983 */ /* 0x000ea20000300a00 */
[----:B-1----:R-:W-:-:S03]  /*1bfb0*/  IMAD.MOV.U32 R2, RZ, RZ, R241 ;  /* 0x000000ffff027224 */ /* 0x002fc600078e00f1 */
[----:B---3--:R-:W-:Y:S04]  /*1bfc0*/  STL [R1+0x3de4], R220 ;  /* 0x003de4dc01007387 */ /* 0x008fe80000100800 */
[----:B------:R1:W-:Y:S04]  /*1bfd0*/  STL [R1+0x3dd8], R2 ;  /* 0x003dd80201007387 */ /* 0x0003e80000100800 */
[----:B------:R-:W3:Y:S01]  /*1bfe0*/  LDL.LU.64 R240, [R1+0x6d0] ;  /* 0x0006d00001f07983 */ /* 0x000ee20000300a00 */
[----:B-1----:R-:W-:-:S03]  /*1bff0*/  IMAD.MOV.U32 R2, RZ, RZ, R221 ;  /* 0x000000ffff027224 */ /* 0x002fc600078e00dd */
        /* <DEDUP_REMOVED lines=8> */
[----:B----4-:R-:W3:Y:S04]  /*1c080*/  LDL.LU.64 R224, [R1+0x6e8] ;  /* 0x0006e80001e07983 */ /* 0x010ee80000300a00 */
[----:B------:R1:W-:Y:S04]  /*1c090*/  STL [R1+0x3df8], R2 ;  /* 0x003df80201007387 */ /* 0x0003e80000100800 */
[----:B------:R1:W-:Y:S02]  /*1c0a0*/  STL [R1+0x3e04], R226 ;  /* 0x003e04e201007387 */ /* 0x0003e40000100800 */
[----:B-1----:R-:W-:-:S02]  /*1c0b0*/  IMAD.MOV.U32 R2, RZ, RZ, R227 ;  /* 0x000000ffff027224 */ /* 0x002fc400078e00e3 */
[----:B------:R-:W3:Y:S04]  /*1c0c0*/  LDL.LU.64 R226, [R1+0x6f0] ;  /* 0x0006f00001e27983 */ /* 0x000ee80000300a00 */
[----:B------:R1:W-:Y:S04]  /*1c0d0*/  STL [R1+0x3e00], R2 ;  /* 0x003e000201007387 */ /* 0x0003e80000100800 */
[----:B------:R1:W-:Y:S02]  /*1c0e0*/  STL [R1+0x3e14], R228 ;  /* 0x003e14e401007387 */ /* 0x0003e40000100800 */
[----:B-1----:R-:W-:-:S02]  /*1c0f0*/  IMAD.MOV.U32 R2, RZ, RZ, R229 ;  /* 0x000000ffff027224 */ /* 0x002fc400078e00e5 */
[----:B------:R-:W-:Y:S04]  /*1c100*/  STL [R1+0x3e1c], R216 ;  /* 0x003e1cd801007387 */ /* 0x000fe80000100800 */
[----:B------:R1:W-:Y:S04]  /*1c110*/  STL [R1+0x3e10], R2 ;  /* 0x003e100201007387 */ /* 0x0003e80000100800 */
[----:B------:R-:W3:Y:S01]  /*1c120*/  LDL.LU.64 R228, [R1+0x6f8] ;  /* 0x0006f80001e47983 */ /* 0x000ee20000300a00 */
[----:B-1----:R-:W-:-:S03]  /*1c130*/  IMAD.MOV.U32 R2, RZ, RZ, R217 ;  /* 0x000000ffff027224 */ /* 0x002fc600078e00d9 */
[----:B------:R-:W-:Y:S04]  /*1c140*/  STL [R1+0x3e24], R230 ;  /* 0x003e24e601007387 */ /* 0x000fe80000100800 */
[----:B------:R1:W-:Y:S02]  /*1c150*/  STL [R1+0x3e18], R2 ;  /* 0x003e180201007387 */ /* 0x0003e40000100800 */
[----:B-1----:R-:W-:Y:S02]  /*1c160*/  MOV R2, R231 ;  /* 0x000000e700027202 */ /* 0x002fe40000000f00 */
[----:B------:R-:W3:Y:S04]  /*1c170*/  LDL.LU.64 R230, [R1+0x700] ;  /* 0x0007000001e67983 */ /* 0x000ee80000300a00 */
[----:B------:R1:W-:Y:S04]  /*1c180*/  STL [R1+0x3e20], R2 ;  /* 0x003e200201007387 */ /* 0x0003e80000100800 */
[----:B------:R1:W-:Y:S02]  /*1c190*/  STL [R1+0x3e34], R232 ;  /* 0x003e34e801007387 */ /* 0x0003e40000100800 */
[----:B-1----:R-:W-:-:S02]  /*1c1a0*/  IMAD.MOV.U32 R2, RZ, RZ, R233 ;  /* 0x000000ffff027224 */ /* 0x002fc400078e00e9 */
[----:B------:R-:W-:Y:S04]  /*1c1b0*/  STL [R1+0x3e3c], R218 ;  /* 0x003e3cda01007387 */ /* 0x000fe80000100800 */
[----:B------:R1:W-:Y:S04]  /*1c1c0*/  STL [R1+0x3e30], R2 ;  /* 0x003e300201007387 */ /* 0x0003e80000100800 */
[----:B------:R-:W4:Y:S01]  /*1c1d0*/  LDL.LU.64 R232, [R1+0x708] ;  /* 0x0007080001e87983 */ /* 0x000f220000300a00 */
[----:B-1----:R-:W-:-:S03]  /*1c1e0*/  IMAD.MOV.U32 R2, RZ, RZ, R219 ;  /* 0x000000ffff027224 */ /* 0x002fc600078e00db */
[----:B--2---:R-:W-:Y:S04]  /*1c1f0*/  STL [R1+0x3e44], R234 ;  /* 0x003e44ea01007387 */ /* 0x004fe80000100800 */
[----:B------:R1:W-:Y:S02]  /*1c200*/  STL [R1+0x3e38], R2 ;  /* 0x003e380201007387 */ /* 0x0003e40000100800 */
[----:B-1----:R-:W-:Y:S02]  /*1c210*/  IMAD.MOV.U32 R2, RZ, RZ, R235 ;  /* 0x000000ffff027224 */ /* 0x002fe400078e00eb */
        /* <DEDUP_REMOVED lines=8> */
[----:B------:R-:W-:Y:S04]  /*1c2a0*/  STL [R1+0x3e64], R220 ;  /* 0x003e64dc01007387 */ /* 0x000fe80000100800 */
[----:B------:R1:W-:Y:S04]  /*1c2b0*/  STL [R1+0x3e58], R2 ;  /* 0x003e580201007387 */ /* 0x0003e80000100800 */
[----:B---3--:R-:W3:Y:S01]  /*1c2c0*/  LDL.LU.64 R240, [R1+0x720] ;  /* 0x0007200001f07983 */ /* 0x008ee20000300a00 */
[----:B-1----:R-:W-:-:S03]  /*1c2d0*/  IMAD.MOV.U32 R2, RZ, RZ, R221 ;  /* 0x000000ffff027224 */ /* 0x002fc600078e00dd */
[----:B------:R-:W-:Y:S04]  /*1c2e0*/  STL [R1+0x3e74], R222 ;  /* 0x003e74de01007387 */ /* 0x000fe80000100800 */
[----:B------:R1:W-:Y:S04]  /*1c2f0*/  STL [R1+0x3e60], R2 ;  /* 0x003e600201007387 */ /* 0x0003e80000100800 */
[----:B------:R-:W3:Y:S01]  /*1c300*/  LDL.LU.64 R208, [R1+0x738] ;  /* 0x0007380001d07983 */ /* 0x000ee20000300a00 */
[----:B-1----:R-:W-:-:S05]  /*1c310*/  IMAD.MOV.U32 R2, RZ, RZ, R223 ;  /* 0x000000ffff027224 */ /* 0x002fca00078e00df */
[----:B------:R1:W-:Y:S04]  /*1c320*/  STL [R1+0x3e70], R2 ;  /* 0x003e700201007387 */ /* 0x0003e80000100800 */
[----:B------:R-:W-:Y:S04]  /*1c330*/  STL [R1+0x3e7c], R224 ;  /* 0x003e7ce001007387 */ /* 0x000fe80000100800 */
[----:B------:R-:W3:Y:S01]  /*1c340*/  LDL.LU.64 R210, [R1+0x748] ;  /* 0x0007480001d27983 */ /* 0x000ee20000300a00 */
[----:B-1----:R-:W-:-:S05]  /*1c350*/  MOV R2, R225 ;  /* 0x000000e100027202 */ /* 0x002fca0000000f00 */
[----:B------:R1:W-:Y:S04]  /*1c360*/  STL [R1+0x3e78], R2 ;  /* 0x003e780201007387 */ /* 0x0003e80000100800 */
[----:B------:R-:W-:Y:S04]  /*1c370*/  STL [R1+0x3e84], R226 ;  /* 0x003e84e201007387 */ /* 0x000fe80000100800 */
[----:B------:R-:W3:Y:S01]  /*1c380*/  LDL.LU.64 R212, [R1+0x750] ;  /* 0x0007500001d47983 */ /* 0x000ee20000300a00 */
[----:B-1----:R-:W-:-:S03]  /*1c390*/  IMAD.MOV.U32 R2, RZ, RZ, R227 ;  /* 0x000000ffff027224 */ /* 0x002fc600078e00e3 */
[----:B------:R-:W3:Y:S04]  /*1c3a0*/  LDL.LU.64 R214, [R1+0x728] ;  /* 0x0007280001d67983 */ /* 0x000ee80000300a00 */
        /* <DEDUP_REMOVED lines=11> */
[----:B----4-:R-:W-:Y:S04]  /*1c460*/  STL [R1+0x3ea4], R232 ;  /* 0x003ea4e801007387 */ /* 0x010fe80000100800 */
[----:B------:R-:W4:Y:S01]  /*1c470*/  LDL.LU.64 R224, [R1+0x768] ;  /* 0x0007680001e07983 */ /* 0x000f220000300a00 */
[----:B-1----:R-:W-:-:S03]  /*1c480*/  IMAD.MOV.U32 R2, RZ, RZ, R233 ;  /* 0x000000ffff027224 */ /* 0x002fc600078e00e9 */
[----:B------:R-:W4:Y:S04]  /*1c490*/  LDL.LU.64 R226, [R1+0x770] ;  /* 0x0007700001e27983 */ /* 0x000f280000300a00 */
[----:B------:R2:W-:Y:S02]  /*1c4a0*/  STL [R1+0x3ea0], R2 ;  /* 0x003ea00201007387 */ /* 0x0005e40000100800 */
[----:B--2---:R-:W-:Y:S02]  /*1c4b0*/  IMAD.MOV.U32 R2, RZ, RZ, R235 ;  /* 0x000000ffff027224 */ /* 0x004fe400078e00eb */
[----:B------:R-:W-:Y:S04]  /*1c4c0*/  STL [R1+0x3eb4], R234 ;  /* 0x003eb4ea01007387 */ /* 0x000fe80000100800 */
[----:B------:R-:W2:Y:S04]  /*1c4d0*/  LDL.LU.64 R228, [R1+0x778] ;  /* 0x0007780001e47983 */ /* 0x000ea80000300a00 */
[----:B------:R1:W-:Y:S04]  /*1c4e0*/  STL [R1+0x3eb0], R2 ;  /* 0x003eb00201007387 */ /* 0x0003e80000100800 */
[----:B------:R-:W-:Y:S04]  /*1c4f0*/  STL [R1+0x3ebc], R238 ;  /* 0x003ebcee01007387 */ /* 0x000fe80000100800 */
[----:B------:R-:W2:Y:S01]  /*1c500*/  LDL.LU.64 R230, [R1+0x788] ;  /* 0x0007880001e67983 */ /* 0x000ea20000300a00 */
[----:B-1----:R-:W-:-:S03]  /*1c510*/  IMAD.MOV.U32 R2, RZ, RZ, R239 ;  /* 0x000000ffff027224 */ /* 0x002fc600078e00ef */
[----:B------:R-:W2:Y:S04]  /*1c520*/  LDL.LU.64 R232, [R1+0x798] ;  /* 0x0007980001e87983 */ /* 0x000ea80000300a00 */
[----:B------:R1:W-:Y:S04]  /*1c530*/  STL [R1+0x3eb8], R2 ;  /* 0x003eb80201007387 */ /* 0x0003e80000100800 */
[----:B---3--:R3:W-:Y:S04]  /*1c540*/  STL [R1+0x3ec4], R240 ;  /* 0x003ec4f001007387 */ /* 0x0087e80000100800 */
[----:B------:R-:W2:Y:S01]  /*1c550*/  LDL.LU.64 R234, [R1+0x7a0] ;  /* 0x0007a00001ea7983 */ /* 0x000ea20000300a00 */
[----:B-1----:R-:W-:-:S03]  /*1c560*/  IMAD.MOV.U32 R2, RZ, RZ, R241 ;  /* 0x000000ffff027224 */ /* 0x002fc600078e00f1 */
[----:B------:R-:W2:Y:S04]  /*1c570*/  LDL.LU.64 R238, [R1+0x7a8] ;  /* 0x0007a80001ee7983 */ /* 0x000ea80000300a00 */
[----:B------:R1:W-:Y:S04]  /*1c580*/  STL [R1+0x3ec0], R2 ;  /* 0x003ec00201007387 */ /* 0x0003e80000100800 */
[----:B------:R-:W-:Y:S04]  /*1c590*/  STL [R1+0x3ed4], R208 ;  /* 0x003ed4d001007387 */ /* 0x000fe80000100800 */
[----:B---3--:R-:W3:Y:S01]  /*1c5a0*/  LDL.LU.64 R240, [R1+0x780] ;  /* 0x0007800001f07983 */ /* 0x008ee20000300a00 */
[----:B-1----:R-:W-:-:S03]  /*1c5b0*/  MOV R2, R209 ;  /* 0x000000d100027202 */ /* 0x002fc60000000f00 */
[----:B------:R-:W-:Y:S04]  /*1c5c0*/  STL [R1+0x3edc], R210 ;  /* 0x003edcd201007387 */ /* 0x000fe80000100800 */
[----:B------:R1:W-:Y:S02]  /*1c5d0*/  STL [R1+0x3ed0], R2 ;  /* 0x003ed00201007387 */ /* 0x0003e40000100800 */
[----:B-1----:R-:W-:Y:S02]  /*1c5e0*/  IMAD.MOV.U32 R2, RZ, RZ, R211 ;  /* 0x000000ffff027224 */ /* 0x002fe400078e00d3 */
[----:B------:R-:W-:Y:S04]  /*1c5f0*/  STL [R1+0x3ee4], R212 ;  /* 0x003ee4d401007387 */ /* 0x000fe80000100800 */
[----:B------:R1:W-:Y:S04]  /*1c600*/  STL [R1+0x3ed8], R2 ;  /* 0x003ed80201007387 */ /* 0x0003e80000100800 */
[----:B------:R-:W-:Y:S01]  /*1c610*/  STL [R1+0x3ef4], R214 ;  /* 0x003ef4d601007387 */ /* 0x000fe20000100800 */
[----:B-1----:R-:W-:-:S05]  /*1c620*/  IMAD.MOV.U32 R2, RZ, RZ, R213 ;  /* 0x000000ffff027224 */ /* 0x002fca00078e00d5 */
[----:B------:R1:W-:Y:S04]  /*1c630*/  STL [R1+0x3ee0], R2 ;  /* 0x003ee00201007387 */ /* 0x0003e80000100800 */
[----:B------:R-:W-:Y:S01]  /*1c640*/  STL [R1+0x3efc], R216 ;  /* 0x003efcd801007387 */ /* 0x000fe20000100800 */
[----:B-1----:R-:W-:-:S05]  /*1c650*/  IMAD.MOV.U32 R2, RZ, RZ, R215 ;  /* 0x000000ffff027224 */ /* 0x002fca00078e00d7 */
[----:B------:R1:W-:Y:S04]  /*1c660*/  STL [R1+0x3ef0], R2 ;  /* 0x003ef00201007387 */ /* 0x0003e80000100800 */
[----:B------:R-:W-:Y:S01]  /*1c670*/  STL [R1+0x3f04], R218 ;  /* 0x003f04da01007387 */ /* 0x000fe20000100800 */
[----:B-1----:R-:W-:-:S05]  /*1c680*/  IMAD.MOV.U32 R2, RZ, RZ, R217 ;  /* 0x000000ffff027224 */ /* 0x002fca00078e00d9 */
[----:B------:R1:W-:Y:S02]  /*1c690*/  STL [R1+0x3ef8], R2 ;  /* 0x003ef80201007387 */ /* 0x0003e40000100800 */
[----:B-1----:R-:W-:Y:S02]  /*1c6a0*/  IMAD.MOV.U32 R2, RZ, RZ, R219 ;  /* 0x000000ffff027224 */ /* 0x002fe400078e00db */
[----:B------:R-:W-:Y:S04]  /*1c6b0*/  STL [R1+0x3f14], R220 ;  /* 0x003f14dc01007387 */ /* 0x000fe80000100800 */
[----:B------:R1:W-:Y:S04]  /*1c6c0*/  STL [R1+0x3f00], R2 ;  /* 0x003f000201007387 */ /* 0x0003e80000100800 */
[----:B------:R-:W-:Y:S01]  /*1c6d0*/  STL [R1+0x3f1c], R222 ;  /* 0x003f1cde01007387 */ /* 0x000fe20000100800 */
[----:B-1----:R-:W-:-:S05]  /*1c6e0*/  IMAD.MOV.U32 R2, RZ, RZ, R221 ;  /* 0x000000ffff027224 */ /* 0x002fca00078e00dd */
[----:B------:R1:W-:Y:S02]  /*1c6f0*/  STL [R1+0x3f10], R2 ;  /* 0x003f100201007387 */ /* 0x0003e40000100800 */
[----:B-1----:R-:W-:Y:S02]  /*1c700*/  IMAD.MOV.U32 R2, RZ, RZ, R223 ;  /* 0x000000ffff027224 */ /* 0x002fe400078e00df */
[----:B----4-:R-:W-:Y:S04]  /*1c710*/  STL [R1+0x3f24], R224 ;  /* 0x003f24e001007387 */ /* 0x010fe80000100800 */
[----:B------:R1:W-:Y:S04]  /*1c720*/  STL [R1+0x3f18], R2 ;  /* 0x003f180201007387 */ /* 0x0003e80000100800 */
[----:B------:R-:W-:Y:S01]  /*1c730*/  STL [R1+0x3f34], R226 ;  /* 0x003f34e201007387 */ /* 0x000fe20000100800 */
[----:B-1----:R-:W-:-:S05]  /*1c740*/  MOV R2, R225 ;  /* 0x000000e100027202 */ /* 0x002fca0000000f00 */
[----:B------:R1:W-:Y:S02]  /*1c750*/  STL [R1+0x3f20], R2 ;  /* 0x003f200201007387 */ /* 0x0003e40000100800 */
[----:B-1----:R-:W-:-:S05]  /*1c760*/  IMAD.MOV.U32 R2, RZ, RZ, R227 ;  /* 0x000000ffff027224 */ /* 0x002fca00078e00e3 */
[----:B------:R1:W-:Y:S04]  /*1c770*/  STL [R1+0x3f30], R2 ;  /* 0x003f300201007387 */ /* 0x0003e80000100800 */
[----:B--2---:R-:W-:Y:S01]  /*1c780*/  STL [R1+0x3f3c], R228 ;  /* 0x003f3ce401007387 */ /* 0x004fe20000100800 */
[----:B-1----:R-:W-:-:S03]  /*1c790*/  IMAD.MOV.U32 R2, RZ, RZ, R229 ;  /* 0x000000ffff027224 */ /* 0x002fc600078e00e5 */
        /* <DEDUP_REMOVED lines=10> */
[----:B------:R1:W-:Y:S04]  /*1c840*/  STL [R1+0x3f58], R2 ;  /* 0x003f580201007387 */ /* 0x0003e80000100800 */
[----:B---3--:R-:W-:Y:S01]  /*1c850*/  STL [R1+0x3f74], R240 ;  /* 0x003f74f001007387 */ /* 0x008fe20000100800 */
[----:B-1----:R-:W-:-:S05]  /*1c860*/  IMAD.MOV.U32 R2, RZ, RZ, R239 ;  /* 0x000000ffff027224 */ /* 0x002fca00078e00ef */
[----:B------:R1:W-:Y:S04]  /*1c870*/  STL [R1+0x3f60], R2 ;  /* 0x003f600201007387 */ /* 0x0003e80000100800 */
[----:B------:R-:W-:Y:S01]  /*1c880*/  STL [R1+0x3f7c], R236 ;  /* 0x003f7cec01007387 */ /* 0x000fe20000100800 */
[----:B-1----:R-:W-:-:S05]  /*1c890*/  IMAD.MOV.U32 R2, RZ, RZ, R241 ;  /* 0x000000ffff027224 */ /* 0x002fca00078e00f1 */
[----:B------:R1:W-:Y:S02]  /*1c8a0*/  STL [R1+0x3f70], R2 ;  /* 0x003f700201007387 */ /* 0x0003e40000100800 */
[----:B-1----:R-:W-:Y:S02]  /*1c8b0*/  MOV R2, R237 ;  /* 0x000000ed00027202 */ /* 0x002fe40000000f00 */
[----:B------:R-:W1:Y:S04]  /*1c8c0*/  S2R R236, SR_TID.X ;  /* 0x0000000000ec7919 */ /* 0x000e680000002100 */
[----:B------:R2:W-:Y:S04]  /*1c8d0*/  STL [R1+0x3f78], R2 ;  /* 0x003f780201007387 */ /* 0x0005e80000100800 */
[----:B------:R2:W-:Y:S04]  /*1c8e0*/  STL [R1+0x3f84], R122 ;  /* 0x003f847a01007387 */ /* 0x0005e80000100800 */
[----:B------:R2:W-:Y:S01]  /*1c8f0*/  STL [R1+0x3f80], R123 ;  /* 0x003f807b01007387 */ /* 0x0005e20000100800 */
[----:B------:R-:W-:Y:S05]  /*1c900*/  @P3 BRA `(.L_x_0) ;  /* 0x00007f8000003947 */ /* 0x000fea0003800000 */
[----:B------:R3:W-:Y:S01]  /*1c910*/  STL [R1+0x1140], RZ ;  /* 0x001140ff01007387 */ /* 0x0007e20000100800 */
[----:B-1----:R-:W-:Y:S01]  /*1c920*/  IMAD.SHL.U32 R0, R236, 0x40, RZ ;  /* 0x00000040ec007824 */ /* 0x002fe200078e00ff */
[----:B------:R-:W-:Y:S01]  /*1c930*/  CS2R R24, SRZ ;  /* 0x0000000000187805 */ /* 0x000fe2000001ff00 */
[----:B------:R-:W-:Y:S01]  /*1c940*/  CS2R R26, SRZ ;  /* 0x00000000001a7805 */ /* 0x000fe2000001ff00 */
[----:B------:R3:W-:Y:S01]  /*1c950*/  STL [R1+0x1144], RZ ;  /* 0x001144ff01007387 */ /* 0x0007e20000100800 */
[----:B------:R-:W-:Y:S01]  /*1c960*/  CS2R R20, SRZ ;  /* 0x0000000000147805 */ /* 0x000fe2000001ff00 */
[----:B------:R-:W-:Y:S01]  /*1c970*/  LOP3.LUT R0, R0, 0x800, RZ, 0xc0, !PT ;  /* 0x0000080000007812 */ /* 0x000fe200078ec0ff */
[----:B------:R-:W-:Y:S01]  /*1c980*/  CS2R R22, SRZ ;  /* 0x0000000000167805 */ /* 0x000fe2000001ff00 */
[----:B------:R3:W-:Y:S01]  /*1c990*/  STL [R1+0x1148], RZ ;  /* 0x001148ff01007387 */ /* 0x0007e20000100800 */
[----:B------:R-:W-:Y:S01]  /*1c9a0*/  CS2R R16, SRZ ;  /* 0x0000000000107805 */ /* 0x000fe2000001ff00 */
[----:B------:R-:W-:Y:S01]  /*1c9b0*/  CS2R R18, SRZ ;  /* 0x0000000000127805 */ /* 0x000fe2000001ff00 */
[----:B------:R-:W-:Y:S01]  /*1c9c0*/  CS2R R12, SRZ ;  /* 0x00000000000c7805 */ /* 0x000fe2000001ff00 */
[----:B------:R3:W-:Y:S01]  /*1c9d0*/  STL [R1+0x114c], RZ ;  /* 0x00114cff01007387 */ /* 0x0007e20000100800 */
[----:B------:R-:W-:Y:S01]  /*1c9e0*/  CS2R R14, SRZ ;  /* 0x00000000000e7805 */ /* 0x000fe2000001ff00 */
[----:B------:R-:W-:Y:S01]  /*1c9f0*/  CS2R R8, SRZ ;  /* 0x0000000000087805 */ /* 0x000fe2000001ff00 */
[----:B------:R-:W-:Y:S01]  /*1ca00*/  CS2R R10, SRZ ;  /* 0x00000000000a7805 */ /* 0x000fe2000001ff00 */
[----:B------:R3:W-:Y:S01]  /*1ca10*/  STL [R1+0x1130], RZ ;  /* 0x001130ff01007387 */ /* 0x0007e20000100800 */
[----:B------:R-:W-:Y:S01]  /*1ca20*/  CS2R R4, SRZ ;  /* 0x0000000000047805 */ /* 0x000fe2000001ff00 */
[----:B------:R-:W-:-:S02]  /*1ca30*/  CS2R R6, SRZ ;  /* 0x0000000000067805 */ /* 0x000fc4000001ff00 */
[----:B------:R3:W-:Y:S04]  /*1ca40*/  STL [R1+0x1134], RZ ;  /* 0x001134ff01007387 */ /* 0x0007e80000100800 */
        /* <DEDUP_REMOVED lines=1896> */
[----:B------:R3:W-:Y:S04]  /*240d0*/  STL [R1+0x43c4], R0 ;  /* 0x0043c40001007387 */ /* 0x0007e80000100800 */
        /* <DEDUP_REMOVED lines=121> */
[----:B------:R3:W-:Y:S01]  /*24870*/  STL [R1+0x1d1c], RZ ;  /* 0x001d1cff01007387 */ /* 0x0007e20000100800 */
[----:B------:R-:W-:Y:S05]  /*24880*/  BRA `(.L_x_1) ;  /* 0x00094d6000007947 */ /* 0x000fea0003800000 */
.L_x_0:
[----:B------:R3:W-:Y:S01]  /*24890*/  STL [R1+0x33a8], RZ ;  /* 0x0033a8ff01007387 */ /* 0x0007e20000100800 */
[C---:B-1----:R-:W-:Y:S01]  /*248a0*/  IMAD.SHL.U32 R30, R236.reuse, 0x40, RZ ;  /* 0x00000040ec1e7824 */ /* 0x042fe200078e00ff */
[C---:B------:R-:W-:Y:S01]  /*248b0*/  LOP3.LUT R28, R236.reuse, 0x7, RZ, 0xc0, !PT ;  /* 0x00000007ec1c7812 */ /* 0x040fe200078ec0ff */
[----:B--2---:R-:W-:Y:S01]  /*248c0*/  IMAD.SHL.U32 R2, R236, 0x2, RZ ;  /* 0x00000002ec027824 */ /* 0x004fe200078e00ff */
[----:B------:R3:W-:Y:S01]  /*248d0*/  STL [R1+0x1140], RZ ;  /* 0x001140ff01007387 */ /* 0x0007e20000100800 */
[----:B------:R-:W-:Y:S01]  /*248e0*/  IMAD.SHL.U32 R252, R252, 0x40, RZ ;  /* 0x00000040fcfc7824 */ /* 0x000fe200078e00ff */
[----:B------:R-:W-:Y:S01]  /*248f0*/  LOP3.LUT R31, R30, 0x800, RZ, 0xc0, !PT ;  /* 0x000008001e1f7812 */ /* 0x000fe200078ec0ff */
[----:B------:R-:W-:Y:S01]  /*24900*/  IMAD R28, R28, 0x110, RZ ;  /* 0x000001101c1c7824 */ /* 0x000fe200078e02ff */
[----:B------:R3:W-:Y:S01]  /*24910*/  STL [R1+0x1144], RZ ;  /* 0x001144ff01007387 */ /* 0x0007e20000100800 */
[----:B------:R-:W-:Y:S01]  /*24920*/  IMAD.MOV.U32 R29, RZ, RZ, 0x3f ;  /* 0x0000003fff1d7424 */ /* 0x000fe200078e00ff */
[----:B------:R-:W-:Y:S01]  /*24930*/  ULDC UR4, c[0x0][0x18c] ;  /* 0x0000630000047ab9 */ /* 0x000fe20000000800 */
[----:B------:R-:W-:Y:S01]  /*24940*/  CS2R R24, SRZ ;  /* 0x0000000000187805 */ /* 0x000fe2000001ff00 */
[----:B------:R3:W-:Y:S01]  /*24950*/  STL [R1+0x1148], RZ ;  /* 0x001148ff01007387 */ /* 0x0007e20000100800 */
[----:B------:R-:W-:Y:S01]  /*24960*/  LOP3.LUT R28, R28, 0x30, R2, 0x78, !PT ;  /* 0x000000301c1c7812 */ /* 0x000fe200078e7802 */
[----:B------:R-:W-:Y:S01]  /*24970*/  USHF.L.U32 UR4, UR4, 0x6, URZ ;  /* 0x0000000604047899 */ /* 0x000fe2000800063f */
[----:B------:R-:W-:Y:S01]  /*24980*/  SHF.R.S32.HI R2, RZ, 0x1f, R252 ;  /* 0x0000001fff027819 */ /* 0x000fe200000114fc */
[----:B------:R3:W-:Y:S01]  /*24990*/  STL [R1+0x114c], RZ ;  /* 0x00114cff01007387 */ /* 0x0007e20000100800 */
[----:B------:R-:W-:Y:S01]  /*249a0*/  IADD3 R29, R29, c[0x0][0x180], RZ ;  /* 0x000060001d1d7a10 */ /* 0x000fe20007ffe0ff */
[----:B------:R-:W-:Y:S01]  /*249b0*/  USHF.R.S32.HI UR5, URZ, 0x1f, UR4 ;  /* 0x0000001f3f057899 */ /* 0x000fe20008011404 */
[----:B------:R-:W-:Y:S01]  /*249c0*/  SHF.L.U64.HI R2, R252, 0x2, R2 ;  /* 0x00000002fc027819 */ /* 0x000fe20000010202 */
[----:B------:R3:W-:Y:S01]  /*249d0*/  STL [R1+0x1130], RZ ;  /* 0x001130ff01007387 */ /* 0x0007e20000100800 */
[----:B------:R-:W-:Y:S01]  /*249e0*/  LOP3.LUT R252, R28, R31, RZ, 0xfc, !PT ;  /* 0x0000001f1cfc7212 */ /* 0x000fe200078efcff */
[----:B------:R-:W-:Y:S01]  /*249f0*/  CS2R R26, SRZ ;  /* 0x00000000001a7805 */ /* 0x000fe2000001ff00 */
[----:B------:R-:W-:Y:S01]  /*24a00*/  SHF.R.S32.HI R3, RZ, 0x1f, R29 ;  /* 0x0000001fff037819 */ /* 0x000fe2000001141d */
[----:B------:R3:W-:Y:S01]  /*24a10*/  STL [R1+0x1134], RZ ;  /* 0x001134ff01007387 */ /* 0x0007e20000100800 */
[----:B------:R-:W-:Y:S01]  /*24a20*/  LOP3.LUT R28, R252, 0x40, RZ, 0x3c, !PT ;  /* 0x00000040fc1c7812 */ /* 0x000fe200078e3cff */
[----:B------:R-:W-:Y:S01]  /*24a30*/  CS2R R20, SRZ ;  /* 0x0000000000147805 */ /* 0x000fe2000001ff00 */
[----:B------:R-:W-:Y:S01]  /*24a40*/  LEA.HI R3, R3, R29, RZ, 0x6 ;  /* 0x0000001d03037211 */ /* 0x000fe200078f30ff */
[----:B------:R3:W-:Y:S01]  /*24a50*/  STL [R1+0x1138], RZ ;  /* 0x001138ff01007387 */ /* 0x0007e20000100800 */
[----:B------:R-:W-:Y:S01]  /*24a60*/  LOP3.LUT R29, R236, 0x3, RZ, 0xc0, !PT ;  /* 0x00000003ec1d7812 */ /* 0x000fe200078ec0ff */
[----:B------:R-:W-:Y:S01]  /*24a70*/  CS2R R22, SRZ ;  /* 0x0000000000167805 */ /* 0x000fe2000001ff00 */
[----:B------:R-:W-:Y:S01]  /*24a80*/  SHF.R.S32.HI R30, RZ, 0x6, R3 ;  /* 0x00000006ff1e7819 */ /* 0x000fe20000011403 */
[----:B------:R3:W-:Y:S01]  /*24a90*/  STL [R1+0x113c], RZ ;  /* 0x00113cff01007387 */ /* 0x0007e20000100800 */
[----:B------:R-:W-:Y:S01]  /*24aa0*/  CS2R R16, SRZ ;  /* 0x0000000000107805 */ /* 0x000fe2000001ff00 */
[----:B------:R-:W-:Y:S01]  /*24ab0*/  IMAD R29, R29, 0x820, RZ ;  /* 0x000008201d1d7824 */ /* 0x000fe200078e02ff */
[----:B------:R-:W-:Y:S01]  /*24ac0*/  CS2R R18, SRZ ;  /* 0x0000000000127805 */ /* 0x000fe2000001ff00 */
[----:B------:R3:W-:Y:S01]  /*24ad0*/  STL [R1+0x1120], RZ ;  /* 0x001120ff01007387 */ /* 0x0007e20000100800 */
[----:B------:R-:W-:Y:S01]  /*24ae0*/  CS2R R12, SRZ ;  /* 0x00000000000c7805 */ /* 0x000fe2000001ff00 */
[----:B------:R-:W-:Y:S01]  /*24af0*/  CS2R R14, SRZ ;  /* 0x00000000000e7805 */ /* 0x000fe2000001ff00 */
[----:B------:R-:W-:Y:S01]  /*24b00*/  LOP3.LUT R3, R29, 0x5c, R236, 0x78, !PT ;  /* 0x0000005c1d037812 */ /* 0x000fe200078e78ec */
[----:B------:R3:W-:Y:S01]  /*24b10*/  STL [R1+0x1124], RZ ;  /* 0x001124ff01007387 */ /* 0x0007e20000100800 */
[----:B------:R-:W-:Y:S01]  /*24b20*/  CS2R R8, SRZ ;  /* 0x0000000000087805 */ /* 0x000fe2000001ff00 */
[----:B------:R-:W-:Y:S01]  /*24b30*/  CS2R R10, SRZ ;  /* 0x00000000000a7805 */ /* 0x000fe2000001ff00 */
[----:B------:R-:W-:Y:S01]  /*24b40*/  CS2R R4, SRZ ;  /* 0x0000000000047805 */ /* 0x000fe2000001ff00 */
[----:B------:R3:W-:Y:S01]  /*24b50*/  STL [R1+0x1128], RZ ;  /* 0x001128ff01007387 */ /* 0x0007e20000100800 */
[----:B------:R-:W-:Y:S01]  /*24b60*/  CS2R R6, SRZ ;  /* 0x0000000000067805 */ /* 0x000fe2000001ff00 */
[----:B------:R-:W-:Y:S01]  /*24b70*/  IADD3 R30, R30, -0x1, RZ ;  /* 0xffffffff1e1e7810 */ /* 0x000fe20007ffe0ff */
[----:B------:R-:W-:Y:S01]  /*24b80*/  USHF.L.U32 UR8, UR4, 0x2, URZ ;  /* 0x0000000204087899 */ /* 0x000fe2000800063f */
[----:B------:R3:W-:Y:S01]  /*24b90*/  STL [R1+0x112c], RZ ;  /* 0x00112cff01007387 */ /* 0x0007e20000100800 */
[----:B------:R-:W-:Y:S01]  /*24ba0*/  LOP3.LUT R29, R3, 0x20, RZ, 0x3c, !PT ;  /* 0x00000020031d7812 */ /* 0x000fe200078e3cff */
[----:B------:R-:W-:-:S02]  /*24bb0*/  USHF.L.U64.HI UR5, UR4, 0x2, UR5 ;  /* 0x0000000204057899 */ /* 0x000fc40008010205 */
        /* <DEDUP_REMOVED lines=2013> */
[----:B------:R3:W-:Y:S02]  /*2c990*/  STL [R1+0x1920], R28 ;  /* 0x0019201c01007387 */ /* 0x0007e40000100800 */
.L_x_2:
[----:B------:R-:W-:-:S04]  /*2c9a0*/  DEPBAR.LE SB0, 0x0 ;  /* 0x000080000000791a */ /* 0x000fc80000000000 */
[----:B------:R-:W-:Y:S01]  /*2c9b0*/  BAR.SYNC.DEFER_BLOCKING 0x0 ;  /* 0x0000000000007b1d */ /* 0x000fe20000010000 */
[----:B------:R-:W-:-:S05]  /*2c9c0*/  LOP3.LUT R231, R3, 0x20, RZ, 0x3c, !PT ;  /* 0x0000002003e77812 */ /* 0x000fca00078e3cff */
[----:B------:R-:W-:Y:S04]  /*2c9d0*/  STL [R1+0x4414], R2 ;  /* 0x0044140201007387 */ /* 0x000fe80000100800 */
[----:B------:R-:W-:Y:S04]  /*2c9e0*/  STL [R1+0x4410], R0 ;  /* 0x0044100001007387 */ /* 0x000fe80000100800 */
[----:B------:R-:W-:Y:S04]  /*2c9f0*/  LDS R128, [R3] ;  /* 0x0000000003807984 */ /* 0x000fe80000000800 */
[----:B------:R-:W-:Y:S04]  /*2ca00*/  LDS R130, [R3+0x2000] ;  /* 0x0020000003827984 */ /* 0x000fe80000000800 */
[----:B------:R-:W-:Y:S04]  /*2ca10*/  LDS R129, [R231] ;  /* 0x00000000e7817984 */ /* 0x000fe80000000800 */
[----:B------:R-:W-:Y:S04]  /*2ca20*/  LDS R131, [R231+0x2000] ;  /* 0x00200000e7837984 */ /* 0x000fe80000000800 */
[----:B-----5:R-:W1:Y:S04]  /*2ca30*/  LDSM.16.M88.4 R124, [R252+0x20000] ;  /* 0x02000000fc7c783b */ /* 0x020e680000000200 */
[----:B------:R-:W2:Y:S04]  /*2ca40*/  LDSM.16.M88.4 R120, [R252+0x21000] ;  /* 0x02100000fc78783b */ /* 0x000ea80000000200 */
[----:B------:R-:W4:Y:S04]  /*2ca50*/  LDSM.16.M88.4 R116, [R252+0x22000] ;  /* 0x02200000fc74783b */ /* 0x000f280000000200 */
[----:B---3--:R-:W3:Y:S04]  /*2ca60*/  LDSM.16.M88.4 R112, [R252+0x23000] ;  /* 0x02300000fc70783b */ /* 0x008ee80000000200 */
[----:B------:R-:W3:Y:S04]  /*2ca70*/  LDSM.16.M88.4 R108, [R252+0x24000] ;  /* 0x02400000fc6c783b */ /* 0x000ee80000000200 */
[----:B------:R-:W3:Y:S04]  /*2ca80*/  LDSM.16.M88.4 R104, [R252+0x25000] ;  /* 0x02500000fc68783b */ /* 0x000ee80000000200 */
[----:B------:R-:W3:Y:S04]  /*2ca90*/  LDSM.16.M88.4 R100, [R252+0x26000] ;  /* 0x02600000fc64783b */ /* 0x000ee80000000200 */
[----:B------:R-:W3:Y:S04]  /*2caa0*/  LDSM.16.M88.4 R84, [R252+0x2a000] ;  /* 0x02a00000fc54783b */ /* 0x000ee80000000200 */
[----:B------:R-:W3:Y:S04]  /*2cab0*/  LDSM.16.M88.4 R80, [R252+0x2b000] ;  /* 0x02b00000fc50783b */ /* 0x000ee80000000200 */
[----:B------:R-:W3:Y:S01]  /*2cac0*/  LDSM.16.M88.4 R76, [R252+0x2c000] ;  /* 0x02c00000fc4c783b */ /* 0x000ee20000000200 */
[C---:B-1----:R-:W-:Y:S03]  /*2cad0*/  HMMA.1688.F32.TF32 R24, R128.reuse, R124, R24 ;  /* 0x0000007c8018723c */ /* 0x042fe60000081018 */
[----:B------:R-:W-:Y:S04]  /*2cae0*/  STL [R1+0x59f4], R126 ;  /* 0x0059f47e01007387 */ /* 0x000fe80000100800 */
[----:B------:R-:W-:Y:S01]  /*2caf0*/  STL [R1+0x59f0], R127 ;  /* 0x0059f07f01007387 */ /* 0x000fe20000100800 */
[C---:B--2---:R-:W-:Y:S03]  /*2cb00*/  HMMA.1688.F32.TF32 R20, R128.reuse, R120, R20 ;  /* 0x000000788014723c */ /* 0x044fe60000081014 */
[----:B------:R-:W-:Y:S04]  /*2cb10*/  STL [R1+0x59d0], R122 ;  /* 0x0059d07a01007387 */ /* 0x000fe80000100800 */
[----:B------:R-:W-:Y:S01]  /*2cb20*/  STL [R1+0x59cc], R123 ;  /* 0x0059cc7b01007387 */ /* 0x000fe20000100800 */
[C---:B----4-:R-:W-:Y:S03]  /*2cb30*/  HMMA.1688.F32.TF32 R16, R128.reuse, R116, R16 ;  /* 0x000000748010723c */ /* 0x050fe60000081010 */
[----:B------:R-:W-:Y:S04]  /*2cb40*/  STL [R1+0x59d8], R118 ;  /* 0x0059d87601007387 */ /* 0x000fe80000100800 */
[----:B------:R-:W-:Y:S01]  /*2cb50*/  STL [R1+0x59d4], R119 ;  /* 0x0059d47701007387 */ /* 0x000fe20000100800 */
[C---:B---3--:R-:W-:Y:S03]  /*2cb60*/  HMMA.1688.F32.TF32 R12, R128.reuse, R112, R12 ;  /* 0x00000070800c723c */ /* 0x048fe6000008100c */
[----:B------:R-:W-:Y:S04]  /*2cb70*/  STL [R1+0x59dc], R114 ;  /* 0x0059dc7201007387 */ /* 0x000fe80000100800 */
[----:B------:R-:W-:Y:S01]  /*2cb80*/  STL [R1+0x59c8], R115 ;  /* 0x0059c87301007387 */ /* 0x000fe20000100800 */
[C---:B------:R-:W-:Y:S03]  /*2cb90*/  HMMA.1688.F32.TF32 R8, R128.reuse, R108, R8 ;  /* 0x0000006c8008723c */ /* 0x040fe60000081008 */
[----:B------:R-:W-:Y:S04]  /*2cba0*/  STL [R1+0x59e0], R110 ;  /* 0x0059e06e01007387 */ /* 0x000fe80000100800 */
[----:B------:R-:W-:Y:S01]  /*2cbb0*/  STL [R1+0x59c4], R111 ;  /* 0x0059c46f01007387 */ /* 0x000fe20000100800 */
[C---:B------:R-:W-:Y:S03]  /*2cbc0*/  HMMA.1688.F32.TF32 R4, R128.reuse, R104, R4 ;  /* 0x000000688004723c */ /* 0x040fe60000081004 */
[----:B------:R-:W-:Y:S04]  /*2cbd0*/  STL [R1+0x59e4], R106 ;  /* 0x0059e46a01007387 */ /* 0x000fe80000100800 */
[----:B------:R-:W-:Y:S04]  /*2cbe0*/  STL [R1+0x59c0], R107 ;  /* 0x0059c06b01007387 */ /* 0x000fe80000100800 */
[----:B------:R-:W-:Y:S04]  /*2cbf0*/  STL.64 [R1+0x30d0], R24 ;  /* 0x0030d01801007387 */ /* 0x000fe80000100a00 */
[----:B------:R-:W-:Y:S04]  /*2cc00*/  STL.64 [R1+0x30d8], R26 ;  /* 0x0030d81a01007387 */ /* 0x000fe80000100a00 */
[----:B------:R-:W-:Y:S04]  /*2cc10*/  STL.64 [R1+0x3130], R20 ;  /* 0x0031301401007387 */ /* 0x000fe80000100a00 */
[----:B------:R-:W-:Y:S04]  /*2cc20*/  STL.64 [R1+0x3138], R22 ;  /* 0x0031381601007387 */ /* 0x000fe80000100a00 */
[----:B------:R-:W-:Y:S04]  /*2cc30*/  STL.64 [R1+0x3120], R16 ;  /* 0x0031201001007387 */ /* 0x000fe80000100a00 */
[----:B------:R-:W-:Y:S04]  /*2cc40*/  STL.64 [R1+0x3128], R18 ;  /* 0x0031281201007387 */ /* 0x000fe80000100a00 */
[----:B------:R-:W-:Y:S04]  /*2cc50*/  STL.64 [R1+0x3110], R12 ;  /* 0x0031100c01007387 */ /* 0x000fe80000100a00 */
[----:B------:R-:W-:Y:S04]  /*2cc60*/  STL.64 [R1+0x3118], R14 ;  /* 0x0031180e01007387 */ /* 0x000fe80000100a00 */
[----:B------:R-:W2:Y:S04]  /*2cc70*/  LDL.LU.64 R136, [R1+0x1140] ;  /* 0x0011400001887983 */ /* 0x000ea80000300a00 */
[----:B------:R-:W-:Y:S04]  /*2cc80*/  STL.64 [R1+0x3100], R8 ;  /* 0x0031000801007387 */ /* 0x000fe80000100a00 */
[----:B------:R-:W-:Y:S04]  /*2cc90*/  STL.64 [R1+0x3108], R10 ;  /* 0x0031080a01007387 */ /* 0x000fe80000100a00 */
[----:B------:R-:W2:Y:S04]  /*2cca0*/  LDL.LU.64 R138, [R1+0x1148] ;  /* 0x00114800018a7983 */ /* 0x000ea80000300a00 */
[----:B------:R-:W-:Y:S04]  /*2ccb0*/  STL.64 [R1+0x30f0], R4 ;  /* 0x0030f00401007387 */ /* 0x000fe80000100a00 */
[----:B------:R-:W-:Y:S04]  /*2ccc0*/  STL.64 [R1+0x30f8], R6 ;  /* 0x0030f80601007387 */ /* 0x000fe80000100a00 */
[----:B------:R-:W3:Y:S04]  /*2ccd0*/  LDL.LU.64 R152, [R1+0x1130] ;  /* 0x0011300001987983 */ /* 0x000ee80000300a00 */
[----:B------:R-:W3:Y:S04]  /*2cce0*/  LDL.LU.64 R154, [R1+0x1138] ;  /* 0x00113800019a7983 */ /* 0x000ee80000300a00 */
[----:B------:R-:W4:Y:S04]  /*2ccf0*/  LDL.LU.64 R144, [R1+0x1120] ;  /* 0x0011200001907983 */ /* 0x000f280000300a00 */
[----:B------:R-:W4:Y:S04]  /*2cd00*/  LDL.LU.64 R146, [R1+0x1128] ;  /* 0x0011280001927983 */ /* 0x000f280000300a00 */
[----:B------:R-:W3:Y:S04]  /*2cd10*/  LDL.LU.64 R148, [R1+0x1110] ;  /* 0x0011100001947983 */ /* 0x000ee80000300a00 */
[----:B------:R-:W3:Y:S04]  /*2cd20*/  LDL.LU.64 R150, [R1+0x1118] ;  /* 0x0011180001967983 */ /* 0x000ee80000300a00 */
[----:B------:R-:W3:Y:S04]  /*2cd30*/  LDL.LU.64 R140, [R1+0x1100] ;  /* 0x00110000018c7983 */ /* 0x000ee80000300a00 */
[----:B------:R-:W3:Y:S04]  /*2cd40*/  LDL.LU.64 R142, [R1+0x1108] ;  /* 0x00110800018e7983 */ /* 0x000ee80000300a00 */
[----:B------:R-:W1:Y:S04]  /*2cd50*/  LDSM.16.M88.4 R72, [R252+0x2d000] ;  /* 0x02d00000fc48783b */ /* 0x000e680000000200 */
        /* <DEDUP_REMOVED lines=15> */
[----:B------:R-:W-:Y:S04]  /*2ce50*/  STL [R1+0x59ec], R102 ;  /* 0x0059ec6601007387 */ /* 0x000fe80000100800 */
[----:B------:R-:W1:Y:S04]  /*2ce60*/  LDSM.16.M88.4 R8, [R252+0x3d000] ;  /* 0x03d00000fc08783b */ /* 0x000e680000000200 */
[----:B------:R-:W-:Y:S04]  /*2ce70*/  STL [R1+0x59e8], R103 ;  /* 0x0059e86701007387 */ /* 0x000fe80000100800 */
[----:B------:R-:W-:Y:S04]  /*2ce80*/  STL [R1+0x5848], R86 ;  /* 0x0058485601007387 */ /* 0x000fe80000100800 */
[----:B------:R-:W1:Y:S04]  /*2ce90*/  LDSM.16.M88.4 R4, [R252+0x3e000] ;  /* 0x03e00000fc04783b */ /* 0x000e680000000200 */
[----:B------:R-:W-:Y:S04]  /*2cea0*/  STL [R1+0x5844], R87 ;  /* 0x0058445701007387 */ /* 0x000fe80000100800 */
[----:B------:R-:W-:Y:S04]  /*2ceb0*/  STL [R1+0x5840], R82 ;  /* 0x0058405201007387 */ /* 0x000fe80000100800 */
[----:B------:R-:W2:Y:S04]  /*2cec0*/  LDSM.16.M88.4 R244, [R252+0x3f000] ;  /* 0x03f00000fcf4783b */ /* 0x000ea80000000200 */
[----:B------:R-:W-:Y:S04]  /*2ced0*/  STL [R1+0x583c], R83 ;  /* 0x00583c5301007387 */ /* 0x000fe80000100800 */
[----:B------:R-:W-:Y:S04]  /*2cee0*/  STL [R1+0x584c], R78 ;  /* 0x00584c4e01007387 */ /* 0x000fe80000100800 */
[----:B------:R-:W-:Y:S04]  /*2cef0*/  STL [R1+0x5838], R79 ;  /* 0x0058384f01007387 */ /* 0x000fe80000100800 */
[----:B-1----:R-:W-:Y:S04]  /*2cf00*/  STL [R1+0x5854], R74 ;  /* 0x0058544a01007387 */ /* 0x002fe80000100800 */
[----:B------:R-:W-:Y:S04]  /*2cf10*/  STL [R1+0x5850], R75 ;  /* 0x0058504b01007387 */ /* 0x000fe80000100800 */
        /* <DEDUP_REMOVED lines=34> */
[----:B--2---:R-:W-:Y:S01]  /*2d140*/  STL [R1+0x58dc], R246 ;  /* 0x0058dcf601007387 */ /* 0x004fe20000100800 */
[----:B------:R-:W-:Y:S03]  /*2d150*/  HMMA.1688.F32.TF32 R136, R128, R100, R136 ;  /* 0x000000648088723c */ /* 0x000fe60000081088 */
[----:B------:R-:W-:Y:S04]  /*2d160*/  STL [R1+0x58d8], R247 ;  /* 0x0058d8f701007387 */ /* 0x000fe80000100800 */
[----:B------:R-:W-:Y:S04]  /*2d170*/  STL [R1+0x4e80], R252 ;  /* 0x004e80fc01007387 */ /* 0x000fe80000100800 */
[----:B------:R-:W4:Y:S04]  /*2d180*/  LDSM.16.M88.4 R92, [R252+0x28000] ;  /* 0x02800000fc5c783b */ /* 0x000f280000000200 */
[----:B------:R-:W1:Y:S04]  /*2d190*/  LDSM.16.M88.4 R96, [R252+0x27000] ;  /* 0x02700000fc60783b */ /* 0x000e680000000200 */
[----:B------:R-:W2:Y:S04]  /*2d1a0*/  LDSM.16.M88.4 R88, [R252+0x29000] ;  /* 0x02900000fc58783b */ /* 0x000ea80000000200 */
[----:B------:R-:W-:Y:S01]  /*2d1b0*/  LDS R132, [R3+0x80] ;  /* 0x0000800003847984 */ /* 0x000fe20000000800 */
[----:B------:R-:W-:-:S03]  /*2d1c0*/  IMAD.MOV.U32 R126, RZ, RZ, R138 ;  /* 0x000000ffff7e7224 */ /* 0x000fc600078e008a */
[----:B------:R3:W-:Y:S01]  /*2d1d0*/  STL.64 [R1+0x30e0], R136 ;  /* 0x0030e08801007387 */ /* 0x0007e20000100a00 */
[----:B------:R-:W-:-:S03]  /*2d1e0*/  IMAD.MOV.U32 R127, RZ, RZ, R139 ;  /* 0x000000ffff7f7224 */ /* 0x000fc600078e008b */
[----:B------:R-:W-:Y:S04]  /*2d1f0*/  LDS R134, [R3+0x2080] ;  /* 0x0020800003867984 */ /* 0x000fe80000000800 */
[----:B------:R-:W-:Y:S04]  /*2d200*/  LDS R133, [R231+0x80] ;  /* 0x00008000e7857984 */ /* 0x000fe80000000800 */
[----:B---3--:R-:W3:Y:S04]  /*2d210*/  LDL.LU.64 R136, [R1+0x10f0] ;  /* 0x0010f00001887983 */ /* 0x008ee80000300a00 */
[----:B------:R-:W3:Y:S04]  /*2d220*/  LDL.LU.64 R138, [R1+0x10f8] ;  /* 0x0010f800018a7983 */ /* 0x000ee80000300a00 */
[----:B------:R-:W1:Y:S01]  /*2d230*/  LDS R135, [R231+0x2080] ;  /* 0x00208000e7877984 */ /* 0x000e620000000800 */
[C---:B----4-:R-:W-:Y:S03]  /*2d240*/  HMMA.1688.F32.TF32 R144, R128.reuse, R92, R144 ;  /* 0x0000005c8090723c */ /* 0x050fe60000081090 */
[----:B------:R-:W-:Y:S04]  /*2d250*/  LDS R240, [R3+0x280] ;  /* 0x0002800003f07984 */ /* 0x000fe80000000800 */
[----:B------:R-:W-:Y:S01]  /*2d260*/  LDS R242, [R3+0x2280] ;  /* 0x0022800003f27984 */ /* 0x000fe20000000800 */
[----:B------:R-:W-:Y:S03]  /*2d270*/  HMMA.1688.F32.TF32 R140, R128, R84, R140 ;  /* 0x00000054808c723c */ /* 0x000fe6000008108c */
[----:B------:R-:W-:Y:S04]  /*2d280*/  LDS R241, [R231+0x280] ;  /* 0x00028000e7f17984 */ /* 0x000fe80000000800 */
[----:B------:R-:W-:Y:S04]  /*2d290*/  LDS R243, [R231+0x2280] ;  /* 0x00228000e7f37984 */ /* 0x000fe80000000800 */
[----:B------:R-:W-:Y:S04]  /*2d2a0*/  LDS R220, [R3+0x380] ;  /* 0x0003800003dc7984 */ /* 0x000fe80000000800 */
[----:B------:R-:W-:Y:S01]  /*2d2b0*/  LDS R222, [R3+0x2380] ;  /* 0x0023800003de7984 */ /* 0x000fe20000000800 */
[----:B------:R-:W-:-:S03]  /*2d2c0*/  IMAD.MOV.U32 R114, RZ, RZ, R144 ;  /* 0x000000ffff727224 */ /* 0x000fc600078e0090 */
[----:B------:R-:W-:Y:S01]  /*2d2d0*/  LDS R221, [R231+0x380] ;  /* 0x00038000e7dd7984 */ /* 0x000fe20000000800 */
[----:B------:R-:W-:Y:S02]  /*2d2e0*/  IMAD.MOV.U32 R118, RZ, RZ, R145 ;  /* 0x000000ffff767224 */ /* 0x000fe400078e0091 */
[----:B------:R-:W-:Y:S01]  /*2d2f0*/  IMAD.MOV.U32 R119, RZ, RZ, R146 ;  /* 0x000000ffff777224 */ /* 0x000fe200078e0092 */
[----:B------:R-:W4:Y:S01]  /*2d300*/  LDL.LU.64 R144, [R1+0x10e0] ;  /* 0x0010e00001907983 */ /* 0x000f220000300a00 */
[----:B------:R-:W-:-:S03]  /*2d310*/  IMAD.MOV.U32 R122, RZ, RZ, R147 ;  /* 0x000000ffff7a7224 */ /* 0x000fc600078e0093 */
[----:B------:R-:W4:Y:S01]  /*2d320*/  LDL.LU.64 R146, [R1+0x10e8] ;  /* 0x0010e80001927983 */ /* 0x000f220000300a00 */
[----:B------:R-:W-:Y:S02]  /*2d330*/  IMAD.MOV.U32 R18, RZ, RZ, R140 ;  /* 0x000000ffff127224 */ /* 0x000fe400078e008c */
[----:B------:R-:W-:Y:S01]  /*2d340*/  IMAD.MOV.U32 R19, RZ, RZ, R141 ;  /* 0x000000ffff137224 */ /* 0x000fe200078e008d */
[----:B------:R-:W-:Y:S01]  /*2d350*/  LDS R223, [R231+0x2380] ;  /* 0x00238000e7df7984 */ /* 0x000fe20000000800 */
[----:B------:R-:W-:Y:S02]  /*2d360*/  IMAD.MOV.U32 R22, RZ, RZ, R142 ;  /* 0x000000ffff167224 */ /* 0x000fe400078e008e */
[----:B------:R-:W-:Y:S01]  /*2d370*/  IMAD.MOV.U32 R23, RZ, RZ, R143 ;  /* 0x000000ffff177224 */ /* 0x000fe200078e008f */
[----:B------:R-:W2:Y:S04]  /*2d380*/  LDL.LU.64 R140, [R1+0x10d0] ;  /* 0x0010d000018c7983 */ /* 0x000ea80000300a00 */
[----:B------:R-:W2:Y:S04]  /*2d390*/  LDL.LU.64 R142, [R1+0x10d8] ;  /* 0x0010d800018e7983 */ /* 0x000ea80000300a00 */
[----:B------:R1:W-:Y:S04]  /*2d3a0*/  STL [R1+0x58ec], R23 ;  /* 0x0058ec1701007387 */ /* 0x0003e80000100800 */
[----:B------:R1:W-:Y:S04]  /*2d3b0*/  STL [R1+0x58e8], R22 ;  /* 0x0058e81601007387 */ /* 0x0003e80000100800 */
[----:B------:R-:W-:Y:S04]  /*2d3c0*/  STL [R1+0x58e4], R19 ;  /* 0x0058e41301007387 */ /* 0x000fe80000100800 */
[----:B------:R1:W-:Y:S04]  /*2d3d0*/  STL [R1+0x58e0], R18 ;  /* 0x0058e01201007387 */ /* 0x0003e80000100800 */
[----:B------:R-:W-:Y:S04]  /*2d3e0*/  LDS R208, [R3+0x700] ;  /* 0x0007000003d07984 */ /* 0x000fe80000000800 */
        /* <DEDUP_REMOVED lines=9> */
[----:B------:R-:W-:Y:S01]  /*2d480*/  LDS R230, [R3+0x6000] ;  /* 0x0060000003e67984 */ /* 0x000fe20000000800 */
[----:B---3--:R-:W-:Y:S11]  /*2d490*/  HMMA.1688.F32.TF32 R136, R128, R80, R136 ;  /* 0x000000508088723c */ /* 0x008ff60000081088 */
[----:B------:R-:W-:Y:S11]  /*2d4a0*/  @!UPT UIADD3 URZ, URZ, URZ, URZ ;  /* 0x0000003f3f3ff290 */ /* 0x000ff6000fffe03f */
[----:B------:R-:W-:Y:S02]  /*2d4b0*/  @!UPT UIADD3 URZ, URZ, URZ, URZ ;  /* 0x0000003f3f3ff290 */ /* 0x000fe4000fffe03f */
[----:B------:R-:W-:Y:S01]  /*2d4c0*/  MOV R26, R136 ;  /* 0x00000088001a7202 */ /* 0x000fe20000000f00 */
[----:B------:R-:W-:Y:S02]  /*2d4d0*/  IMAD.MOV.U32 R27, RZ, RZ, R137 ;  /* 0x000000ffff1b7224 */ /* 0x000fe400078e0089 */
[----:B------:R-:W-:Y:S01]  /*2d4e0*/  IMAD.MOV.U32 R30, RZ, RZ, R138 ;  /* 0x000000ffff1e7224 */ /* 0x000fe200078e008a */
[----:B------:R-:W3:Y:S01]  /*2d4f0*/  LDL.LU.64 R136, [R1+0x10c0] ;  /* 0x0010c00001887983 */ /* 0x000ee20000300a00 */
[----:B------:R-:W-:-:S03]  /*2d500*/  IMAD.MOV.U32 R31, RZ, RZ, R139 ;  /* 0x000000ffff1f7224 */ /* 0x000fc600078e008b */
[----:B------:R-:W3:Y:S01]  /*2d510*/  LDL.LU.64 R138, [R1+0x10c8] ;  /* 0x0010c800018a7983 */ /* 0x000ee20000300a00 */
[C---:B----4-:R-:W-:Y:S08]  /*2d520*/  HMMA.1688.F32.TF32 R144, R128.reuse, R76, R144 ;  /* 0x0000004c8090723c */ /* 0x050ff00000081090 */
[----:B--2---:R-:W-:Y:S01]  /*2d530*/  HMMA.1688.F32.TF32 R140, R128, R72, R140 ;  /* 0x00000048808c723c */ /* 0x004fe2000008108c */
[----:B------:R2:W-:Y:S04]  /*2d540*/  STL [R1+0x58fc], R31 ;  /* 0x0058fc1f01007387 */ /* 0x0005e80000100800 */
[----:B------:R4:W-:Y:S04]  /*2d550*/  STL [R1+0x58f8], R30 ;  /* 0x0058f81e01007387 */ /* 0x0009e80000100800 */
[----:B------:R1:W-:Y:S07]  /*2d560*/  STL [R1+0x58f4], R27 ;  /* 0x0058f41b01007387 */ /* 0x0003ee0000100800 */
[----:B------:R-:W-:Y:S01]  /*2d570*/  IMAD.MOV.U32 R34, RZ, RZ, R144 ;  /* 0x000000ffff227224 */ /* 0x000fe200078e0090 */
[----:B------:R1:W-:Y:S01]  /*2d580*/  STL [R1+0x58f0], R26 ;  /* 0x0058f01a01007387 */ /* 0x0003e20000100800 */
[----:B------:R-:W-:-:S02]  /*2d590*/  IMAD.MOV.U32 R35, RZ, RZ, R145 ;  /* 0x000000ffff237224 */ /* 0x000fc400078e0091 */
[----:B------:R-:W-:Y:S01]  /*2d5a0*/  IMAD.MOV.U32 R39, RZ, RZ, R147 ;  /* 0x000000ffff277224 */ /* 0x000fe200078e0093 */
[----:B------:R-:W2:Y:S01]  /*2d5b0*/  LDL.LU.64 R144, [R1+0x10b0] ;  /* 0x0010b00001907983 */ /* 0x000ea20000300a00 */
[----:B------:R-:W-:-:S03]  /*2d5c0*/  IMAD.MOV.U32 R38, RZ, RZ, R146 ;  /* 0x000000ffff267224 */ /* 0x000fc600078e0092 */
[----:B------:R-:W2:Y:S04]  /*2d5d0*/  LDL.LU.64 R146, [R1+0x10b8] ;  /* 0x0010b80001927983 */ /* 0x000ea80000300a00 */
[----:B------:R1:W-:Y:S01]  /*2d5e0*/  STL [R1+0x590c], R39 ;  /* 0x00590c2701007387 */ /* 0x0003e20000100800 */
[----:B------:R-:W-:Y:S01]  /*2d5f0*/  MOV R10, R140 ;  /* 0x0000008c000a7202 */ /* 0x000fe20000000f00 */
[----:B------:R-:W-:Y:S02]  /*2d600*/  IMAD.MOV.U32 R11, RZ, RZ, R141 ;  /* 0x000000ffff0b7224 */ /* 0x000fe400078e008d */
[----:B------:R1:W-:Y:S01]  /*2d610*/  STL [R1+0x5908], R38 ;  /* 0x0059082601007387 */ /* 0x0003e20000100800 */
[----:B------:R-:W-:-:S03]  /*2d620*/  IMAD.MOV.U32 R14, RZ, RZ, R142 ;  /* 0x000000ffff0e7224 */ /* 0x000fc600078e008e */
[----:B------:R-:W-:Y:S01]  /*2d630*/  STL [R1+0x5904], R35 ;  /* 0x0059042301007387 */ /* 0x000fe20000100800 */
[----:B------:R-:W-:-:S03]  /*2d640*/  IMAD.MOV.U32 R15, RZ, RZ, R143 ;  /* 0x000000ffff0f7224 */ /* 0x000fc600078e008f */
[----:B------:R1:W-:Y:S04]  /*2d650*/  STL [R1+0x5900], R34 ;  /* 0x0059002201007387 */ /* 0x0003e80000100800 */
[----:B------:R-:W4:Y:S04]  /*2d660*/  LDL.LU.64 R140, [R1+0x10a0] ;  /* 0x0010a000018c7983 */ /* 0x000f280000300a00 */
[----:B------:R-:W4:Y:S04]  /*2d670*/  LDL.LU.64 R142, [R1+0x10a8] ;  /* 0x0010a800018e7983 */ /* 0x000f280000300a00 */
[----:B------:R1:W-:Y:S04]  /*2d680*/  STL [R1+0x591c], R15 ;  /* 0x00591c0f01007387 */ /* 0x0003e80000100800 */
[----:B------:R1:W-:Y:S04]  /*2d690*/  STL [R1+0x5918], R14 ;  /* 0x0059180e01007387 */ /* 0x0003e80000100800 */
[----:B------:R1:W-:Y:S04]  /*2d6a0*/  STL [R1+0x5914], R11 ;  /* 0x0059140b01007387 */ /* 0x0003e80000100800 */
[----:B------:R1:W-:Y:S01]  /*2d6b0*/  STL [R1+0x5910], R10 ;  /* 0x0059100a01007387 */ /* 0x0003e20000100800 */
[----:B---3--:R-:W-:Y:S11]  /*2d6c0*/  HMMA.1688.F32.TF32 R136, R128, R68, R136 ;  /* 0x000000448088723c */ /* 0x008ff60000081088 */
[----:B------:R-:W-:Y:S11]  /*2d6d0*/  @!UPT UIADD3 URZ, URZ, URZ, URZ ;  /* 0x0000003f3f3ff290 */ /* 0x000ff6000fffe03f */
[----:B------:R-:W-:Y:S02]  /*2d6e0*/  @!UPT UIADD3 URZ, URZ, URZ, URZ ;  /* 0x0000003f3f3ff290 */ /* 0x000fe4000fffe03f */
[----:B------:R-:W-:Y:S02]  /*2d6f0*/  IMAD.MOV.U32 R246, RZ, RZ, R136 ;  /* 0x000000fffff67224 */ /* 0x000fe400078e0088 */
[----:B------:R-:W-:Y:S02]  /*2d700*/  IMAD.MOV.U32 R247, RZ, RZ, R137 ;  /* 0x000000fffff77224 */ /* 0x000fe400078e0089 */
[----:B------:R-:W-:Y:S01]  /*2d710*/  IMAD.MOV.U32 R6, RZ, RZ, R138 ;  /* 0x000000ffff067224 */ /* 0x000fe200078e008a */
[----:B------:R-:W3:Y:S01]  /*2d720*/  LDL.LU.64 R136, [R1+0x1090] ;  /* 0x0010900001887983 */ /* 0x000ee20000300a00 */
[----:B------:R-:W-:-:S03]  /*2d730*/  IMAD.MOV.U32 R7, RZ, RZ, R139 ;  /* 0x000000ffff077224 */ /* 0x000fc600078e008b */
[----:B------:R-:W3:Y:S01]  /*2d740*/  LDL.LU.64 R138, [R1+0x1098] ;  /* 0x00109800018a7983 */ /* 0x000ee20000300a00 */
[C---:B--2---:R-:W-:Y:S03]  /*2d750*/  HMMA.1688.F32.TF32 R144, R128.reuse, R64, R144 ;  /* 0x000000408090723c */ /* 0x044fe60000081090 */
[----:B------:R-:W-:Y:S04]  /*2d760*/  STL [R1+0x592c], R7 ;  /* 0x00592c0701007387 */ /* 0x000fe80000100800 */
[----:B------:R-:W-:Y:S04]  /*2d770*/  STL [R1+0x5928], R6 ;  /* 0x0059280601007387 */ /* 0x000fe80000100800 */
[----:B------:R-:W-:Y:S01]  /*2d780*/  STL [R1+0x5924], R247 ;  /* 0x005924f701007387 */ /* 0x000fe20000100800 */
[----:B----4-:R-:W-:Y:S03]  /*2d790*/  HMMA.1688.F32.TF32 R140, R128, R60, R140 ;  /* 0x0000003c808c723c */ /* 0x010fe6000008108c */
[----:B------:R2:W-:Y:S09]  /*2d7a0*/  STL [R1+0x5920], R246 ;  /* 0x005920f601007387 */ /* 0x0005f20000100800 */
[----:B-1----:R-:W-:Y:S01]  /*2d7b0*/  MOV R23, R144 ;  /* 0x0000009000177202 */ /* 0x002fe20000000f00 */
[----:B------:R-:W-:-:S02]  /*2d7c0*/  IMAD.MOV.U32 R22, RZ, RZ, R145 ;  /* 0x000000ffff167224 */ /* 0x000fc400078e0091 */
[----:B------:R-:W-:Y:S01]  /*2d7d0*/  IMAD.MOV.U32 R18, RZ, RZ, R147 ;  /* 0x000000ffff127224 */ /* 0x000fe200078e0093 */
[----:B------:R-:W4:Y:S01]  /*2d7e0*/  LDL.LU.64 R144, [R1+0x1080] ;  /* 0x0010800001907983 */ /* 0x000f220000300a00 */
[----:B------:R-:W-:-:S03]  /*2d7f0*/  IMAD.MOV.U32 R19, RZ, RZ, R146 ;  /* 0x000000ffff137224 */ /* 0x000fc600078e0092 */
[----:B------:R-:W4:Y:S04]  /*2d800*/  LDL.LU.64 R146, [R1+0x1088] ;  /* 0x0010880001927983 */ /* 0x000f280000300a00 */
[----:B------:R1:W-:Y:S04]  /*2d810*/  STL [R1+0x593c], R18 ;  /* 0x00593c1201007387 */ /* 0x0003e80000100800 */
[----:B------:R1:W-:Y:S04]  /*2d820*/  STL [R1+0x5938], R19 ;  /* 0x0059381301007387 */ /* 0x0003e80000100800 */
[----:B------:R1:W-:Y:S01]  /*2d830*/  STL [R1+0x5934], R22 ;  /* 0x0059341601007387 */ /* 0x0003e20000100800 */
[----:B------:R-:W-:-:S03]  /*2d840*/  IMAD.MOV.U32 R42, RZ, RZ, R140 ;  /* 0x000000ffff2a7224 */ /* 0x000fc600078e008c */
[----:B------:R1:W-:Y:S01]  /*2d850*/  STL [R1+0x5930], R23 ;  /* 0x0059301701007387 */ /* 0x0003e20000100800 */
[----:B------:R-:W-:Y:S02]  /*2d860*/  IMAD.MOV.U32 R43, RZ, RZ, R141 ;  /* 0x000000ffff2b7224 */ /* 0x000fe400078e008d */
[----:B------:R-:W-:Y:S01]  /*2d870*/  IMAD.MOV.U32 R46, RZ, RZ, R142 ;  /* 0x000000ffff2e7224 */ /* 0x000fe200078e008e */
[----:B------:R-:W2:Y:S01]  /*2d880*/  LDL.LU.64 R140, [R1+0x1070] ;  /* 0x00107000018c7983 */ /* 0x000ea20000300a00 */
[----:B------:R-:W-:-:S03]  /*2d890*/  IMAD.MOV.U32 R47, RZ, RZ, R143 ;  /* 0x000000ffff2f7224 */ /* 0x000fc600078e008f */
[----:B------:R-:W2:Y:S04]  /*2d8a0*/  LDL.LU.64 R142, [R1+0x1078] ;  /* 0x00107800018e7983 */ /* 0x000ea80000300a00 */
[----:B------:R1:W-:Y:S04]  /*2d8b0*/  STL [R1+0x594c], R47 ;  /* 0x00594c2f01007387 */ /* 0x0003e80000100800 */
[----:B------:R1:W-:Y:S04]  /*2d8c0*/  STL [R1+0x5948], R46 ;  /* 0x0059482e01007387 */ /* 0x0003e80000100800 */
[----:B------:R1:W-:Y:S04]  /*2d8d0*/  STL [R1+0x5944], R43 ;  /* 0x0059442b01007387 */ /* 0x0003e80000100800 */
[----:B------:R1:W-:Y:S01]  /*2d8e0*/  STL [R1+0x5940], R42 ;  /* 0x0059402a01007387 */ /* 0x0003e20000100800 */
        /* <DEDUP_REMOVED lines=9> */
[C---:B----4-:R-:W-:Y:S03]  /*2d980*/  HMMA.1688.F32.TF32 R144, R128.reuse, R52, R144 ;  /* 0x000000348090723c */ /* 0x050fe60000081090 */
[----:B------:R4:W-:Y:S04]  /*2d990*/  STL [R1+0x595c], R26 ;  /* 0x00595c1a01007387 */ /* 0x0009e80000100800 */
[----:B------:R1:W-:Y:S04]  /*2d9a0*/  STL [R1+0x5958], R27 ;  /* 0x0059581b01007387 */ /* 0x0003e80000100800 */
[----:B------:R1:W-:Y:S01]  /*2d9b0*/  STL [R1+0x5954], R30 ;  /* 0x0059541e01007387 */ /* 0x0003e20000100800 */
[----:B--2---:R-:W-:Y:S03]  /*2d9c0*/  HMMA.1688.F32.TF32 R140, R128, R48, R140 ;  /* 0x00000030808c723c */ /* 0x004fe6000008108c */
[----:B------:R2:W-:Y:S09]  /*2d9d0*/  STL [R1+0x5950], R31 ;  /* 0x0059501f01007387 */ /* 0x0005f20000100800 */
[----:B------:R-:W-:-:S02]  /*2d9e0*/  IMAD.MOV.U32 R39, RZ, RZ, R144 ;  /* 0x000000ffff277224 */ /* 0x000fc400078e0090 */
[----:B------:R-:W-:Y:S02]  /*2d9f0*/  IMAD.MOV.U32 R38, RZ, RZ, R145 ;  /* 0x000000ffff267224 */ /* 0x000fe400078e0091 */
[----:B------:R-:W-:Y:S01]  /*2da00*/  IMAD.MOV.U32 R34, RZ, RZ, R147 ;  /* 0x000000ffff227224 */ /* 0x000fe200078e0093 */
[----:B------:R-:W2:Y:S01]  /*2da10*/  LDL.LU.64 R144, [R1+0x1050] ;  /* 0x0010500001907983 */ /* 0x000ea20000300a00 */
[----:B------:R-:W-:-:S03]  /*2da20*/  IMAD.MOV.U32 R35, RZ, RZ, R146 ;  /* 0x000000ffff237224 */ /* 0x000fc600078e0092 */
[----:B------:R-:W2:Y:S04]  /*2da30*/  LDL.LU.64 R146, [R1+0x1058] ;  /* 0x0010580001927983 */ /* 0x000ea80000300a00 */
[----:B------:R-:W-:Y:S04]  /*2da40*/  STL [R1+0x596c], R34 ;  /* 0x00596c2201007387 */ /* 0x000fe80000100800 */
[----:B------:R-:W-:Y:S04]  /*2da50*/  STL [R1+0x5968], R35 ;  /* 0x0059682301007387 */ /* 0x000fe80000100800 */
[----:B------:R-:W-:Y:S01]  /*2da60*/  STL [R1+0x5964], R38 ;  /* 0x0059642601007387 */ /* 0x000fe20000100800 */
[----:B------:R-:W-:Y:S01]  /*2da70*/  MOV R15, R140 ;  /* 0x0000008c000f7202 */ /* 0x000fe20000000f00 */
[----:B------:R-:W-:-:S02]  /*2da80*/  IMAD.MOV.U32 R14, RZ, RZ, R141 ;  /* 0x000000ffff0e7224 */ /* 0x000fc400078e008d */
[----:B------:R-:W-:Y:S01]  /*2da90*/  STL [R1+0x5960], R39 ;  /* 0x0059602701007387 */ /* 0x000fe20000100800 */
[----:B------:R-:W-:Y:S02]  /*2daa0*/  IMAD.MOV.U32 R11, RZ, RZ, R142 ;  /* 0x000000ffff0b7224 */ /* 0x000fe400078e008e */
[----:B------:R-:W-:Y:S01]  /*2dab0*/  IMAD.MOV.U32 R10, RZ, RZ, R143 ;  /* 0x000000ffff0a7224 */ /* 0x000fe200078e008f */
        /* <DEDUP_REMOVED lines=16> */
[----:B------:R2:W-:Y:S04]  /*2dbc0*/  STL [R1+0x598c], R55 ;  /* 0x00598c3701007387 */ /* 0x0005e80000100800 */
[----:B------:R1:W-:Y:S01]  /*2dbd0*/  STL [R1+0x5988], R54 ;  /* 0x0059883601007387 */ /* 0x0003e20000100800 */
[----:B----4-:R-:W-:Y:S11]  /*2dbe0*/  HMMA.1688.F32.TF32 R140, R128, R36, R140 ;  /* 0x00000024808c723c */ /* 0x010ff6000008108c */
[----:B------:R-:W-:Y:S05]  /*2dbf0*/  @!UPT UIADD3 URZ, URZ, URZ, URZ ;  /* 0x0000003f3f3ff290 */ /* 0x000fea000fffe03f */
[----:B------:R-:W-:Y:S01]  /*2dc00*/  IMAD.MOV.U32 R246, RZ, RZ, R147 ;  /* 0x000000fffff67224 */ /* 0x000fe200078e0093 */
[----:B------:R4:W-:Y:S01]  /*2dc10*/  STL [R1+0x5984], R51 ;  /* 0x0059843301007387 */ /* 0x0009e20000100800 */
[----:B------:R-:W-:Y:S01]  /*2dc20*/  IMAD.MOV.U32 R247, RZ, RZ, R146 ;  /* 0x000000fffff77224 */ /* 0x000fe200078e0092 */
[----:B------:R-:W-:Y:S01]  /*2dc30*/  MOV R7, R144 ;  /* 0x0000009000077202 */ /* 0x000fe20000000f00 */
[----:B------:R-:W-:Y:S01]  /*2dc40*/  IMAD.MOV.U32 R6, RZ, RZ, R145 ;  /* 0x000000ffff067224 */ /* 0x000fe200078e0091 */
[----:B------:R1:W-:Y:S04]  /*2dc50*/  STL [R1+0x5980], R50 ;  /* 0x0059803201007387 */ /* 0x0003e80000100800 */
[----:B------:R-:W2:Y:S04]  /*2dc60*/  LDL.LU.64 R144, [R1+0x1020] ;  /* 0x0010200001907983 */ /* 0x000ea80000300a00 */
[----:B------:R-:W2:Y:S04]  /*2dc70*/  LDL.LU.64 R146, [R1+0x1028] ;  /* 0x0010280001927983 */ /* 0x000ea80000300a00 */
[----:B------:R2:W-:Y:S04]  /*2dc80*/  STL [R1+0x599c], R246 ;  /* 0x00599cf601007387 */ /* 0x0005e80000100800 */
[----:B------:R2:W-:Y:S01]  /*2dc90*/  STL [R1+0x5998], R247 ;  /* 0x005998f701007387 */ /* 0x0005e20000100800 */
[----:B-1----:R-:W-:-:S03]  /*2dca0*/  IMAD.MOV.U32 R18, RZ, RZ, R140 ;  /* 0x000000ffff127224 */ /* 0x002fc600078e008c */
[----:B------:R1:W-:Y:S01]  /*2dcb0*/  STL [R1+0x5994], R6 ;  /* 0x0059940601007387 */ /* 0x0003e20000100800 */
[----:B------:R-:W-:Y:S02]  /*2dcc0*/  IMAD.MOV.U32 R19, RZ, RZ, R141 ;  /* 0x000000ffff137224 */ /* 0x000fe400078e008d */
[----:B------:R-:W-:Y:S01]  /*2dcd0*/  IMAD.MOV.U32 R22, RZ, RZ, R142 ;  /* 0x000000ffff167224 */ /* 0x000fe200078e008e */
[----:B------:R1:W-:Y:S01]  /*2dce0*/  STL [R1+0x5990], R7 ;  /* 0x0059900701007387 */ /* 0x0003e20000100800 */
[----:B------:R-:W-:-:S03]  /*2dcf0*/  IMAD.MOV.U32 R23, RZ, RZ, R143 ;  /* 0x000000ffff177224 */ /* 0x000fc600078e008f */
[----:B------:R-:W4:Y:S04]  /*2dd00*/  LDL.LU.64 R140, [R1+0x1010] ;  /* 0x00101000018c7983 */ /* 0x000f280000300a00 */
[----:B------:R-:W4:Y:S04]  /*2dd10*/  LDL.LU.64 R142, [R1+0x1018] ;  /* 0x00101800018e7983 */ /* 0x000f280000300a00 */
        /* <DEDUP_REMOVED lines=15> */
[C---:B------:R-:W-:Y:S08]  /*2de10*/  HMMA.1688.F32.TF32 R152, R128.reuse, R96, R152 ;  /* 0x000000608098723c */ /* 0x040ff00000081098 */
[C---:B------:R-:W-:Y:S08]  /*2de20*/  HMMA.1688.F32.TF32 R148, R128.reuse, R88, R148 ;  /* 0x000000588094723c */ /* 0x040ff00000081094 */
[----:B--2---:R-:W-:Y:S08]  /*2de30*/  HMMA.1688.F32.TF32 R144, R128, R28, R144 ;  /* 0x0000001c8090723c */ /* 0x004ff00000081090 */
[----:B------:R-:W-:Y:S01]  /*2de40*/  MOV R102, R152 ;  /* 0x0000009800667202 */ /* 0x000fe20000000f00 */
[----:B------:R-:W-:-:S02]  /*2de50*/  IMAD.MOV.U32 R103, RZ, RZ, R153 ;  /* 0x000000ffff677224 */ /* 0x000fc400078e0099 */
[----:B------:R-:W-:Y:S01]  /*2de60*/  IMAD.MOV.U32 R106, RZ, RZ, R154 ;  /* 0x000000ffff6a7224 */ /* 0x000fe200078e009a */
[----:B------:R-:W2:Y:S01]  /*2de70*/  LDL.LU.64 R152, [R1+0xfe0] ;  /* 0x000fe00001987983 */ /* 0x000ea20000300a00 */
[----:B----4-:R-:W-:Y:S01]  /*2de80*/  HMMA.1688.F32.TF32 R140, R128, R24, R140 ;  /* 0x00000018808c723c */ /* 0x010fe2000008108c */
[----:B------:R-:W-:Y:S02]  /*2de90*/  IMAD.MOV.U32 R110, RZ, RZ, R155 ;  /* 0x000000ffff6e7224 */ /* 0x000fe400078e009b */
[----:B------:R-:W2:Y:S01]  /*2dea0*/  LDL.LU.64 R154, [R1+0xfe8] ;  /* 0x000fe800019a7983 */ /* 0x000ea20000300a00 */
[----:B------:R-:W-:-:S03]  /*2deb0*/  MOV R123, R148 ;  /* 0x00000094007b7202 */ /* 0x000fc60000000f00 */
[----:B------:R4:W-:Y:S01]  /*2dec0*/  STL [R1+0x59bc], R42 ;  /* 0x0059bc2a01007387 */ /* 0x0009e20000100800 */
[----:B------:R-:W-:-:S03]  /*2ded0*/  IMAD.MOV.U32 R115, RZ, RZ, R149 ;  /* 0x000000ffff737224 */ /* 0x000fc600078e0095 */
[----:B------:R1:W-:Y:S01]  /*2dee0*/  STL [R1+0x59b8], R43 ;  /* 0x0059b82b01007387 */ /* 0x0003e20000100800 */
[----:B------:R-:W-:-:S03]  /*2def0*/  IMAD.MOV.U32 R111, RZ, RZ, R150 ;  /* 0x000000ffff6f7224 */ /* 0x000fc600078e0096 */
[----:B------:R1:W-:Y:S01]  /*2df00*/  STL [R1+0x59b4], R46 ;  /* 0x0059b42e01007387 */ /* 0x0003e20000100800 */
[----:B------:R-:W-:-:S03]  /*2df10*/  IMAD.MOV.U32 R107, RZ, RZ, R151 ;  /* 0x000000ffff6b7224 */ /* 0x000fc600078e0097 */
[----:B------:R1:W-:Y:S01]  /*2df20*/  STL [R1+0x59b0], R47 ;  /* 0x0059b02f01007387 */ /* 0x0003e20000100800 */
[----:B------:R-:W-:Y:S02]  /*2df30*/  IMAD.MOV.U32 R58, RZ, RZ, R144 ;  /* 0x000000ffff3a7224 */ /* 0x000fe400078e0090 */
[----:B------:R-:W-:Y:S01]  /*2df40*/  IMAD.MOV.U32 R59, RZ, RZ, R145 ;  /* 0x000000ffff3b7224 */ /* 0x000fe200078e0091 */
[----:B------:R-:W4:Y:S01]  /*2df50*/  LDL.LU.64 R148, [R1+0xfd0] ;  /* 0x000fd00001947983 */ /* 0x000f220000300a00 */
[----:B------:R-:W-:Y:S01]  /*2df60*/  IMAD.MOV.U32 R62, RZ, RZ, R146 ;  /* 0x000000ffff3e7224 */ /* 0x000fe200078e0092 */
[----:B------:R-:W-:Y:S01]  /*2df70*/  MOV R26, R140 ;  /* 0x0000008c001a7202 */ /* 0x000fe20000000f00 */
[----:B------:R-:W-:Y:S01]  /*2df80*/  IMAD.MOV.U32 R63, RZ, RZ, R147 ;  /* 0x000000ffff3f7224 */ /* 0x000fe200078e0093 */
[----:B------:R-:W4:Y:S01]  /*2df90*/  LDL.LU.64 R150, [R1+0xfd8] ;  /* 0x000fd80001967983 */ /* 0x000f220000300a00 */
[----:B------:R-:W-:-:S03]  /*2dfa0*/  IMAD.MOV.U32 R27, RZ, RZ, R141 ;  /* 0x000000ffff1b7224 */ /* 0x000fc600078e008d */
[----:B------:R-:W4:Y:S01]  /*2dfb0*/  LDL.LU.64 R144, [R1+0xfc0] ;  /* 0x000fc00001907983 */ /* 0x000f220000300a00 */
[----:B------:R-:W-:Y:S02]  /*2dfc0*/  IMAD.MOV.U32 R30, RZ, RZ, R142 ;  /* 0x000000ffff1e7224 */ /* 0x000fe400078e008e */
[----:B------:R-:W-:Y:S01]  /*2dfd0*/  IMAD.MOV.U32 R31, RZ, RZ, R143 ;  /* 0x000000ffff1f7224 */ /* 0x000fe200078e008f */
[----:B------:R-:W4:Y:S04]  /*2dfe0*/  LDL.LU.64 R146, [R1+0xfc8] ;  /* 0x000fc80001927983 */ /* 0x000f280000300a00 */
[----:B------:R-:W4:Y:S04]  /*2dff0*/  LDL.LU.64 R140, [R1+0x8b0] ;  /* 0x0008b000018c7983 */ /* 0x000f280000300a00 */
[----:B------:R-:W4:Y:S01]  /*2e000*/  LDL.LU.64 R142, [R1+0x8b8] ;  /* 0x0008b800018e7983 */ /* 0x000f220000300a00 */
        /* <DEDUP_REMOVED lines=8> */
[----:B------:R-:W3:Y:S04]  /*2e090*/  LDL.LU.64 R138, [R1+0x8a8] ;  /* 0x0008a800018a7983 */ /* 0x000ee80000300a00 */
[----:B------:R-:W3:Y:S04]  /*2e0a0*/  LDL.LU.64 R164, [R1+0xfb0] ;  /* 0x000fb00001a47983 */ /* 0x000ee80000300a00 */
[----:B------:R-:W3:Y:S04]  /*2e0b0*/  LDL.LU.64 R166, [R1+0xfb8] ;  /* 0x000fb80001a67983 */ /* 0x000ee80000300a00 */
[----:B------:R-:W3:Y:S04]  /*2e0c0*/  LDL.LU.64 R160, [R1+0xfa0] ;  /* 0x000fa00001a07983 */ /* 0x000ee80000300a00 */
[----:B------:R-:W3:Y:S01]  /*2e0d0*/  LDL.LU.64 R162, [R1+0xfa8] ;  /* 0x000fa80001a27983 */ /* 0x000ee20000300a00 */
[C---:B------:R-:W-:Y:S08]  /*2e0e0*/  HMMA.1688.F32.TF32 R156, R128.reuse, R20, R156 ;  /* 0x00000014809c723c */ /* 0x040ff0000008109c */
[C---:B--2---:R-:W-:Y:S08]  /*2e0f0*/  HMMA.1688.F32.TF32 R152, R128.reuse, R12, R152 ;  /* 0x0000000c8098723c */ /* 0x044ff00000081098 */
[C---:B----4-:R-:W-:Y:S08]  /*2e100*/  HMMA.1688.F32.TF32 R148, R128.reuse, R8, R148 ;  /* 0x000000088094723c */ /* 0x050ff00000081094 */
[C---:B------:R-:W-:Y:S08]  /*2e110*/  HMMA.1688.F32.TF32 R144, R128.reuse, R4, R144 ;  /* 0x000000048090723c */ /* 0x040ff00000081090 */
[----:B------:R-:W-:Y:S01]  /*2e120*/  HMMA.1688.F32.TF32 R128, R128, R244, R140 ;  /* 0x000000f48080723c */ /* 0x000fe2000008108c */
[----:B------:R-:W2:Y:S04]  /*2e130*/  LDL.LU.64 R140, [R1+0xf90] ;  /* 0x000f9000018c7983 */ /* 0x000ea80000300a00 */
[----:B------:R-:W2:Y:S03]  /*2e140*/  LDL.LU.64 R142, [R1+0xf98] ;  /* 0x000f9800018e7983 */ /* 0x000ea60000300a00 */
[----:B------:R-:W-:Y:S01]  /*2e150*/  MOV R55, R148 ;  /* 0x0000009400377202 */ /* 0x000fe20000000f00 */
[----:B------:R-:W-:-:S02]  /*2e160*/  IMAD.MOV.U32 R54, RZ, RZ, R149 ;  /* 0x000000ffff367224 */ /* 0x000fc400078e0095 */
[----:B------:R-:W-:Y:S01]  /*2e170*/  IMAD.MOV.U32 R51, RZ, RZ, R150 ;  /* 0x000000ffff337224 */ /* 0x000fe200078e0096 */
[----:B------:R-:W4:Y:S01]  /*2e180*/  LDL.LU.64 R148, [R1+0xf80] ;  /* 0x000f800001947983 */ /* 0x000f220000300a00 */
[----:B------:R-:W-:-:S03]  /*2e190*/  IMAD.MOV.U32 R50, RZ, RZ, R151 ;  /* 0x000000ffff327224 */ /* 0x000fc600078e0097 */
[----:B------:R-:W4:Y:S01]  /*2e1a0*/  LDL.LU.64 R150, [R1+0xf88] ;  /* 0x000f880001967983 */ /* 0x000f220000300a00 */
[----:B------:R-:W-:Y:S02]  /*2e1b0*/  IMAD.MOV.U32 R246, RZ, RZ, R144 ;  /* 0x000000fffff67224 */ /* 0x000fe400078e0090 */
[----:B------:R-:W-:Y:S02]  /*2e1c0*/  IMAD.MOV.U32 R247, RZ, RZ, R145 ;  /* 0x000000fffff77224 */ /* 0x000fe400078e0091 */
[----:B-1----:R-:W-:Y:S01]  /*2e1d0*/  IMAD.MOV.U32 R6, RZ, RZ, R146 ;  /* 0x000000ffff067224 */ /* 0x002fe200078e0092 */
[----:B------:R-:W4:Y:S01]  /*2e1e0*/  LDL.LU.64 R144, [R1+0xf70] ;  /* 0x000f700001907983 */ /* 0x000f220000300a00 */
[----:B------:R-:W-:-:S03]  /*2e1f0*/  IMAD.MOV.U32 R7, RZ, RZ, R147 ;  /* 0x000000ffff077224 */ /* 0x000fc600078e0093 */
[----:B------:R-:W4:Y:S01]  /*2e200*/  LDL.LU.64 R146, [R1+0xf78] ;  /* 0x000f780001927983 */ /* 0x000f220000300a00 */
[----:B------:R-:W-:Y:S01]  /*2e210*/  MOV R23, R128 ;  /* 0x0000008000177202 */ /* 0x000fe20000000f00 */
[----:B------:R-:W-:Y:S02]  /*2e220*/  IMAD.MOV.U32 R22, RZ, RZ, R129 ;  /* 0x000000ffff167224 */ /* 0x000fe400078e0081 */
[----:B------:R-:W-:Y:S02]  /*2e230*/  IMAD.MOV.U32 R19, RZ, RZ, R130 ;  /* 0x000000ffff137224 */ /* 0x000fe400078e0082 */
[----:B------:R-:W-:Y:S02]  /*2e240*/  IMAD.MOV.U32 R18, RZ, RZ, R131 ;  /* 0x000000ffff127224 */ /* 0x000fe400078e0083 */
[----:B------:R-:W-:Y:S02]  /*2e250*/  IMAD.MOV.U32 R66, RZ, RZ, R152 ;  /* 0x000000ffff427224 */ /* 0x000fe400078e0098 */
[----:B------:R-:W-:-:S02]  /*2e260*/  IMAD.MOV.U32 R67, RZ, RZ, R153 ;  /* 0x000000ffff437224 */ /* 0x000fc400078e0099 */
[----:B------:R-:W-:Y:S02]  /*2e270*/  IMAD.MOV.U32 R74, RZ, RZ, R154 ;  /* 0x000000ffff4a7224 */ /* 0x000fe400078e009a */
[----:B------:R-:W-:Y:S02]  /*2e280*/  IMAD.MOV.U32 R75, RZ, RZ, R155 ;  /* 0x000000ffff4b7224 */ /* 0x000fe400078e009b */
[----:B------:R-:W-:Y:S02]  /*2e290*/  IMAD.MOV.U32 R34, RZ, RZ, R156 ;  /* 0x000000ffff227224 */ /* 0x000fe400078e009c */
[----:B------:R-:W-:Y:S02]  /*2e2a0*/  IMAD.MOV.U32 R35, RZ, RZ, R157 ;  /* 0x000000ffff237224 */ /* 0x000fe400078e009d */
[----:B------:R-:W-:Y:S02]  /*2e2b0*/  IMAD.MOV.U32 R38, RZ, RZ, R158 ;  /* 0x000000ffff267224 */ /* 0x000fe400078e009e */
[----:B------:R-:W-:Y:S01]  /*2e2c0*/  IMAD.MOV.U32 R39, RZ, RZ, R159 ;  /* 0x000000ffff277224 */ /* 0x000fe200078e009f */
[C---:B---3--:R-:W-:Y:S01]  /*2e2d0*/  HMMA.1688.F32.TF32 R128, R132.reuse, R124, R136 ;  /* 0x0000007c8480723c */ /* 0x048fe20000081088 */
[----:B------:R-:W3:Y:S04]  /*2e2e0*/  LDL.LU.64 R136, [R1+0xf60] ;  /* 0x000f600001887983 */ /* 0x000ee80000300a00 */
[----:B------:R-:W3:Y:S04]  /*2e2f0*/  LDL.LU.64 R138, [R1+0xf68] ;  /* 0x000f6800018a7983 */ /* 0x000ee80000300a00 */
[----:B------:R-:W3:Y:S04]  /*2e300*/  LDL.LU.64 R152, [R1+0xf50] ;  /* 0x000f500001987983 */ /* 0x000ee80000300a00 */
[----:B------:R-:W3:Y:S04]  /*2e310*/  LDL.LU.64 R154, [R1+0xf58] ;  /* 0x000f5800019a7983 */ /* 0x000ee80000300a00 */
[----:B------:R-:W3:Y:S04]  /*2e320*/  LDL.LU.64 R156, [R1+0xf40] ;  /* 0x000f4000019c7983 */ /* 0x000ee80000300a00 */
[----:B------:R-:W3:Y:S01]  /*2e330*/  LDL.LU.64 R158, [R1+0xf48] ;  /* 0x000f4800019e7983 */ /* 0x000ee20000300a00 */
[C---:B------:R-:W-:Y:S11]  /*2e340*/  HMMA.1688.F32.TF32 R160, R132.reuse, R116, R160 ;  /* 0x0000007484a0723c */ /* 0x040ff600000810a0 */
[----:B------:R-:W-:Y:S11]  /*2e350*/  @!UPT UIADD3 URZ, URZ, URZ, URZ ;  /* 0x0000003f3f3ff290 */ /* 0x000ff6000fffe03f */
[----:B------:R-:W-:Y:S02]  /*2e360*/  @!UPT UIADD3 URZ, URZ, URZ, URZ ;  /* 0x0000003f3f3ff290 */ /* 0x000fe4000fffe03f */
[----:B------:R-:W-:Y:S02]  /*2e370*/  IMAD.MOV.U32 R42, RZ, RZ, R160 ;  /* 0x000000ffff2a7224 */ /* 0x000fe400078e00a0 */
[----:B------:R-:W-:Y:S02]  /*2e380*/  IMAD.MOV.U32 R43, RZ, RZ, R161 ;  /* 0x000000ffff2b7224 */ /* 0x000fe400078e00a1 */
[----:B------:R-:W-:Y:S02]  /*2e390*/  IMAD.MOV.U32 R46, RZ, RZ, R162 ;  /* 0x000000ffff2e7224 */ /* 0x000fe400078e00a2 */
[----:B------:R-:W-:Y:S02]  /*2e3a0*/  IMAD.MOV.U32 R47, RZ, RZ, R163 ;  /* 0x000000ffff2f7224 */ /* 0x000fe400078e00a3 */
[C---:B--2---:R-:W-:Y:S01]  /*2e3b0*/  HMMA.1688.F32.TF32 R160, R132.reuse, R112, R140 ;  /* 0x0000007084a0723c */ /* 0x044fe2000008108c */
[----:B------:R-:W2:Y:S04]  /*2e3c0*/  LDL.LU.64 R140, [R1+0xf30] ;  /* 0x000f3000018c7983 */ /* 0x000ea80000300a00 */
[----:B------:R-:W2:Y:S11]  /*2e3d0*/  LDL.LU.64 R142, [R1+0xf38] ;  /* 0x000f3800018e7983 */ /* 0x000eb60000300a00 */
[----:B------:R-:W-:Y:S07]  /*2e3e0*/  @!UPT UIADD3 URZ, URZ, URZ, URZ ;  /* 0x0000003f3f3ff290 */ /* 0x000fee000fffe03f */
[----:B------:R-:W-:Y:S04]  /*2e3f0*/  STL.64 [R1+0x2f00], R160 ;  /* 0x002f00a001007387 */ /* 0x000fe80000100a00 */
[----:B------:R4:W-:Y:S02]  /*2e400*/  STL.64 [R1+0x2f08], R162 ;  /* 0x002f08a201007387 */ /* 0x0009e40000100a00 */
[C---:B----4-:R-:W-:Y:S02]  /*2e410*/  HMMA.1688.F32.TF32 R160, R132.reuse, R108, R148 ;  /* 0x0000006c84a0723c */ /* 0x050fe40000081094 */
[----:B------:R-:W4:Y:S04]  /*2e420*/  LDL.LU.64 R148, [R1+0xf20] ;  /* 0x000f200001947983 */ /* 0x000f280000300a00 */
[----:B------:R-:W4:Y:S11]  /*2e430*/  LDL.LU.64 R150, [R1+0xf28] ;  /* 0x000f280001967983 */ /* 0x000f360000300a00 */
[----:B------:R-:W-:Y:S06]  /*2e440*/  @!UPT UIADD3 URZ, URZ, URZ, URZ ;  /* 0x0000003f3f3ff290 */ /* 0x000fec000fffe03f */
[----:B------:R-:W-:Y:S04]  /*2e450*/  STL.64 [R1+0x2ef0], R160 ;  /* 0x002ef0a001007387 */ /* 0x000fe80000100a00 */
[----:B------:R1:W-:Y:S02]  /*2e460*/  STL.64 [R1+0x2ef8], R162 ;  /* 0x002ef8a201007387 */ /* 0x0003e40000100a00 */
[C---:B-1----:R-:W-:Y:S02]  /*2e470*/  HMMA.1688.F32.TF32 R160, R132.reuse, R104, R144 ;  /* 0x0000006884a0723c */ /* 0x042fe40000081090 */
[----:B------:R-:W4:Y:S04]  /*2e480*/  LDL.LU.64 R144, [R1+0xf10] ;  /* 0x000f100001907983 */ /* 0x000f280000300a00 */
[----:B------:R-:W4:Y:S11]  /*2e490*/  LDL.LU.64 R146, [R1+0xf18] ;  /* 0x000f180001927983 */ /* 0x000f360000300a00 */
[----:B------:R-:W-:Y:S06]  /*2e4a0*/  @!UPT UIADD3 URZ, URZ, URZ, URZ ;  /* 0x0000003f3f3ff290 */ /* 0x000fec000fffe03f */
[----:B------:R-:W-:Y:S04]  /*2e4b0*/  STL.64 [R1+0x2ee0], R160 ;  /* 0x002ee0a001007387 */ /* 0x000fe80000100a00 */
[----:B------:R3:W-:Y:S02]  /*2e4c0*/  STL.64 [R1+0x2ee8], R162 ;  /* 0x002ee8a201007387 */ /* 0x0007e40000100a00 */
[C---:B---3--:R-:W-:Y:S02]  /*2e4d0*/  HMMA.1688.F32.TF32 R160, R132.reuse, R100, R136 ;  /* 0x0000006484a0723c */ /* 0x048fe40000081088 */
[----:B------:R-:W3:Y:S04]  /*2e4e0*/  LDL.LU.64 R136, [R1+0xf00] ;  /* 0x000f000001887983 */ /* 0x000ee80000300a00 */
[----:B------:R-:W3:Y:S11]  /*2e4f0*/  LDL.LU.64 R138, [R1+0xf08] ;  /* 0x000f0800018a7983 */ /* 0x000ef60000300a00 */
[----:B------:R-:W-:Y:S06]  /*2e500*/  @!UPT UIADD3 URZ, URZ, URZ, URZ ;  /* 0x0000003f3f3ff290 */ /* 0x000fec000fffe03f */
[----:B------:R-:W-:Y:S04]  /*2e510*/  STL.64 [R1+0x2ed0], R160 ;  /* 0x002ed0a001007387 */ /* 0x000fe80000100a00 */
[----:B------:R1:W-:Y:S02]  /*2e520*/  STL.64 [R1+0x2ed8], R162 ;  /* 0x002ed8a201007387 */ /* 0x0003e40000100a00 */
[C---:B-1----:R-:W-:Y:S02]  /*2e530*/  HMMA.1688.F32.TF32 R160, R132.reuse, R96, R152 ;  /* 0x0000006084a0723c */ /* 0x042fe40000081098 */
[----:B------:R-:W3:Y:S04]  /*2e540*/  LDL.LU.64 R152, [R1+0xef0] ;  /* 0x000ef00001987983 */ /* 0x000ee80000300a00 */
[----:B------:R-:W3:Y:S02]  /*2e550*/  LDL.LU.64 R154, [R1+0xef8] ;  /* 0x000ef800019a7983 */ /* 0x000ee40000300a00 */
[C---:B------:R-:W-:Y:S11]  /*2e560*/  HMMA.1688.F32.TF32 R156, R132.reuse, R92, R156 ;  /* 0x0000005c849c723c */ /* 0x040ff6000008109c */
[----:B------:R-:W-:Y:S04]  /*2e570*/  @!UPT UIADD3 URZ, URZ, URZ, URZ ;  /* 0x0000003f3f3ff290 */ /* 0x000fe8000fffe03f */
[----:B------:R1:W-:Y:S04]  /*2e580*/  STL.64 [R1+0x2ec0], R160 ;  /* 0x002ec0a001007387 */ /* 0x0003e80000100a00 */
[----:B------:R2:W-:Y:S04]  /*2e590*/  STL.64 [R1+0x2ec8], R162 ;  /* 0x002ec8a201007387 */ /* 0x0005e80000100a00 */
[----:B-1----:R-:W3:Y:S04]  /*2e5a0*/  LDL.LU.64 R160, [R1+0xee0] ;  /* 0x000ee00001a07983 */ /* 0x002ee80000300a00 */
[----:B--2---:R-:W2:Y:S01]  /*2e5b0*/  LDL.LU.64 R162, [R1+0xee8] ;  /* 0x000ee80001a27983 */ /* 0x004ea20000300a00 */
[----:B------:R-:W-:Y:S03]  /*2e5c0*/  HMMA.1688.F32.TF32 R164, R132, R120, R164 ;  /* 0x0000007884a4723c */ /* 0x000fe600000810a4 */
[----:B------:R1:W-:Y:S04]  /*2e5d0*/  STL.64 [R1+0x2eb0], R156 ;  /* 0x002eb09c01007387 */ /* 0x0003e80000100a00 */
[----:B------:R1:W-:Y:S04]  /*2e5e0*/  STL.64 [R1+0x2eb8], R158 ;  /* 0x002eb89e01007387 */ /* 0x0003e80000100a00 */
[----:B-1----:R-:W2:Y:S04]  /*2e5f0*/  LDL.LU.64 R156, [R1+0xed0] ;  /* 0x000ed000019c7983 */ /* 0x002ea80000300a00 */
[----:B------:R-:W2:Y:S09]  /*2e600*/  LDL.LU.64 R158, [R1+0xed8] ;  /* 0x000ed800019e7983 */ /* 0x000eb20000300a00 */
[----:B------:R-:W-:Y:S01]  /*2e610*/  MOV R83, R164 ;  /* 0x000000a400537202 */ /* 0x000fe20000000f00 */
[----:B------:R-:W-:-:S02]  /*2e620*/  IMAD.MOV.U32 R79, RZ, RZ, R165 ;  /* 0x000000ffff4f7224 */ /* 0x000fc400078e00a5 */
[----:B------:R-:W-:Y:S02]  /*2e630*/  IMAD.MOV.U32 R70, RZ, RZ, R166 ;  /* 0x000000ffff467224 */ /* 0x000fe400078e00a6 */
[----:B------:R-:W-:Y:S02]  /*2e640*/  IMAD.MOV.U32 R71, RZ, RZ, R167 ;  /* 0x000000ffff477224 */ /* 0x000fe400078e00a7 */
[C---:B------:R-:W-:Y:S01]  /*2e650*/  HMMA.1688.F32.TF32 R164, R132.reuse, R88, R140 ;  /* 0x0000005884a4723c */ /* 0x040fe2000008108c */
        /* <DEDUP_REMOVED lines=25> */
[----:B------:R-:W3:Y:S11]  /*2e7f0*/  LDL.LU.64 R154, [R1+0xe88] ;  /* 0x000e8800019a7983 */ /* 0x000ef60000300a00 */
[----:B------:R-:W-:Y:S06]  /*2e800*/  @!UPT UIADD3 URZ, URZ, URZ, URZ ;  /* 0x0000003f3f3ff290 */ /* 0x000fec000fffe03f */
[----:B------:R-:W-:Y:S04]  /*2e810*/  STL.64 [R1+0x2e60], R164 ;  /* 0x002e60a401007387 */ /* 0x000fe80000100a00 */
[----:B------:R2:W-:Y:S02]  /*2e820*/  STL.64 [R1+0x2e68], R166 ;  /* 0x002e68a601007387 */ /* 0x0005e40000100a00 */
[C---:B--2---:R-:W-:Y:S08]  /*2e830*/  HMMA.1688.F32.TF32 R164, R132.reuse, R68, R160 ;  /* 0x0000004484a4723c */ /* 0x044ff000000810a0 */
[C---:B------:R-:W-:Y:S01]  /*2e840*/  HMMA.1688.F32.TF32 R160, R132.reuse, R64, R156 ;  /* 0x0000004084a0723c */ /* 0x040fe2000008109c */
[----:B------:R-:W2:Y:S11]  /*2e850*/  LDL.LU.64 R156, [R1+0xe70] ;  /* 0x000e7000019c7983 */ /* 0x000eb60000300a00 */
[----:B------:R-:W-:Y:S03]  /*2e860*/  @!UPT UIADD3 URZ, URZ, URZ, URZ ;  /* 0x0000003f3f3ff290 */ /* 0x000fe6000fffe03f */
[----:B------:R-:W-:Y:S04]  /*2e870*/  STL.64 [R1+0x2e50], R164 ;  /* 0x002e50a401007387 */ /* 0x000fe80000100a00 */
[----:B------:R-:W-:Y:S04]  /*2e880*/  STL.64 [R1+0x2e58], R166 ;  /* 0x002e58a601007387 */ /* 0x000fe80000100a00 */
[----:B------:R-:W2:Y:S04]  /*2e890*/  LDL.LU.64 R158, [R1+0xe78] ;  /* 0x000e7800019e7983 */ /* 0x000ea80000300a00 */
[----:B------:R-:W-:Y:S04]  /*2e8a0*/  STL.64 [R1+0x2e40], R160 ;  /* 0x002e40a001007387 */ /* 0x000fe80000100a00 */
[----:B------:R1:W-:Y:S02]  /*2e8b0*/  STL.64 [R1+0x2e48], R162 ;  /* 0x002e48a201007387 */ /* 0x0003e40000100a00 */
[C---:B-1----:R-:W-:Y:S02]  /*2e8c0*/  HMMA.1688.F32.TF32 R160, R132.reuse, R60, R140 ;  /* 0x0000003c84a0723c */ /* 0x042fe4000008108c */
[----:B------:R-:W2:Y:S04]  /*2e8d0*/  LDL.LU.64 R140, [R1+0xe60] ;  /* 0x000e6000018c7983 */ /* 0x000ea80000300a00 */
[----:B------:R-:W2:Y:S11]  /*2e8e0*/  LDL.LU.64 R142, [R1+0xe68] ;  /* 0x000e6800018e7983 */ /* 0x000eb60000300a00 */
[----:B------:R-:W-:Y:S06]  /*2e8f0*/  @!UPT UIADD3 URZ, URZ, URZ, URZ ;  /* 0x0000003f3f3ff290 */ /* 0x000fec000fffe03f */
        /* <DEDUP_REMOVED lines=18> */
[----:B------:R1:W-:Y:S04]  /*2ea20*/  STL.64 [R1+0x2e00], R160 ;  /* 0x002e00a001007387 */ /* 0x0003e80000100a00 */
[----:B------:R1:W-:Y:S04]  /*2ea30*/  STL.64 [R1+0x2e08], R162 ;  /* 0x002e08a201007387 */ /* 0x0003e80000100a00 */
[----:B-1----:R-:W3:Y:S01]  /*2ea40*/  LDL.LU.64 R160, [R1+0xe20] ;  /* 0x000e200001a07983 */ /* 0x002ee20000300a00 */
[C---:B------:R-:W-:Y:S03]  /*2ea50*/  HMMA.1688.F32.TF32 R152, R132.reuse, R44, R152 ;  /* 0x0000002c8498723c */ /* 0x040fe60000081098 */
[----:B------:R-:W3:Y:S11]  /*2ea60*/  LDL.LU.64 R162, [R1+0xe28] ;  /* 0x000e280001a27983 */ /* 0x000ef60000300a00 */
[----:B------:R-:W-:Y:S09]  /*2ea70*/  @!UPT UIADD3 URZ, URZ, URZ, URZ ;  /* 0x0000003f3f3ff290 */ /* 0x000ff2000fffe03f */
[----:B------:R1:W-:Y:S04]  /*2ea80*/  STL.64 [R1+0x2df0], R152 ;  /* 0x002df09801007387 */ /* 0x0003e80000100a00 */
[----:B------:R1:W-:Y:S04]  /*2ea90*/  STL.64 [R1+0x2df8], R154 ;  /* 0x002df89a01007387 */ /* 0x0003e80000100a00 */
[----:B-1----:R-:W3:Y:S04]  /*2eaa0*/  LDL.LU.64 R152, [R1+0xe10] ;  /* 0x000e100001987983 */ /* 0x002ee80000300a00 */
[----:B------:R-:W3:Y:S01]  /*2eab0*/  LDL.LU.64 R154, [R1+0xe18] ;  /* 0x000e1800019a7983 */ /* 0x000ee20000300a00 */
[C---:B--2---:R-:W-:Y:S03]  /*2eac0*/  HMMA.1688.F32.TF32 R164, R132.reuse, R40, R156 ;  /* 0x0000002884a4723c */ /* 0x044fe6000008109c */
[----:B------:R-:W2:Y:S04]  /*2ead0*/  LDL.LU.64 R156, [R1+0xe00] ;  /* 0x000e0000019c7983 */ /* 0x000ea80000300a00 */
[----:B------:R-:W2:Y:S11]  /*2eae0*/  LDL.LU.64 R158, [R1+0xe08] ;  /* 0x000e0800019e7983 */ /* 0x000eb60000300a00 */
[----:B------:R-:W-:Y:S05]  /*2eaf0*/  @!UPT UIADD3 URZ, URZ, URZ, URZ ;  /* 0x0000003f3f3ff290 */ /* 0x000fea000fffe03f */
        /* <DEDUP_REMOVED lines=26> */
[C---:B-1----:R-:W-:Y:S08]  /*2eca0*/  HMMA.1688.F32.TF32 R164, R132.reuse, R20, R160 ;  /* 0x0000001484a4723c */ /* 0x042ff000000810a0 */
[C---:B------:R-:W-:Y:S01]  /*2ecb0*/  HMMA.1688.F32.TF32 R160, R132.reuse, R16, R152 ;  /* 0x0000001084a0723c */ /* 0x040fe20000081098 */
[----:B------:R-:W3:Y:S11]  /*2ecc0*/  LDL.LU.64 R152, [R1+0xdd0] ;  /* 0x000dd00001987983 */ /* 0x000ef60000300a00 */
[----:B------:R-:W-:Y:S03]  /*2ecd0*/  @!UPT UIADD3 URZ, URZ, URZ, URZ ;  /* 0x0000003f3f3ff290 */ /* 0x000fe6000fffe03f */
[----:B------:R-:W-:Y:S04]  /*2ece0*/  STL.64 [R1+0x2d90], R164 ;  /* 0x002d90a401007387 */ /* 0x000fe80000100a00 */
[----:B------:R-:W-:Y:S04]  /*2ecf0*/  STL.64 [R1+0x2d98], R166 ;  /* 0x002d98a601007387 */ /* 0x000fe80000100a00 */
[----:B------:R-:W3:Y:S04]  /*2ed00*/  LDL.LU.64 R154, [R1+0xdd8] ;  /* 0x000dd800019a7983 */ /* 0x000ee80000300a00 */
[----:B------:R1:W-:Y:S04]  /*2ed10*/  STL.64 [R1+0x2d80], R160 ;  /* 0x002d80a001007387 */ /* 0x0003e80000100a00 */
[----:B------:R2:W-:Y:S02]  /*2ed20*/  STL.64 [R1+0x2d88], R162 ;  /* 0x002d88a201007387 */ /* 0x0005e40000100a00 */
[C---:B--2---:R-:W-:Y:S02]  /*2ed30*/  HMMA.1688.F32.TF32 R156, R132.reuse, R12, R156 ;  /* 0x0000000c849c723c */ /* 0x044fe4000008109c */
[----:B-1----:R-:W2:Y:S04]  /*2ed40*/  LDL.LU.64 R160, [R1+0xdc0] ;  /* 0x000dc00001a07983 */ /* 0x002ea80000300a00 */
[----:B------:R-:W2:Y:S11]  /*2ed50*/  LDL.LU.64 R162, [R1+0xdc8] ;  /* 0x000dc80001a27983 */ /* 0x000eb60000300a00 */
[----:B------:R-:W-:Y:S06]  /*2ed60*/  @!UPT UIADD3 URZ, URZ, URZ, URZ ;  /* 0x0000003f3f3ff290 */ /* 0x000fec000fffe03f */
        /* <DEDUP_REMOVED lines=8> */
[----:B----4-:R-:W-:Y:S02]  /*2edf0*/  HMMA.1688.F32.TF32 R156, R132, R4, R148 ;  /* 0x00000004849c723c */ /* 0x010fe40000081094 */
[----:B------:R-:W4:Y:S04]  /*2ee00*/  LDL.LU.64 R148, [R1+0xda0] ;  /* 0x000da00001947983 */ /* 0x000f280000300a00 */
[----:B------:R-:W4:Y:S01]  /*2ee10*/  LDL.LU.64 R150, [R1+0xda8] ;  /* 0x000da80001967983 */ /* 0x000f220000300a00 */
[----:B------:R-:W-:-:S02]  /*2ee20*/  IMAD.MOV.U32 R78, RZ, RZ, R128 ;  /* 0x000000ffff4e7224 */ /* 0x000fc400078e0080 */
[----:B------:R-:W-:Y:S01]  /*2ee30*/  IMAD.MOV.U32 R86, RZ, RZ, R129 ;  /* 0x000000ffff567224 */ /* 0x000fe200078e0081 */
[----:B------:R-:W-:Y:S01]  /*2ee40*/  LDS R128, [R3+0x100] ;  /* 0x0001000003807984 */ /* 0x000fe20000000800 */
[----:B------:R-:W-:Y:S02]  /*2ee50*/  IMAD.MOV.U32 R87, RZ, RZ, R130 ;  /* 0x000000ffff577224 */ /* 0x000fe400078e0082 */
[----:B------:R-:W-:Y:S01]  /*2ee60*/  IMAD.MOV.U32 R82, RZ, RZ, R131 ;  /* 0x000000ffff527224 */ /* 0x000fe200078e0083 */
[----:B------:R-:W-:Y:S04]  /*2ee70*/  LDS R130, [R3+0x2100] ;  /* 0x0021000003827984 */ /* 0x000fe80000000800 */
[----:B------:R-:W-:Y:S04]  /*2ee80*/  LDS R129, [R231+0x100] ;  /* 0x00010000e7817984 */ /* 0x000fe80000000800 */
[----:B------:R-:W3:Y:S04]  /*2ee90*/  LDS R131, [R231+0x2100] ;  /* 0x00210000e7837984 */ /* 0x000ee80000000800 */
[----:B------:R-:W-:Y:S04]  /*2eea0*/  STL.64 [R1+0x2d50], R156 ;  /* 0x002d509c01007387 */ /* 0x000fe80000100a00 */
[----:B------:R-:W-:Y:S01]  /*2eeb0*/  STL.64 [R1+0x2d58], R158 ;  /* 0x002d589e01007387 */ /* 0x000fe20000100a00 */
[----:B------:R-:W-:Y:S03]  /*2eec0*/  HMMA.1688.F32.TF32 R132, R132, R244, R144 ;  /* 0x000000f48484723c */ /* 0x000fe60000081090 */
[----:B------:R-:W4:Y:S04]  /*2eed0*/  LDL.LU.64 R144, [R1+0xd90] ;  /* 0x000d900001907983 */ /* 0x000f280000300a00 */
[----:B------:R-:W4:Y:S11]  /*2eee0*/  LDL.LU.64 R146, [R1+0xd98] ;  /* 0x000d980001927983 */ /* 0x000f360000300a00 */
[----:B------:R-:W-:Y:S05]  /*2eef0*/  @!UPT UIADD3 URZ, URZ, URZ, URZ ;  /* 0x0000003f3f3ff290 */ /* 0x000fea000fffe03f */
[----:B------:R-:W-:Y:S04]  /*2ef00*/  STL.64 [R1+0x1e00], R132 ;  /* 0x001e008401007387 */ /* 0x000fe80000100a00 */
[----:B------:R3:W-:Y:S02]  /*2ef10*/  STL.64 [R1+0x1e08], R134 ;  /* 0x001e088601007387 */ /* 0x0007e40000100a00 */
[C---:B---3--:R-:W-:Y:S02]  /*2ef20*/  HMMA.1688.F32.TF32 R132, R128.reuse, R124, R136 ;  /* 0x0000007c8084723c */ /* 0x048fe40000081088 */
[----:B------:R-:W3:Y:S04]  /*2ef30*/  LDL.LU.64 R136, [R1+0xd80] ;  /* 0x000d800001887983 */ /* 0x000ee80000300a00 */
[----:B------:R-:W3:Y:S11]  /*2ef40*/  LDL.LU.64 R138, [R1+0xd88] ;  /* 0x000d8800018a7983 */ /* 0x000ef60000300a00 */
[----:B------:R-:W-:Y:S06]  /*2ef50*/  @!UPT UIADD3 URZ, URZ, URZ, URZ ;  /* 0x0000003f3f3ff290 */ /* 0x000fec000fffe03f */
[----:B------:R-:W-:Y:S04]  /*2ef60*/  STL.64 [R1+0x1dd0], R132 ;  /* 0x001dd08401007387 */ /* 0x000fe80000100a00 */
[----:B------:R-:W-:Y:S04]  /*2ef70*/  STL.64 [R1+0x1dd8], R134 ;  /* 0x001dd88601007387 */ /* 0x000fe80000100a00 */
[----:B------:R-:W3:Y:S04]  /*2ef80*/  LDL.LU.64 R156, [R1+0xd70] ;  /* 0x000d7000019c7983 */ /* 0x000ee80000300a00 */
[----:B------:R-:W3:Y:S04]  /*2ef90*/  LDL.LU.64 R158, [R1+0xd78] ;  /* 0x000d7800019e7983 */ /* 0x000ee80000300a00 */
[----:B------:R-:W-:Y:S04]  /*2efa0*/  LDS R132, [R3+0x180] ;  /* 0x0001800003847984 */ /* 0x000fe80000000800 */
[----:B------:R-:W-:Y:S04]  /*2efb0*/  LDS R134, [R3+0x2180] ;  /* 0x0021800003867984 */ /* 0x000fe80000000800 */
[----:B------:R-:W-:Y:S04]  /*2efc0*/  LDS R133, [R231+0x180] ;  /* 0x00018000e7857984 */ /* 0x000fe80000000800 */
[----:B------:R-:W1:Y:S01]  /*2efd0*/  LDS R135, [R231+0x2180] ;  /* 0x00218000e7877984 */ /* 0x000e620000000800 */
[C---:B------:R-:W-:Y:S03]  /*2efe0*/  HMMA.1688.F32.TF32 R164, R128.reuse, R120, R152 ;  /* 0x0000007880a4723c */ /* 0x040fe60000081098 */
[----:B------:R-:W3:Y:S04]  /*2eff0*/  LDL.LU.64 R152, [R1+0xd60] ;  /* 0x000d600001987983 */ /* 0x000ee80000300a00 */
[----:B------:R-:W3:Y:S11]  /*2f000*/  LDL.LU.64 R154, [R1+0xd68] ;  /* 0x000d6800019a7983 */ /* 0x000ef60000300a00 */
[----:B------:R-:W-:Y:S05]  /*2f010*/  @!UPT UIADD3 URZ, URZ, URZ, URZ ;  /* 0x0000003f3f3ff290 */ /* 0x000fea000fffe03f */
        /* <DEDUP_REMOVED lines=33> */
[----:B------:R1:W-:Y:S04]  /*2f230*/  STL.64 [R1+0x1cf0], R160 ;  /* 0x001cf0a001007387 */ /* 0x0003e80000100a00 */
[----:B------:R1:W-:Y:S04]  /*2f240*/  STL.64 [R1+0x1cf8], R162 ;  /* 0x001cf8a201007387 */ /* 0x0003e80000100a00 */
[----:B-1----:R-:W3:Y:S04]  /*2f250*/  LDL.LU.64 R160, [R1+0xd00] ;  /* 0x000d000001a07983 */ /* 0x002ee80000300a00 */
[----:B------:R-:W3:Y:S01]  /*2f260*/  LDL.LU.64 R162, [R1+0xd08] ;  /* 0x000d080001a27983 */ /* 0x000ee20000300a00 */
[C---:B------:R-:W-:Y:S11]  /*2f270*/  HMMA.1688.F32.TF32 R152, R128.reuse, R92, R152 ;  /* 0x0000005c8098723c */ /* 0x040ff60000081098 */
[----:B------:R-:W-:Y:S11]  /*2f280*/  @!UPT UIADD3 URZ, URZ, URZ, URZ ;  /* 0x0000003f3f3ff290 */ /* 0x000ff6000fffe03f */
[----:B------:R-:W-:Y:S01]  /*2f290*/  @!UPT UIADD3 URZ, URZ, URZ, URZ ;  /* 0x0000003f3f3ff290 */ /* 0x000fe2000fffe03f */
        /* <DEDUP_REMOVED lines=41> */
[----:B------:R-:W-:Y:S04]  /*2f530*/  STL.64 [R1+0x1c70], R160 ;  /* 0x001c70a001007387 */ /* 0x000fe80000100a00 */
[----:B------:R2:W-:Y:S02]  /*2f540*/  STL.64 [R1+0x1c78], R162 ;  /* 0x001c78a201007387 */ /* 0x0005e40000100a00 */
[C---:B--2---:R-:W-:Y:S02]  /*2f550*/  HMMA.1688.F32.TF32 R160, R128.reuse, R60, R140 ;  /* 0x0000003c80a0723c */ /* 0x044fe4000008108c */
        /* <DEDUP_REMOVED lines=19> */
[----:B------:R-:W3:Y:S02]  /*2f690*/  LDL.LU.64 R138, [R1+0xc58] ;  /* 0x000c5800018a7983 */ /* 0x000ee40000300a00 */
[C---:B------:R-:W-:Y:S11]  /*2f6a0*/  HMMA.1688.F32.TF32 R156, R128.reuse, R44, R156 ;  /* 0x0000002c809c723c */ /* 0x040ff6000008109c */
[----:B------:R-:W-:Y:S04]  /*2f6b0*/  @!UPT UIADD3 URZ, URZ, URZ, URZ ;  /* 0x0000003f3f3ff290 */ /* 0x000fe8000fffe03f */
[----:B------:R1:W-:Y:S04]  /*2f6c0*/  STL.64 [R1+0x1c30], R160 ;  /* 0x001c30a001007387 */ /* 0x0003e80000100a00 */
[----:B------:R1:W-:Y:S04]  /*2f6d0*/  STL.64 [R1+0x1c38], R162 ;  /* 0x001c38a201007387 */ /* 0x0003e80000100a00 */
[----:B-1----:R-:W3:Y:S04]  /*2f6e0*/  LDL.LU.64 R160, [R1+0xc40] ;  /* 0x000c400001a07983 */ /* 0x002ee80000300a00 */
[----:B------:R-:W3:Y:S04]  /*2f6f0*/  LDL.LU.64 R162, [R1+0xc48] ;  /* 0x000c480001a27983 */ /* 0x000ee80000300a00 */
[----:B------:R1:W-:Y:S04]  /*2f700*/  STL.64 [R1+0x1c20], R156 ;  /* 0x001c209c01007387 */ /* 0x0003e80000100a00 */
[----:B------:R1:W-:Y:S04]  /*2f710*/  STL.64 [R1+0x1c28], R158 ;  /* 0x001c289e01007387 */ /* 0x0003e80000100a00 */
[----:B-1----:R-:W3:Y:S04]  /*2f720*/  LDL.LU.64 R156, [R1+0xc30] ;  /* 0x000c3000019c7983 */ /* 0x002ee80000300a00 */
[----:B------:R-:W3:Y:S01]  /*2f730*/  LDL.LU.64 R158, [R1+0xc38] ;  /* 0x000c3800019e7983 */ /* 0x000ee20000300a00 */
[C---:B------:R-:W-:Y:S03]  /*2f740*/  HMMA.1688.F32.TF32 R164, R128.reuse, R40, R152 ;  /* 0x0000002880a4723c */ /* 0x040fe60000081098 */
[----:B------:R-:W3:Y:S04]  /*2f750*/  LDL.LU.64 R152, [R1+0xc20] ;  /* 0x000c200001987983 */ /* 0x000ee80000300a00 */
[----:B------:R-:W3:Y:S11]  /*2f760*/  LDL.LU.64 R154, [R1+0xc28] ;  /* 0x000c2800019a7983 */ /* 0x000ef60000300a00 */
[----:B------:R-:W-:Y:S05]  /*2f770*/  @!UPT UIADD3 URZ, URZ, URZ, URZ ;  /* 0x0000003f3f3ff290 */ /* 0x000fea000fffe03f */
        /* <DEDUP_REMOVED lines=60> */
[----:B------:R-:W4:Y:S04]  /*2fb40*/  LDL.LU.64 R136, [R1+0xba0] ;  /* 0x000ba00001887983 */ /* 0x000f280000300a00 */
[----:B------:R-:W4:Y:S11]  /*2fb50*/  LDL.LU.64 R138, [R1+0xba8] ;  /* 0x000ba800018a7983 */ /* 0x000f360000300a00 */
[----:B------:R-:W-:Y:S06]  /*2fb60*/  @!UPT UIADD3 URZ, URZ, URZ, URZ ;  /* 0x0000003f3f3ff290 */ /* 0x000fec000fffe03f */
[----:B------:R-:W-:Y:S04]  /*2fb70*/  STL.64 [R1+0x1a60], R128 ;  /* 0x001a608001007387 */ /* 0x000fe80000100a00 */
[----:B------:R-:W-:Y:S04]  /*2fb80*/  STL.64 [R1+0x1a68], R130 ;  /* 0x001a688201007387 */ /* 0x000fe80000100a00 */
[----:B------:R-:W-:Y:S04]  /*2fb90*/  LDS R128, [R3+0x200] ;  /* 0x0002000003807984 */ /* 0x000fe80000000800 */
[----:B------:R-:W-:Y:S04]  /*2fba0*/  LDS R130, [R3+0x2200] ;  /* 0x0022000003827984 */ /* 0x000fe80000000800 */
[----:B------:R-:W-:Y:S04]  /*2fbb0*/  LDS R129, [R231+0x200] ;  /* 0x00020000e7817984 */ /* 0x000fe80000000800 */
[----:B------:R-:W1:Y:S01]  /*2fbc0*/  LDS R131, [R231+0x2200] ;  /* 0x00220000e7837984 */ /* 0x000e620000000800 */
[C---:B------:R-:W-:Y:S08]  /*2fbd0*/  HMMA.1688.F32.TF32 R160, R132.reuse, R120, R156 ;  /* 0x0000007884a0723c */ /* 0x040ff0000008109c */
        /* <DEDUP_REMOVED lines=10> */
[----:B------:R-:W2:Y:S02]  /*2fc80*/  LDL.LU.64 R142, [R1+0xb88] ;  /* 0x000b8800018e7983 */ /* 0x000ea40000300a00 */
[C---:B----4-:R-:W-:Y:S11]  /*2fc90*/  HMMA.1688.F32.TF32 R148, R132.reuse, R108, R148 ;  /* 0x0000006c8494723c */ /* 0x050ff60000081094 */
[----:B------:R-:W-:Y:S04]  /*2fca0*/  @!UPT UIADD3 URZ, URZ, URZ, URZ ;  /* 0x0000003f3f3ff290 */ /* 0x000fe8000fffe03f */
[----:B------:R-:W-:Y:S04]  /*2fcb0*/  STL.64 [R1+0x1a20], R156 ;  /* 0x001a209c01007387 */ /* 0x000fe80000100a00 */
[----:B------:R-:W-:Y:S04]  /*2fcc0*/  STL.64 [R1+0x1a28], R158 ;  /* 0x001a289e01007387 */ /* 0x000fe80000100a00 */
[----:B------:R-:W4:Y:S04]  /*2fcd0*/  LDL.LU.64 R168, [R1+0xb70] ;  /* 0x000b700001a87983 */ /* 0x000f280000300a00 */
[----:B------:R-:W4:Y:S04]  /*2fce0*/  LDL.LU.64 R170, [R1+0xb78] ;  /* 0x000b780001aa7983 */ /* 0x000f280000300a00 */
[----:B------:R1:W-:Y:S04]  /*2fcf0*/  STL.64 [R1+0x1990], R148 ;  /* 0x0019909401007387 */ /* 0x0003e80000100a00 */
[----:B------:R1:W-:Y:S04]  /*2fd00*/  STL.64 [R1+0x1998], R150 ;  /* 0x0019989601007387 */ /* 0x0003e80000100a00 */
[----:B------:R-:W4:Y:S04]  /*2fd10*/  LDL.LU.64 R164, [R1+0xb60] ;  /* 0x000b600001a47983 */ /* 0x000f280000300a00 */
[----:B------:R-:W4:Y:S01]  /*2fd20*/  LDL.LU.64 R166, [R1+0xb68] ;  /* 0x000b680001a67983 */ /* 0x000f220000300a00 */
[C---:B------:R-:W-:Y:S11]  /*2fd30*/  HMMA.1688.F32.TF32 R144, R132.reuse, R104, R144 ;  /* 0x000000688490723c */ /* 0x040ff60000081090 */
[----:B------:R-:W-:Y:S11]  /*2fd40*/  @!UPT UIADD3 URZ, URZ, URZ, URZ ;  /* 0x0000003f3f3ff290 */ /* 0x000ff6000fffe03f */
[----:B------:R-:W-:Y:S01]  /*2fd50*/  @!UPT UIADD3 URZ, URZ, URZ, URZ ;  /* 0x0000003f3f3ff290 */ /* 0x000fe2000fffe03f */
[----:B------:R-:W-:Y:S04]  /*2fd60*/  STL.64 [R1+0x1980], R144 ;  /* 0x0019809001007387 */ /* 0x000fe80000100a00 */
[----:B------:R1:W-:Y:S04]  /*2fd70*/  STL.64 [R1+0x1988], R146 ;  /* 0x0019889201007387 */ /* 0x0003e80000100a00 */
[----:B-1----:R-:W4:Y:S04]  /*2fd80*/  LDL.LU.64 R148, [R1+0xb50] ;  /* 0x000b500001947983 */ /* 0x002f280000300a00 */
[----:B------:R-:W4:Y:S01]  /*2fd90*/  LDL.LU.64 R150, [R1+0xb58] ;  /* 0x000b580001967983 */ /* 0x000f220000300a00 */
[C---:B------:R-:W-:Y:S03]  /*2fda0*/  HMMA.1688.F32.TF32 R144, R132.reuse, R100, R136 ;  /* 0x000000648490723c */ /* 0x040fe60000081088 */
[----:B------:R-:W4:Y:S04]  /*2fdb0*/  LDL.LU.64 R136, [R1+0xb40] ;  /* 0x000b400001887983 */ /* 0x000f280000300a00 */
[----:B------:R-:W4:Y:S11]  /*2fdc0*/  LDL.LU.64 R138, [R1+0xb48] ;  /* 0x000b4800018a7983 */ /* 0x000f360000300a00 */
[----:B------:R-:W-:Y:S05]  /*2fdd0*/  @!UPT UIADD3 URZ, URZ, URZ, URZ ;  /* 0x0000003f3f3ff290 */ /* 0x000fea000fffe03f */
[----:B------:R1:W-:Y:S04]  /*2fde0*/  STL.64 [R1+0x1930], R144 ;  /* 0x0019309001007387 */ /* 0x0003e80000100a00 */
[----:B------:R1:W-:Y:S04]  /*2fdf0*/  STL.64 [R1+0x1938], R146 ;  /* 0x0019389201007387 */ /* 0x0003e80000100a00 */
[----:B------:R-:W4:Y:S04]  /*2fe00*/  LDL.LU.64 R160, [R1+0xb30] ;  /* 0x000b300001a07983 */ /* 0x000f280000300a00 */
[----:B------:R-:W4:Y:S04]  /*2fe10*/  LDL.LU.64 R162, [R1+0xb38] ;  /* 0x000b380001a27983 */ /* 0x000f280000300a00 */
[----:B------:R-:W4:Y:S04]  /*2fe20*/  LDL.LU.64 R156, [R1+0xb20] ;  /* 0x000b2000019c7983 */ /* 0x000f280000300a00 */
[----:B------:R-:W4:Y:S04]  /*2fe30*/  LDL.LU.64 R158, [R1+0xb28] ;  /* 0x000b2800019e7983 */ /* 0x000f280000300a00 */
[----:B-1----:R-:W4:Y:S04]  /*2fe40*/  LDL.LU.64 R144, [R1+0xb10] ;  /* 0x000b100001907983 */ /* 0x002f280000300a00 */
[----:B------:R-:W4:Y:S01]  /*2fe50*/  LDL.LU.64 R146, [R1+0xb18] ;  /* 0x000b180001927983 */ /* 0x000f220000300a00 */
[C---:B---3--:R-:W-:Y:S03]  /*2fe60*/  HMMA.1688.F32.TF32 R172, R132.reuse, R96, R152 ;  /* 0x0000006084ac723c */ /* 0x048fe60000081098 */
        /* <DEDUP_REMOVED lines=11> */
[C---:B----4-:R-:W-:Y:S08]  /*2ff20*/  HMMA.1688.F32.TF32 R172, R132.reuse, R88, R168 ;  /* 0x0000005884ac723c */ /* 0x050ff000000810a8 */
[C---:B------:R-:W-:Y:S11]  /*2ff30*/  HMMA.1688.F32.TF32 R168, R132.reuse, R84, R164 ;  /* 0x0000005484a8723c */ /* 0x040ff600000810a4 */
[----:B------:R-:W-:Y:S04]  /*2ff40*/  @!UPT UIADD3 URZ, URZ, URZ, URZ ;  /* 0x0000003f3f3ff290 */ /* 0x000fe8000fffe03f */
[----:B------:R-:W-:Y:S04]  /*2ff50*/  STL.64 [R1+0x18a0], R172 ;  /* 0x0018a0ac01007387 */ /* 0x000fe80000100a00 */
[----:B------:R-:W-:Y:S01]  /*2ff60*/  STL.64 [R1+0x18a8], R174 ;  /* 0x0018a8ae01007387 */ /* 0x000fe20000100a00 */
[C---:B------:R-:W-:Y:S03]  /*2ff70*/  HMMA.1688.F32.TF32 R164, R132.reuse, R80, R148 ;  /* 0x0000005084a4723c */ /* 0x040fe60000081094 */
[----:B------:R-:W4:Y:S04]  /*2ff80*/  LDL.LU.64 R148, [R1+0xae0] ;  /* 0x000ae00001947983 */ /* 0x000f280000300a00 */
[----:B------:R-:W-:Y:S04]  /*2ff90*/  STL.64 [R1+0x1890], R168 ;  /* 0x001890a801007387 */ /* 0x000fe80000100a00 */
[----:B------:R-:W-:Y:S04]  /*2ffa0*/  STL.64 [R1+0x1898], R170 ;  /* 0x001898aa01007387 */ /* 0x000fe80000100a00 */
[----:B------:R-:W4:Y:S08]  /*2ffb0*/  LDL.LU.64 R150, [R1+0xae8] ;  /* 0x000ae80001967983 */ /* 0x000f300000300a00 */
        /* <DEDUP_REMOVED lines=8> */
[C---:B-1----:R-:W-:Y:S08]  /*30040*/  HMMA.1688.F32.TF32 R164, R132.reuse, R72, R160 ;  /* 0x0000004884a4723c */ /* 0x042ff000000810a0 */
[C---:B------:R-:W-:Y:S08]  /*30050*/  HMMA.1688.F32.TF32 R160, R132.reuse, R68, R156 ;  /* 0x0000004484a0723c */ /* 0x040ff0000008109c */
[C---:B------:R-:W-:Y:S07]  /*30060*/  HMMA.1688.F32.TF32 R156, R132.reuse, R64, R144 ;  /* 0x00000040849c723c */ /* 0x040fee0000081090 */
[----:B------:R1:W-:Y:S04]  /*30070*/  STL.64 [R1+0x1860], R164 ;  /* 0x001860a401007387 */ /* 0x0003e80000100a00 */
[----:B------:R1:W-:Y:S04]  /*30080*/  STL.64 [R1+0x1868], R166 ;  /* 0x001868a601007387 */ /* 0x0003e80000100a00 */
[----:B------:R-:W4:Y:S04]  /*30090*/  LDL.LU.64 R144, [R1+0xac0] ;  /* 0x000ac00001907983 */ /* 0x000f280000300a00 */
[----:B------:R-:W-:Y:S04]  /*300a0*/  STL.64 [R1+0x1840], R160 ;  /* 0x001840a001007387 */ /* 0x000fe80000100a00 */
[----:B------:R-:W-:Y:S04]  /*300b0*/  STL.64 [R1+0x1848], R162 ;  /* 0x001848a201007387 */ /* 0x000fe80000100a00 */
[----:B------:R-:W4:Y:S04]  /*300c0*/  LDL.LU.64 R146, [R1+0xac8] ;  /* 0x000ac80001927983 */ /* 0x000f280000300a00 */
[----:B------:R-:W-:Y:S04]  /*300d0*/  STL.64 [R1+0x1810], R156 ;  /* 0x0018109c01007387 */ /* 0x000fe80000100a00 */
[----:B------:R-:W-:Y:S04]  /*300e0*/  STL.64 [R1+0x1818], R158 ;  /* 0x0018189e01007387 */ /* 0x000fe80000100a00 */
[----:B------:R-:W4:Y:S04]  /*300f0*/  LDL.LU.64 R168, [R1+0xab0] ;  /* 0x000ab00001a87983 */ /* 0x000f280000300a00 */
[----:B------:R-:W4:Y:S01]  /*30100*/  LDL.LU.64 R170, [R1+0xab8] ;  /* 0x000ab80001aa7983 */ /* 0x000f220000300a00 */
[C---:B---3--:R-:W-:Y:S11]  /*30110*/  HMMA.1688.F32.TF32 R152, R132.reuse, R60, R152 ;  /* 0x0000003c8498723c */ /* 0x048ff60000081098 */
[----:B------:R-:W-:Y:S11]  /*30120*/  @!UPT UIADD3 URZ, URZ, URZ, URZ ;  /* 0x0000003f3f3ff290 */ /* 0x000ff6000fffe03f */
[----:B------:R-:W-:Y:S01]  /*30130*/  @!UPT UIADD3 URZ, URZ, URZ, URZ ;  /* 0x0000003f3f3ff290 */ /* 0x000fe2000fffe03f */
[----:B------:R-:W-:Y:S04]  /*30140*/  STL.64 [R1+0x1800], R152 ;  /* 0x0018009801007387 */ /* 0x000fe80000100a00 */
[----:B------:R-:W-:Y:S04]  /*30150*/  STL.64 [R1+0x1808], R154 ;  /* 0x0018089a01007387 */ /* 0x000fe80000100a00 */
[----:B-1----:R-:W3:Y:S04]  /*30160*/  LDL.LU.64 R164, [R1+0xaa0] ;  /* 0x000aa00001a47983 */ /* 0x002ee80000300a00 */
[----:B------:R-:W3:Y:S01]  /*30170*/  LDL.LU.64 R166, [R1+0xaa8] ;  /* 0x000aa80001a67983 */ /* 0x000ee20000300a00 */
[C---:B--2---:R-:W-:Y:S11]  /*30180*/  HMMA.1688.F32.TF32 R140, R132.reuse, R56, R140 ;  /* 0x00000038848c723c */ /* 0x044ff6000008108c */
[----:B------:R-:W-:Y:S11]  /*30190*/  @!UPT UIADD3 URZ, URZ, URZ, URZ ;  /* 0x0000003f3f3ff290 */ /* 0x000ff6000fffe03f */
[----:B------:R-:W-:Y:S01]  /*301a0*/  @!UPT UIADD3 URZ, URZ, URZ, URZ ;  /* 0x0000003f3f3ff290 */ /* 0x000fe2000fffe03f */
[----:B------:R1:W-:Y:S04]  /*301b0*/  STL.64 [R1+0x17f0], R140 ;  /* 0x0017f08c01007387 */ /* 0x0003e80000100a00 */
[----:B------:R2:W-:Y:S04]  /*301c0*/  STL.64 [R1+0x17f8], R142 ;  /* 0x0017f88e01007387 */ /* 0x0005e80000100a00 */
[----:B-1----:R-:W3:Y:S04]  /*301d0*/  LDL.LU.64 R140, [R1+0xa90] ;  /* 0x000a9000018c7983 */ /* 0x002ee80000300a00 */
[----:B--2---:R-:W2:Y:S04]  /*301e0*/  LDL.LU.64 R142, [R1+0xa98] ;  /* 0x000a9800018e7983 */ /* 0x004ea80000300a00 */
[----:B------:R-:W2:Y:S04]  /*301f0*/  LDL.LU.64 R152, [R1+0xa80] ;  /* 0x000a800001987983 */ /* 0x000ea80000300a00 */
[----:B------:R-:W2:Y:S01]  /*30200*/  LDL.LU.64 R154, [R1+0xa88] ;  /* 0x000a8800019a7983 */ /* 0x000ea20000300a00 */
[C---:B----4-:R-:W-:Y:S11]  /*30210*/  HMMA.1688.F32.TF32 R148, R132.reuse, R52, R148 ;  /* 0x000000348494723c */ /* 0x050ff60000081094 */
[----:B------:R-:W-:Y:S11]  /*30220*/  @!UPT UIADD3 URZ, URZ, URZ, URZ ;  /* 0x0000003f3f3ff290 */ /* 0x000ff6000fffe03f */
[----:B------:R-:W-:Y:S01]  /*30230*/  @!UPT UIADD3 URZ, URZ, URZ, URZ ;  /* 0x0000003f3f3ff290 */ /* 0x000fe2000fffe03f */
[----:B------:R-:W-:Y:S04]  /*30240*/  STL.64 [R1+0x17e0], R148 ;  /* 0x0017e09401007387 */ /* 0x000fe80000100a00 */
[----:B------:R1:W-:Y:S02]  /*30250*/  STL.64 [R1+0x17e8], R150 ;  /* 0x0017e89601007387 */ /* 0x0003e40000100a00 */
[C---:B-1----:R-:W-:Y:S02]  /*30260*/  HMMA.1688.F32.TF32 R148, R132.reuse, R48, R136 ;  /* 0x000000308494723c */ /* 0x042fe40000081088 */
[----:B------:R-:W4:Y:S04]  /*30270*/  LDL.LU.64 R136, [R1+0xa70] ;  /* 0x000a700001887983 */ /* 0x000f280000300a00 */
[----:B------:R-:W4:Y:S11]  /*30280*/  LDL.LU.64 R138, [R1+0xa78] ;  /* 0x000a7800018a7983 */ /* 0x000f360000300a00 */
[----:B------:R-:W-:Y:S06]  /*30290*/  @!UPT UIADD3 URZ, URZ, URZ, URZ ;  /* 0x0000003f3f3ff290 */ /* 0x000fec000fffe03f */
        /* <DEDUP_REMOVED lines=8> */
[C---:B------:R-:W-:Y:S03]  /*30320*/  HMMA.1688.F32.TF32 R172, R132.reuse, R44, R144 ;  /* 0x0000002c84ac723c */ /* 0x040fe60000081090 */
[----:B------:R-:W4:Y:S04]  /*30330*/  LDL.LU.64 R144, [R1+0xa30] ;  /* 0x000a300001907983 */ /* 0x000f280000300a00 */
[----:B------:R-:W4:Y:S11]  /*30340*/  LDL.LU.64 R146, [R1+0xa38] ;  /* 0x000a380001927983 */ /* 0x000f360000300a00 */
[----:B------:R-:W-:Y:S05]  /*30350*/  @!UPT UIADD3 URZ, URZ, URZ, URZ ;  /* 0x0000003f3f3ff290 */ /* 0x000fea000fffe03f */
[----:B------:R-:W-:Y:S04]  /*30360*/  STL.64 [R1+0x17c0], R172 ;  /* 0x0017c0ac01007387 */ /* 0x000fe80000100a00 */
[----:B------:R1:W-:Y:S02]  /*30370*/  STL.64 [R1+0x17c8], R174 ;  /* 0x0017c8ae01007387 */ /* 0x0003e40000100a00 */
[C---:B-1----:R-:W-:Y:S08]  /*30380*/  HMMA.1688.F32.TF32 R172, R132.reuse, R40, R168 ;  /* 0x0000002884ac723c */ /* 0x042ff000000810a8 */
[C---:B---3--:R-:W-:Y:S11]  /*30390*/  HMMA.1688.F32.TF32 R168, R132.reuse, R36, R164 ;  /* 0x0000002484a8723c */ /* 0x048ff600000810a4 */
[----:B------:R-:W-:Y:S04]  /*303a0*/  @!UPT UIADD3 URZ, URZ, URZ, URZ ;  /* 0x0000003f3f3ff290 */ /* 0x000fe8000fffe03f */
[----:B------:R-:W-:Y:S04]  /*303b0*/  STL.64 [R1+0x17b0], R172 ;  /* 0x0017b0ac01007387 */ /* 0x000fe80000100a00 */
[----:B------:R-:W-:Y:S01]  /*303c0*/  STL.64 [R1+0x17b8], R174 ;  /* 0x0017b8ae01007387 */ /* 0x000fe20000100a00 */
[C---:B--2---:R-:W-:Y:S03]  /*303d0*/  HMMA.1688.F32.TF32 R164, R132.reuse, R32, R140 ;  /* 0x0000002084a4723c */ /* 0x044fe6000008108c */
[----:B------:R-:W2:Y:S04]  /*303e0*/  LDL.LU.64 R140, [R1+0xa20] ;  /* 0x000a2000018c7983 */ /* 0x000ea80000300a00 */
[----:B------:R-:W-:Y:S04]  /*303f0*/  STL.64 [R1+0x1790], R168 ;  /* 0x001790a801007387 */ /* 0x000fe80000100a00 */
[----:B------:R-:W-:Y:S04]  /*30400*/  STL.64 [R1+0x1798], R170 ;  /* 0x001798aa01007387 */ /* 0x000fe80000100a00 */
[----:B------:R-:W2:Y:S08]  /*30410*/  LDL.LU.64 R142, [R1+0xa28] ;  /* 0x000a2800018e7983 */ /* 0x000eb00000300a00 */
        /* <DEDUP_REMOVED lines=17> */
[----:B------:R-:W-:Y:S04]  /*30530*/  STL.64 [R1+0x1740], R164 ;  /* 0x001740a401007387 */ /* 0x000fe80000100a00 */
[----:B------:R-:W-:Y:S04]  /*30540*/  STL.64 [R1+0x1748], R166 ;  /* 0x001748a601007387 */ /* 0x000fe80000100a00 */
[----:B------:R-:W4:Y:S04]  /*30550*/  LDL.LU.64 R148, [R1+0xa10] ;  /* 0x000a100001947983 */ /* 0x000f280000300a00 */
[----:B------:R1:W-:Y:S04]  /*30560*/  STL.64 [R1+0x1730], R160 ;  /* 0x001730a001007387 */ /* 0x0003e80000100a00 */
[----:B------:R1:W-:Y:S04]  /*30570*/  STL.64 [R1+0x1738], R162 ;  /* 0x001738a201007387 */ /* 0x0003e80000100a00 */
[----:B------:R-:W4:Y:S01]  /*30580*/  LDL.LU.64 R150, [R1+0xa18] ;  /* 0x000a180001967983 */ /* 0x000f220000300a00 */
[C---:B------:R-:W-:Y:S03]  /*30590*/  HMMA.1688.F32.TF32 R144, R132.reuse, R8, R144 ;  /* 0x000000088490723c */ /* 0x040fe60000081090 */
[----:B------:R-:W-:Y:S04]  /*305a0*/  STL.64 [R1+0x1720], R156 ;  /* 0x0017209c01007387 */ /* 0x000fe80000100a00 */
[----:B------:R-:W-:Y:S04]  /*305b0*/  STL.64 [R1+0x1728], R158 ;  /* 0x0017289e01007387 */ /* 0x000fe80000100a00 */
[----:B-1----:R-:W4:Y:S04]  /*305c0*/  LDL.LU.64 R160, [R1+0xa00] ;  /* 0x000a000001a07983 */ /* 0x002f280000300a00 */
[----:B------:R-:W4:Y:S08]  /*305d0*/  LDL.LU.64 R162, [R1+0xa08] ;  /* 0x000a080001a27983 */ /* 0x000f300000300a00 */
[----:B------:R1:W-:Y:S04]  /*305e0*/  STL.64 [R1+0x1710], R144 ;  /* 0x0017109001007387 */ /* 0x0003e80000100a00 */
[----:B------:R1:W-:Y:S04]  /*305f0*/  STL.64 [R1+0x1718], R146 ;  /* 0x0017189201007387 */ /* 0x0003e80000100a00 */
[----:B-1----:R-:W4:Y:S04]  /*30600*/  LDL.LU.64 R144, [R1+0x9f0] ;  /* 0x0009f00001907983 */ /* 0x002f280000300a00 */
[----:B------:R-:W4:Y:S01]  /*30610*/  LDL.LU.64 R146, [R1+0x9f8] ;  /* 0x0009f80001927983 */ /* 0x000f220000300a00 */
[C---:B--2---:R-:W-:Y:S03]  /*30620*/  HMMA.1688.F32.TF32 R156, R132.reuse, R4, R140 ;  /* 0x00000004849c723c */ /* 0x044fe6000008108c */
[----:B------:R-:W2:Y:S04]  /*30630*/  LDL.LU.64 R140, [R1+0x9e0] ;  /* 0x0009e000018c7983 */ /* 0x000ea80000300a00 */
[----:B------:R-:W2:Y:S11]  /*30640*/  LDL.LU.64 R142, [R1+0x9e8] ;  /* 0x0009e800018e7983 */ /* 0x000eb60000300a00 */
[----:B------:R-:W-:Y:S05]  /*30650*/  @!UPT UIADD3 URZ, URZ, URZ, URZ ;  /* 0x0000003f3f3ff290 */ /* 0x000fea000fffe03f */
[----:B------:R1:W-:Y:S04]  /*30660*/  STL.64 [R1+0x1700], R156 ;  /* 0x0017009c01007387 */ /* 0x0003e80000100a00 */
[----:B------:R1:W-:Y:S01]  /*30670*/  STL.64 [R1+0x1708], R158 ;  /* 0x0017089e01007387 */ /* 0x0003e20000100a00 */
[----:B---3--:R-:W-:Y:S03]  /*30680*/  HMMA.1688.F32.TF32 R132, R132, R244, R152 ;  /* 0x000000f48484723c */ /* 0x008fe60000081098 */
[----:B-1----:R-:W3:Y:S04]  /*30690*/  LDL.LU.64 R156, [R1+0x9d0] ;  /* 0x0009d000019c7983 */ /* 0x002ee80000300a00 */
[----:B------:R-:W3:Y:S11]  /*306a0*/  LDL.LU.64 R158, [R1+0x9d8] ;  /* 0x0009d800019e7983 */ /* 0x000ef60000300a00 */
        /* <DEDUP_REMOVED lines=8> */
[----:B------:R1:W-:Y:S04]  /*30730*/  STL.64 [R1+0x16c8], R134 ;  /* 0x0016c88601007387 */ /* 0x0003e80000100a00 */
[----:B------:R-:W4:Y:S04]  /*30740*/  LDL.LU.64 R152, [R1+0x9b0] ;  /* 0x0009b00001987983 */ /* 0x000f280000300a00 */
[----:B------:R-:W4:Y:S01]  /*30750*/  LDL.LU.64 R154, [R1+0x9b8] ;  /* 0x0009b800019a7983 */ /* 0x000f220000300a00 */
[C---:B-1----:R-:W-:Y:S03]  /*30760*/  HMMA.1688.F32.TF32 R132, R128.reuse, R120, R148 ;  /* 0x000000788084723c */ /* 0x042fe60000081094 */
[----:B------:R-:W4:Y:S04]  /*30770*/  LDL.LU.64 R148, [R1+0x9a0] ;  /* 0x0009a00001947983 */ /* 0x000f280000300a00 */
[----:B------:R-:W4:Y:S01]  /*30780*/  LDL.LU.64 R150, [R1+0x9a8] ;  /* 0x0009a80001967983 */ /* 0x000f220000300a00 */
[C---:B------:R-:W-:Y:S11]  /*30790*/  HMMA.1688.F32.TF32 R160, R128.reuse, R116, R160 ;  /* 0x0000007480a0723c */ /* 0x040ff600000810a0 */
[----:B------:R-:W-:Y:S04]  /*307a0*/  @!UPT UIADD3 URZ, URZ, URZ, URZ ;  /* 0x0000003f3f3ff290 */ /* 0x000fe8000fffe03f */
[----:B------:R-:W-:Y:S04]  /*307b0*/  STL.64 [R1+0x16b0], R132 ;  /* 0x0016b08401007387 */ /* 0x000fe80000100a00 */
[----:B------:R1:W-:Y:S02]  /*307c0*/  STL.64 [R1+0x16b8], R134 ;  /* 0x0016b88601007387 */ /* 0x0003e40000100a00 */
[C---:B-1----:R-:W-:Y:S02]  /*307d0*/  HMMA.1688.F32.TF32 R132, R128.reuse, R112, R144 ;  /* 0x000000708084723c */ /* 0x042fe40000081090 */
[----:B------:R-:W4:Y:S04]  /*307e0*/  LDL.LU.64 R144, [R1+0x990] ;  /* 0x0009900001907983 */ /* 0x000f280000300a00 */
[----:B------:R-:W-:Y:S04]  /*307f0*/  STL.64 [R1+0x16a0], R160 ;  /* 0x0016a0a001007387 */ /* 0x000fe80000100a00 */
[----:B------:R-:W-:Y:S04]  /*30800*/  STL.64 [R1+0x16a8], R162 ;  /* 0x0016a8a201007387 */ /* 0x000fe80000100a00 */
[----:B------:R-:W4:Y:S09]  /*30810*/  LDL.LU.64 R146, [R1+0x998] ;  /* 0x0009980001927983 */ /* 0x000f320000300a00 */
[----:B------:R-:W-:Y:S04]  /*30820*/  STL.64 [R1+0x1690], R132 ;  /* 0x0016908401007387 */ /* 0x000fe80000100a00 */
[----:B------:R2:W-:Y:S02]  /*30830*/  STL.64 [R1+0x1698], R134 ;  /* 0x0016988601007387 */ /* 0x0005e40000100a00 */
[C---:B--2---:R-:W-:Y:S02]  /*30840*/  HMMA.1688.F32.TF32 R132, R128.reuse, R108, R140 ;  /* 0x0000006c8084723c */ /* 0x044fe4000008108c */
[----:B------:R-:W2:Y:S04]  /*30850*/  LDL.LU.64 R140, [R1+0x980] ;  /* 0x00098000018c7983 */ /* 0x000ea80000300a00 */
[----:B------:R-:W2:Y:S11]  /*30860*/  LDL.LU.64 R142, [R1+0x988] ;  /* 0x00098800018e7983 */ /* 0x000eb60000300a00 */
[----:B------:R-:W-:Y:S06]  /*30870*/  @!UPT UIADD3 URZ, URZ, URZ, URZ ;  /* 0x0000003f3f3ff290 */ /* 0x000fec000fffe03f */
[----:B------:R1:W-:Y:S04]  /*30880*/  STL.64 [R1+0x1680], R132 ;  /* 0x0016808401007387 */ /* 0x0003e80000100a00 */
[----:B------:R3:W-:Y:S04]  /*30890*/  STL.64 [R1+0x1688], R134 ;  /* 0x0016888601007387 */ /* 0x0007e80000100a00 */
[----:B-1----:R-:W2:Y:S04]  /*308a0*/  LDL.LU.64 R132, [R1+0x970] ;  /* 0x0009700001847983 */ /* 0x002ea80000300a00 */
[----:B---3--:R-:W3:Y:S01]  /*308b0*/  LDL.LU.64 R134, [R1+0x978] ;  /* 0x0009780001867983 */ /* 0x008ee20000300a00 */
[C---:B------:R-:W-:Y:S11]  /*308c0*/  HMMA.1688.F32.TF32 R156, R128.reuse, R104, R156 ;  /* 0x00000068809c723c */ /* 0x040ff6000008109c */
[----:B------:R-:W-:Y:S11]  /*308d0*/  @!UPT UIADD3 URZ, URZ, URZ, URZ ;  /* 0x0000003f3f3ff290 */ /* 0x000ff6000fffe03f */
[----:B------:R-:W-:Y:S01]  /*308e0*/  @!UPT UIADD3 URZ, URZ, URZ, URZ ;  /* 0x0000003f3f3ff290 */ /* 0x000fe2000fffe03f */
        /* <DEDUP_REMOVED lines=14> */
[----:B-1----:R-:W4:Y:S01]  /*309d0*/  LDL.LU.64 R156, [R1+0x940] ;  /* 0x00094000019c7983 */ /* 0x002f220000300a00 */
[C---:B------:R-:W-:Y:S03]  /*309e0*/  HMMA.1688.F32.TF32 R148, R128.reuse, R92, R148 ;  /* 0x0000005c8094723c */ /* 0x040fe60000081094 */
[----:B------:R-:W4:Y:S11]  /*309f0*/  LDL.LU.64 R158, [R1+0x948] ;  /* 0x00094800019e7983 */ /* 0x000f360000300a00 */
[----:B------:R-:W-:Y:S09]  /*30a00*/  @!UPT UIADD3 URZ, URZ, URZ, URZ ;  /* 0x0000003f3f3ff290 */ /* 0x000ff2000fffe03f */
[----:B------:R1:W-:Y:S04]  /*30a10*/  STL.64 [R1+0x1600], R148 ;  /* 0x0016009401007387 */ /* 0x0003e80000100a00 */
[----:B------:R1:W-:Y:S04]  /*30a20*/  STL.64 [R1+0x1608], R150 ;  /* 0x0016089601007387 */ /* 0x0003e80000100a00 */
        /* <DEDUP_REMOVED lines=33> */
[C---:B------:R-:W-:Y:S01]  /*30c40*/  HMMA.1688.F32.TF32 R156, R128.reuse, R64, R148 ;  /* 0x00000040809c723c */ /* 0x040fe20000081094 */
[----:B------:R-:W4:Y:S11]  /*30c50*/  LDL.LU.64 R148, [R1+0x8d0] ;  /* 0x0008d00001947983 */ /* 0x000f360000300a00 */
[----:B------:R-:W-:Y:S03]  /*30c60*/  @!UPT UIADD3 URZ, URZ, URZ, URZ ;  /* 0x0000003f3f3ff290 */ /* 0x000fe6000fffe03f */
[----:B------:R-:W-:Y:S04]  /*30c70*/  STL.64 [R1+0x1540], R160 ;  /* 0x001540a001007387 */ /* 0x000fe80000100a00 */
[----:B------:R-:W-:Y:S04]  /*30c80*/  STL.64 [R1+0x1548], R162 ;  /* 0x001548a201007387 */ /* 0x000fe80000100a00 */
[----:B------:R-:W4:Y:S04]  /*30c90*/  LDL.LU.64 R150, [R1+0x8d8] ;  /* 0x0008d80001967983 */ /* 0x000f280000300a00 */
        /* <DEDUP_REMOVED lines=22> */
[----:B------:R-:W4:Y:S02]  /*30e00*/  LDL.LU.64 R138, [R1+0x818] ;  /* 0x00081800018a7983 */ /* 0x000f240000300a00 */
[C---:B------:R-:W-:Y:S11]  /*30e10*/  HMMA.1688.F32.TF32 R152, R128.reuse, R44, R152 ;  /* 0x0000002c8098723c */ /* 0x040ff60000081098 */
[----:B------:R-:W-:Y:S04]  /*30e20*/  @!UPT UIADD3 URZ, URZ, URZ, URZ ;  /* 0x0000003f3f3ff290 */ /* 0x000fe8000fffe03f */
[----:B------:R1:W-:Y:S04]  /*30e30*/  STL.64 [R1+0x1430], R156 ;  /* 0x0014309c01007387 */ /* 0x0003e80000100a00 */
[----:B------:R1:W-:Y:S04]  /*30e40*/  STL.64 [R1+0x1438], R158 ;  /* 0x0014389e01007387 */ /* 0x0003e80000100a00 */
[----:B-1----:R-:W4:Y:S04]  /*30e50*/  LDL.LU.64 R156, [R1+0x800] ;  /* 0x00080000019c7983 */ /* 0x002f280000300a00 */
[----:B------:R-:W4:Y:S04]  /*30e60*/  LDL.LU.64 R158, [R1+0x808] ;  /* 0x00080800019e7983 */ /* 0x000f280000300a00 */
        /* <DEDUP_REMOVED lines=35> */
[----:B------:R-:W4:Y:S06]  /*310a0*/  LDL.LU.64 R156, [R1+0x790] ;  /* 0x00079000019c7983 */ /* 0x000f2c0000300a00 */
[C---:B------:R-:W-:Y:S11]  /*310b0*/  HMMA.1688.F32.TF32 R152, R128.reuse, R16, R152 ;  /* 0x000000108098723c */ /* 0x040ff60000081098 */
[----:B------:R-:W-:Y:S04]  /*310c0*/  @!UPT UIADD3 URZ, URZ, URZ, URZ ;  /* 0x0000003f3f3ff290 */ /* 0x000fe8000fffe03f */
[----:B------:R-:W-:Y:S04]  /*310d0*/  STL.64 [R1+0x1360], R160 ;  /* 0x001360a001007387 */ /* 0x000fe80000100a00 */
[----:B------:R-:W-:Y:S04]  /*310e0*/  STL.64 [R1+0x1368], R162 ;  /* 0x001368a201007387 */ /* 0x000fe80000100a00 */
[----:B------:R-:W4:Y:S04]  /*310f0*/  LDL.LU.64 R158, [R1+0x798] ;  /* 0x00079800019e7983 */ /* 0x000f280000300a00 */
[----:B------:R1:W-:Y:S04]  /*31100*/  STL.64 [R1+0x1350], R152 ;  /* 0x0013509801007387 */ /* 0x0003e80000100a00 */
[----:B------:R1:W-:Y:S04]  /*31110*/  STL.64 [R1+0x1358], R154 ;  /* 0x0013589a01007387 */ /* 0x0003e80000100a00 */
[----:B-1----:R-:W4:Y:S04]  /*31120*/  LDL.LU.64 R152, [R1+0x780] ;  /* 0x0007800001987983 */ /* 0x002f280000300a00 */
[----:B------:R-:W4:Y:S01]  /*31130*/  LDL.LU.64 R154, [R1+0x788] ;  /* 0x00078800019a7983 */ /* 0x000f220000300a00 */
[C---:B------:R-:W-:Y:S11]  /*31140*/  HMMA.1688.F32.TF32 R148, R128.reuse, R12, R148 ;  /* 0x0000000c8094723c */ /* 0x040ff60000081094 */
        /* <DEDUP_REMOVED lines=14> */
[----:B------:R1:W-:Y:S04]  /*31230*/  STL.64 [R1+0x1320], R148 ;  /* 0x0013209401007387 */ /* 0x0003e80000100a00 */
[----:B------:R1:W-:Y:S01]  /*31240*/  STL.64 [R1+0x1328], R150 ;  /* 0x0013289601007387 */ /* 0x0003e20000100a00 */
[----:B---3--:R-:W-:Y:S03]  /*31250*/  HMMA.1688.F32.TF32 R128, R128, R244, R132 ;  /* 0x000000f48080723c */ /* 0x008fe60000081084 */
[----:B------:R-:W3:Y:S04]  /*31260*/  LDL.LU.64 R132, [R1+0x750] ;  /* 0x0007500001847983 */ /* 0x000ee80000300a00 */
[----:B------:R-:W3:Y:S11]  /*31270*/  LDL.LU.64 R134, [R1+0x758] ;  /* 0x0007580001867983 */ /* 0x000ef60000300a00 */
[----:B------:R-:W-:Y:S05]  /*31280*/  @!UPT UIADD3 URZ, URZ, URZ, URZ ;  /* 0x0000003f3f3ff290 */ /* 0x000fea000fffe03f */
[----:B------:R-:W-:Y:S04]  /*31290*/  STL.64 [R1+0x12c0], R128 ;  /* 0x0012c08001007387 */ /* 0x000fe80000100a00 */
[----:B------:R4:W-:Y:S04]  /*312a0*/  STL.64 [R1+0x12c8], R130 ;  /* 0x0012c88201007387 */ /* 0x0009e80000100a00 */
[----:B-1----:R-:W3:Y:S04]  /*312b0*/  LDL.LU.64 R148, [R1+0x740] ;  /* 0x0007400001947983 */ /* 0x002ee80000300a00 */
[----:B------:R-:W3:Y:S01]  /*312c0*/  LDL.LU.64 R150, [R1+0x748] ;  /* 0x0007480001967983 */ /* 0x000ee20000300a00 */
[C---:B----4-:R-:W-:Y:S11]  /*312d0*/  HMMA.1688.F32.TF32 R128, R240.reuse, R124, R136 ;  /* 0x0000007cf080723c */ /* 0x050ff60000081088 */
[----:B------:R-:W-:Y:S11]  /*312e0*/  @!UPT UIADD3 URZ, URZ, URZ, URZ ;  /* 0x0000003f3f3ff290 */ /* 0x000ff6000fffe03f */
[----:B------:R-:W-:Y:S01]  /*312f0*/  @!UPT UIADD3 URZ, URZ, URZ, URZ ;  /* 0x0000003f3f3ff290 */ /* 0x000fe2000fffe03f */
        /* <DEDUP_REMOVED lines=8> */
[C---:B------:R-:W-:Y:S08]  /*31380*/  HMMA.1688.F32.TF32 R160, R240.reuse, R120, R156 ;  /* 0x00000078f0a0723c */ /* 0x040ff0000008109c */
        /* <DEDUP_REMOVED lines=22> */
[----:B------:R-:W-:Y:S04]  /*314f0*/  STL.64 [R1+0x1260], R152 ;  /* 0x0012609801007387 */ /* 0x000fe80000100a00 */
[----:B------:R-:W-:Y:S04]  /*31500*/  STL.64 [R1+0x1268], R154 ;  /* 0x0012689a01007387 */ /* 0x000fe80000100a00 */
[----:B------:R-:W3:Y:S04]  /*31510*/  LDL.LU.64 R164, [R1+0x6f0] ;  /* 0x0006f00001a47983 */ /* 0x000ee80000300a00 */
[----:B------:R-:W3:Y:S04]  /*31520*/  LDL.LU.64 R166, [R1+0x6f8] ;  /* 0x0006f80001a67983 */ /* 0x000ee80000300a00 */
[----:B------:R-:W-:Y:S04]  /*31530*/  STL.64 [R1+0x1250], R148 ;  /* 0x0012509401007387 */ /* 0x000fe80000100a00 */
[----:B------:R-:W-:Y:S04]  /*31540*/  STL.64 [R1+0x1258], R150 ;  /* 0x0012589601007387 */ /* 0x000fe80000100a00 */
[----:B------:R-:W3:Y:S04]  /*31550*/  LDL.LU.64 R160, [R1+0x6e0] ;  /* 0x0006e00001a07983 */ /* 0x000ee80000300a00 */
[----:B------:R-:W3:Y:S01]  /*31560*/  LDL.LU.64 R162, [R1+0x6e8] ;  /* 0x0006e80001a27983 */ /* 0x000ee20000300a00 */
[C---:B------:R-:W-:Y:S11]  /*31570*/  HMMA.1688.F32.TF32 R136, R240.reuse, R96, R136 ;  /* 0x00000060f088723c */ /* 0x040ff60000081088 */
[----:B------:R-:W-:Y:S11]  /*31580*/  @!UPT UIADD3 URZ, URZ, URZ, URZ ;  /* 0x0000003f3f3ff290 */ /* 0x000ff6000fffe03f */
[----:B------:R-:W-:Y:S01]  /*31590*/  @!UPT UIADD3 URZ, URZ, URZ, URZ ;  /* 0x0000003f3f3ff290 */ /* 0x000fe2000fffe03f */
[----:B------:R1:W-:Y:S04]  /*315a0*/  STL.64 [R1+0x1240], R136 ;  /* 0x0012408801007387 */ /* 0x0003e80000100a00 */
[----:B------:R1:W-:Y:S04]  /*315b0*/  STL.64 [R1+0x1248], R138 ;  /* 0x0012488a01007387 */ /* 0x0003e80000100a00 */
[----:B-1----:R-:W3:Y:S04]  /*315c0*/  LDL.LU.64 R136, [R1+0x6d0] ;  /* 0x0006d00001887983 */ /* 0x002ee80000300a00 */
[----:B------:R-:W3:Y:S04]  /*315d0*/  LDL.LU.64 R138, [R1+0x6d8] ;  /* 0x0006d800018a7983 */ /* 0x000ee80000300a00 */
[----:B------:R-:W3:Y:S04]  /*315e0*/  LDL.LU.64 R156, [R1+0x6c0] ;  /* 0x0006c000019c7983 */ /* 0x000ee80000300a00 */
[----:B------:R-:W3:Y:S04]  /*315f0*/  LDL.LU.64 R158, [R1+0x6c8] ;  /* 0x0006c800019e7983 */ /* 0x000ee80000300a00 */
[----:B------:R-:W3:Y:S04]  /*31600*/  LDL.LU.64 R152, [R1+0x6b0] ;  /* 0x0006b00001987983 */ /* 0x000ee80000300a00 */
[----:B------:R-:W3:Y:S04]  /*31610*/  LDL.LU.64 R154, [R1+0x6b8] ;  /* 0x0006b800019a7983 */ /* 0x000ee80000300a00 */
[----:B------:R-:W3:Y:S04]  /*31620*/  LDL.LU.64 R148, [R1+0x1170] ;  /* 0x0011700001947983 */ /* 0x000ee80000300a00 */
[----:B------:R-:W3:Y:S01]  /*31630*/  LDL.LU.64 R150, [R1+0x1178] ;  /* 0x0011780001967983 */ /* 0x000ee20000300a00 */
[C---:B----4-:R-:W-:Y:S03]  /*31640*/  HMMA.1688.F32.TF32 R168, R240.reuse, R92, R144 ;  /* 0x0000005cf0a8723c */ /* 0x050fe60000081090 */
        /* <DEDUP_REMOVED lines=12> */
[----:B------:R-:W2:Y:S04]  /*31710*/  LDL.LU.64 R132, [R1+0x1200] ;  /* 0x0012000001847983 */ /* 0x000ea80000300a00 */
[----:B------:R-:W2:Y:S11]  /*31720*/  LDL.LU.64 R134, [R1+0x1208] ;  /* 0x0012080001867983 */ /* 0x000eb60000300a00 */
[----:B------:R-:W-:Y:S06]  /*31730*/  @!UPT UIADD3 URZ, URZ, URZ, URZ ;  /* 0x0000003f3f3ff290 */ /* 0x000fec000fffe03f */
[----:B------:R-:W-:Y:S04]  /*31740*/  STL.64 [R1+0x11e0], R168 ;  /* 0x0011e0a801007387 */ /* 0x000fe80000100a00 */
[----:B------:R1:W-:Y:S02]  /*31750*/  STL.64 [R1+0x11e8], R170 ;  /* 0x0011e8aa01007387 */ /* 0x0003e40000100a00 */
[C---:B-1----:R-:W-:Y:S08]  /*31760*/  HMMA.1688.F32.TF32 R168, R240.reuse, R80, R164 ;  /* 0x00000050f0a8723c */ /* 0x042ff000000810a4 */
[C---:B------:R-:W-:Y:S11]  /*31770*/  HMMA.1688.F32.TF32 R164, R240.reuse, R76, R160 ;  /* 0x0000004cf0a4723c */ /* 0x040ff600000810a0 */
[----:B------:R-:W-:Y:S04]  /*31780*/  @!UPT UIADD3 URZ, URZ, URZ, URZ ;  /* 0x0000003f3f3ff290 */ /* 0x000fe8000fffe03f */
[----:B------:R1:W-:Y:S04]  /*31790*/  STL.64 [R1+0x11d0], R168 ;  /* 0x0011d0a801007387 */ /* 0x0003e80000100a00 */
[----:B------:R1:W-:Y:S01]  /*317a0*/  STL.64 [R1+0x11d8], R170 ;  /* 0x0011d8aa01007387 */ /* 0x0003e20000100a00 */
[C---:B------:R-:W-:Y:S03]  /*317b0*/  HMMA.1688.F32.TF32 R160, R240.reuse, R72, R136 ;  /* 0x00000048f0a0723c */ /* 0x040fe60000081088 */
[----:B------:R-:W3:Y:S04]  /*317c0*/  LDL.LU.64 R136, [R1+0x1210] ;  /* 0x0012100001887983 */ /* 0x000ee80000300a00 */
[----:B------:R1:W-:Y:S04]  /*317d0*/  STL.64 [R1+0x11c0], R164 ;  /* 0x0011c0a401007387 */ /* 0x0003e80000100a00 */
[----:B------:R1:W-:Y:S04]  /*317e0*/  STL.64 [R1+0x11c8], R166 ;  /* 0x0011c8a601007387 */ /* 0x0003e80000100a00 */
[----:B------:R-:W3:Y:S01]  /*317f0*/  LDL.LU.64 R138, [R1+0x1218] ;  /* 0x00121800018a7983 */ /* 0x000ee20000300a00 */
[C---:B------:R-:W-:Y:S08]  /*31800*/  HMMA.1688.F32.TF32 R156, R240.reuse, R68, R156 ;  /* 0x00000044f09c723c */ /* 0x040ff0000008109c */
[C---:B------:R-:W-:Y:S08]  /*31810*/  HMMA.1688.F32.TF32 R152, R240.reuse, R64, R152 ;  /* 0x00000040f098723c */ /* 0x040ff00000081098 */
[C---:B------:R-:W-:Y:S01]  /*31820*/  HMMA.1688.F32.TF32 R148, R240.reuse, R60, R148 ;  /* 0x0000003cf094723c */ /* 0x040fe20000081094 */
[----:B------:R1:W-:Y:S04]  /*31830*/  STL.64 [R1+0x11b0], R160 ;  /* 0x0011b0a001007387 */ /* 0x0003e80000100a00 */
[----:B------:R1:W-:Y:S04]  /*31840*/  STL.64 [R1+0x11b8], R162 ;  /* 0x0011b8a201007387 */ /* 0x0003e80000100a00 */
[----:B------:R-:W-:Y:S04]  /*31850*/  STL.64 [R1+0x1180], R156 ;  /* 0x0011809c01007387 */ /* 0x000fe80000100a00 */
[----:B------:R-:W-:Y:S04]  /*31860*/  STL.64 [R1+0x1188], R158 ;  /* 0x0011889e01007387 */ /* 0x000fe80000100a00 */
[----:B------:R-:W3:Y:S04]  /*31870*/  LDL.LU.64 R172, [R1+0x1230] ;  /* 0x0012300001ac7983 */ /* 0x000ee80000300a00 */
[----:B------:R-:W-:Y:S04]  /*31880*/  STL.64 [R1+0x1160], R152 ;  /* 0x0011609801007387 */ /* 0x000fe80000100a00 */
[----:B------:R-:W-:Y:S04]  /*31890*/  STL.64 [R1+0x1168], R154 ;  /* 0x0011689a01007387 */ /* 0x000fe80000100a00 */
[----:B------:R-:W3:Y:S04]  /*318a0*/  LDL.LU.64 R174, [R1+0x1238] ;  /* 0x0012380001ae7983 */ /* 0x000ee80000300a00 */
[----:B------:R-:W-:Y:S04]  /*318b0*/  STL.64 [R1+0x1150], R148 ;  /* 0x0011509401007387 */ /* 0x000fe80000100a00 */
[----:B------:R-:W-:Y:S04]  /*318c0*/  STL.64 [R1+0x1158], R150 ;  /* 0x0011589601007387 */ /* 0x000fe80000100a00 */
[----:B-1----:R-:W3:Y:S04]  /*318d0*/  LDL.LU.64 R168, [R1+0x12d0] ;  /* 0x0012d00001a87983 */ /* 0x002ee80000300a00 */
[----:B------:R-:W3:Y:S01]  /*318e0*/  LDL.LU.64 R170, [R1+0x12d8] ;  /* 0x0012d80001aa7983 */ /* 0x000ee20000300a00 */
[C---:B----4-:R-:W-:Y:S08]  /*318f0*/  HMMA.1688.F32.TF32 R144, R240.reuse, R56, R144 ;  /* 0x00000038f090723c */ /* 0x050ff00000081090 */
[C---:B--2---:R-:W-:Y:S11]  /*31900*/  HMMA.1688.F32.TF32 R140, R240.reuse, R52, R140 ;  /* 0x00000034f08c723c */ /* 0x044ff6000008108c */
[----:B------:R-:W-:Y:S04]  /*31910*/  @!UPT UIADD3 URZ, URZ, URZ, URZ ;  /* 0x0000003f3f3ff290 */ /* 0x000fe8000fffe03f */
[----:B------:R-:W-:Y:S04]  /*31920*/  STL.64 [R1+0x1140], R144 ;  /* 0x0011409001007387 */ /* 0x000fe80000100a00 */
[----:B------:R-:W-:Y:S04]  /*31930*/  STL.64 [R1+0x1148], R146 ;  /* 0x0011489201007387 */ /* 0x000fe80000100a00 */
[----:B------:R-:W2:Y:S04]  /*31940*/  LDL.LU.64 R164, [R1+0x12e0] ;  /* 0x0012e00001a47983 */ /* 0x000ea80000300a00 */
[----:B------:R-:W2:Y:S04]  /*31950*/  LDL.LU.64 R166, [R1+0x12e8] ;  /* 0x0012e80001a67983 */ /* 0x000ea80000300a00 */
[----:B------:R-:W-:Y:S04]  /*31960*/  STL.64 [R1+0x1130], R140 ;  /* 0x0011308c01007387 */ /* 0x000fe80000100a00 */
[----:B------:R-:W-:Y:S04]  /*31970*/  STL.64 [R1+0x1138], R142 ;  /* 0x0011388e01007387 */ /* 0x000fe80000100a00 */
[----:B------:R-:W2:Y:S04]  /*31980*/  LDL.LU.64 R160, [R1+0x12f0] ;  /* 0x0012f00001a07983 */ /* 0x000ea80000300a00 */
[----:B------:R-:W2:Y:S01]  /*31990*/  LDL.LU.64 R162, [R1+0x12f8] ;  /* 0x0012f80001a27983 */ /* 0x000ea20000300a00 */
[C---:B------:R-:W-:Y:S11]  /*319a0*/  HMMA.1688.F32.TF32 R132, R240.reuse, R48, R132 ;  /* 0x00000030f084723c */ /* 0x040ff60000081084 */
[----:B------:R-:W-:Y:S11]  /*319b0*/  @!UPT UIADD3 URZ, URZ, URZ, URZ ;  /* 0x0000003f3f3ff290 */ /* 0x000ff6000fffe03f */
[----:B------:R-:W-:Y:S01]  /*319c0*/  @!UPT UIADD3 URZ, URZ, URZ, URZ ;  /* 0x0000003f3f3ff290 */ /* 0x000fe2000fffe03f */
[----:B------:R1:W-:Y:S04]  /*319d0*/  STL.64 [R1+0x1120], R132 ;  /* 0x0011208401007387 */ /* 0x0003e80000100a00 */
[----:B------:R1:W-:Y:S04]  /*319e0*/  STL.64 [R1+0x1128], R134 ;  /* 0x0011288601007387 */ /* 0x0003e80000100a00 */
[----:B-1----:R-:W2:Y:S04]  /*319f0*/  LDL.LU.64 R132, [R1+0x1300] ;  /* 0x0013000001847983 */ /* 0x002ea80000300a00 */
[----:B------:R-:W2:Y:S04]  /*31a00*/  LDL.LU.64 R134, [R1+0x1308] ;  /* 0x0013080001867983 */ /* 0x000ea80000300a00 */
[----:B------:R-:W2:Y:S04]  /*31a10*/  LDL.LU.64 R144, [R1+0x1310] ;  /* 0x0013100001907983 */ /* 0x000ea80000300a00 */
[----:B------:R-:W2:Y:S01]  /*31a20*/  LDL.LU.64 R146, [R1+0x1318] ;  /* 0x0013180001927983 */ /* 0x000ea20000300a00 */
[C---:B---3--:R-:W-:Y:S11]  /*31a30*/  HMMA.1688.F32.TF32 R136, R240.reuse, R44, R136 ;  /* 0x0000002cf088723c */ /* 0x048ff60000081088 */
[----:B------:R-:W-:Y:S11]  /*31a40*/  @!UPT UIADD3 URZ, URZ, URZ, URZ ;  /* 0x0000003f3f3ff290 */ /* 0x000ff6000fffe03f */
[----:B------:R-:W-:Y:S01]  /*31a50*/  @!UPT UIADD3 URZ, URZ, URZ, URZ ;  /* 0x0000003f3f3ff290 */ /* 0x000fe2000fffe03f */
[----:B------:R1:W-:Y:S04]  /*31a60*/  STL.64 [R1+0x1110], R136 ;  /* 0x0011108801007387 */ /* 0x0003e80000100a00 */
[----:B------:R3:W-:Y:S04]  /*31a70*/  STL.64 [R1+0x1118], R138 ;  /* 0x0011188a01007387 */ /* 0x0007e80000100a00 */
[----:B------:R-:W4:Y:S04]  /*31a80*/  LDL.LU.64 R156, [R1+0x1370] ;  /* 0x00137000019c7983 */ /* 0x000f280000300a00 */
[----:B------:R-:W4:Y:S04]  /*31a90*/  LDL.LU.64 R158, [R1+0x1378] ;  /* 0x00137800019e7983 */ /* 0x000f280000300a00 */
[----:B------:R-:W4:Y:S04]  /*31aa0*/  LDL.LU.64 R140, [R1+0x1380] ;  /* 0x00138000018c7983 */ /* 0x000f280000300a00 */
[----:B------:R-:W4:Y:S04]  /*31ab0*/  LDL.LU.64 R142, [R1+0x1388] ;  /* 0x00138800018e7983 */ /* 0x000f280000300a00 */
[----:B------:R-:W4:Y:S04]  /*31ac0*/  LDL.LU.64 R152, [R1+0x1390] ;  /* 0x0013900001987983 */ /* 0x000f280000300a00 */
[----:B------:R-:W4:Y:S04]  /*31ad0*/  LDL.LU.64 R154, [R1+0x1398] ;  /* 0x00139800019a7983 */ /* 0x000f280000300a00 */
[----:B------:R-:W4:Y:S04]  /*31ae0*/  LDL.LU.64 R148, [R1+0x13b0] ;  /* 0x0013b00001947983 */ /* 0x000f280000300a00 */
[----:B------:R-:W4:Y:S04]  /*31af0*/  LDL.LU.64 R150, [R1+0x13b8] ;  /* 0x0013b80001967983 */ /* 0x000f280000300a00 */
[----:B-1----:R-:W4:Y:S04]  /*31b00*/  LDL.LU.64 R136, [R1+0x13a0] ;  /* 0x0013a00001887983 */ /* 0x002f280000300a00 */
[----:B---3--:R-:W3:Y:S01]  /*31b10*/  LDL.LU.64 R138, [R1+0x13a8] ;  /* 0x0013a800018a7983 */ /* 0x008ee20000300a00 */
[C---:B------:R-:W-:Y:S08]  /*31b20*/  HMMA.1688.F32.TF32 R176, R240.reuse, R40, R172 ;  /* 0x00000028f0b0723c */ /* 0x040ff000000810ac */
[C---:B------:R-:W-:Y:S11]  /*31b30*/  HMMA.1688.F32.TF32 R172, R240.reuse, R36, R168 ;  /* 0x00000024f0ac723c */ /* 0x040ff600000810a8 */
[----:B------:R-:W-:Y:S04]  /*31b40*/  @!UPT UIADD3 URZ, URZ, URZ, URZ ;  /* 0x0000003f3f3ff290 */ /* 0x000fe8000fffe03f */
[----:B------:R-:W-:Y:S04]  /*31b50*/  STL.64 [R1+0x1100], R176 ;  /* 0x001100b001007387 */ /* 0x000fe80000100a00 */
[----:B------:R-:W-:Y:S04]  /*31b60*/  STL.64 [R1+0x1108], R178 ;  /* 0x001108b201007387 */ /* 0x000fe80000100a00 */
[----:B------:R-:W-:Y:S04]  /*31b70*/  STL.64 [R1+0x10f0], R172 ;  /* 0x0010f0ac01007387 */ /* 0x000fe80000100a00 */
[----:B------:R-:W-:Y:S01]  /*31b80*/  STL.64 [R1+0x10f8], R174 ;  /* 0x0010f8ae01007387 */ /* 0x000fe20000100a00 */
[C---:B--2---:R-:W-:Y:S08]  /*31b90*/  HMMA.1688.F32.TF32 R168, R240.reuse, R32, R164 ;  /* 0x00000020f0a8723c */ /* 0x044ff000000810a4 */
[C---:B------:R-:W-:Y:S11]  /*31ba0*/  HMMA.1688.F32.TF32 R164, R240.reuse, R28, R160 ;  /* 0x0000001cf0a4723c */ /* 0x040ff600000810a0 */
[----:B------:R-:W-:Y:S04]  /*31bb0*/  @!UPT UIADD3 URZ, URZ, URZ, URZ ;  /* 0x0000003f3f3ff290 */ /* 0x000fe8000fffe03f */
[----:B------:R-:W-:Y:S04]  /*31bc0*/  STL.64 [R1+0x10e0], R168 ;  /* 0x0010e0a801007387 */ /* 0x000fe80000100a00 */
[----:B------:R-:W-:Y:S01]  /*31bd0*/  STL.64 [R1+0x10e8], R170 ;  /* 0x0010e8aa01007387 */ /* 0x000fe20000100a00 */
[C---:B------:R-:W-:Y:S03]  /*31be0*/  HMMA.1688.F32.TF32 R160, R240.reuse, R24, R132 ;  /* 0x00000018f0a0723c */ /* 0x040fe60000081084 */
[----:B------:R-:W2:Y:S04]  /*31bf0*/  LDL.LU.64 R132, [R1+0x13f0] ;  /* 0x0013f00001847983 */ /* 0x000ea80000300a00 */
[----:B------:R-:W-:Y:S04]  /*31c00*/  STL.64 [R1+0x10d0], R164 ;  /* 0x0010d0a401007387 */ /* 0x000fe80000100a00 */
[----:B------:R-:W-:Y:S04]  /*31c10*/  STL.64 [R1+0x10d8], R166 ;  /* 0x0010d8a601007387 */ /* 0x000fe80000100a00 */
[----:B------:R-:W2:Y:S08]  /*31c20*/  LDL.LU.64 R134, [R1+0x13f8] ;  /* 0x0013f80001867983 */ /* 0x000eb00000300a00 */
        /* <DEDUP_REMOVED lines=8> */
[C---:B----4-:R-:W-:Y:S08]  /*31cb0*/  HMMA.1688.F32.TF32 R160, R240.reuse, R16, R156 ;  /* 0x00000010f0a0723c */ /* 0x050ff0000008109c */
[C---:B------:R-:W-:Y:S01]  /*31cc0*/  HMMA.1688.F32.TF32 R156, R240.reuse, R12, R140 ;  /* 0x0000000cf09c723c */ /* 0x040fe2000008108c */
[----:B------:R-:W4:Y:S07]  /*31cd0*/  LDL.LU.64 R140, [R1+0x1450] ;  /* 0x00145000018c7983 */ /* 0x000f2e0000300a00 */
[C---:B------:R-:W-:Y:S08]  /*31ce0*/  HMMA.1688.F32.TF32 R152, R240.reuse, R8, R152 ;  /* 0x00000008f098723c */ /* 0x040ff00000081098 */
[C---:B------:R-:W-:Y:S01]  /*31cf0*/  HMMA.1688.F32.TF32 R148, R240.reuse, R4, R148 ;  /* 0x00000004f094723c */ /* 0x040fe20000081094 */
[----:B------:R-:W-:Y:S04]  /*31d00*/  STL.64 [R1+0x10a0], R160 ;  /* 0x0010a0a001007387 */ /* 0x000fe80000100a00 */
[----:B------:R-:W-:Y:S04]  /*31d10*/  STL.64 [R1+0x10a8], R162 ;  /* 0x0010a8a201007387 */ /* 0x000fe80000100a00 */
[----:B------:R-:W4:Y:S04]  /*31d20*/  LDL.LU.64 R142, [R1+0x1458] ;  /* 0x00145800018e7983 */ /* 0x000f280000300a00 */
[----:B------:R1:W-:Y:S04]  /*31d30*/  STL.64 [R1+0x1090], R156 ;  /* 0x0010909c01007387 */ /* 0x0003e80000100a00 */
[----:B------:R1:W-:Y:S04]  /*31d40*/  STL.64 [R1+0x1098], R158 ;  /* 0x0010989e01007387 */ /* 0x0003e80000100a00 */
[----:B------:R2:W-:Y:S04]  /*31d50*/  STL.64 [R1+0x1080], R152 ;  /* 0x0010809801007387 */ /* 0x0005e80000100a00 */
[----:B------:R2:W-:Y:S04]  /*31d60*/  STL.64 [R1+0x1088], R154 ;  /* 0x0010889a01007387 */ /* 0x0005e80000100a00 */
[----:B-1----:R-:W4:Y:S04]  /*31d70*/  LDL.LU.64 R156, [R1+0x1460] ;  /* 0x00146000019c7983 */ /* 0x002f280000300a00 */
[----:B------:R1:W-:Y:S01]  /*31d80*/  STL.64 [R1+0x1070], R148 ;  /* 0x0010709401007387 */ /* 0x0003e20000100a00 */
[----:B---3--:R-:W-:Y:S03]  /*31d90*/  HMMA.1688.F32.TF32 R240, R240, R244, R136 ;  /* 0x000000f4f0f0723c */ /* 0x008fe60000081088 */
[----:B------:R3:W-:Y:S04]  /*31da0*/  STL.64 [R1+0x1078], R150 ;  /* 0x0010789601007387 */ /* 0x0007e80000100a00 */
[----:B------:R-:W4:Y:S11]  /*31db0*/  LDL.LU.64 R158, [R1+0x1468] ;  /* 0x00146800019e7983 */ /* 0x000f360000300a00 */
[----:B------:R-:W-:Y:S05]  /*31dc0*/  @!UPT UIADD3 URZ, URZ, URZ, URZ ;  /* 0x0000003f3f3ff290 */ /* 0x000fea000fffe03f */
[----:B------:R-:W-:Y:S04]  /*31dd0*/  STL [R1+0x57d4], R240 ;  /* 0x0057d4f001007387 */ /* 0x000fe80000100800 */
[----:B------:R-:W-:Y:S04]  /*31de0*/  STL [R1+0x57d0], R241 ;  /* 0x0057d0f101007387 */ /* 0x000fe80000100800 */
[----:B------:R-:W-:Y:S04]  /*31df0*/  STL [R1+0x57cc], R242 ;  /* 0x0057ccf201007387 */ /* 0x000fe80000100800 */
[----:B------:R-:W-:Y:S04]  /*31e00*/  STL [R1+0x57c8], R243 ;  /* 0x0057c8f301007387 */ /* 0x000fe80000100800 */
[----:B------:R-:W4:Y:S04]  /*31e10*/  LDL.LU.64 R136, [R1+0x1470] ;  /* 0x0014700001887983 */ /* 0x000f280000300a00 */
[----:B------:R-:W4:Y:S01]  /*31e20*/  LDL.LU.64 R138, [R1+0x1478] ;  /* 0x00147800018a7983 */ /* 0x000f220000300a00 */
[C---:B--2---:R-:W-:Y:S03]  /*31e30*/  HMMA.1688.F32.TF32 R236, R128.reuse, R124, R132 ;  /* 0x0000007c80ec723c */ /* 0x044fe60000081084 */
[----:B------:R-:W2:Y:S04]  /*31e40*/  LDL.LU.64 R132, [R1+0x14b0] ;  /* 0x0014b00001847983 */ /* 0x000ea80000300a00 */
[----:B------:R-:W2:Y:S11]  /*31e50*/  LDL.LU.64 R134, [R1+0x14b8] ;  /* 0x0014b80001867983 */ /* 0x000eb60000300a00 */
[----:B------:R-:W-:Y:S05]  /*31e60*/  @!UPT UIADD3 URZ, URZ, URZ, URZ ;  /* 0x0000003f3f3ff290 */ /* 0x000fea000fffe03f */
[----:B------:R-:W-:Y:S04]  /*31e70*/  STL [R1+0x57e4], R236 ;  /* 0x0057e4ec01007387 */ /* 0x000fe80000100800 */
[----:B------:R-:W-:Y:S01]  /*31e80*/  STL [R1+0x57e0], R237 ;  /* 0x0057e0ed01007387 */ /* 0x000fe20000100800 */
[C---:B------:R-:W-:Y:S03]  /*31e90*/  HMMA.1688.F32.TF32 R144, R128.reuse, R120, R144 ;  /* 0x000000788090723c */ /* 0x040fe60000081090 */
[----:B------:R-:W-:Y:S04]  /*31ea0*/  STL [R1+0x57dc], R238 ;  /* 0x0057dcee01007387 */ /* 0x000fe80000100800 */
[----:B------:R-:W-:Y:S04]  /*31eb0*/  STL [R1+0x57d8], R239 ;  /* 0x0057d8ef01007387 */ /* 0x000fe80000100800 */
[----:B------:R-:W2:Y:S04]  /*31ec0*/  LDL.LU.64 R152, [R1+0x14c0] ;  /* 0x0014c00001987983 */ /* 0x000ea80000300a00 */
[----:B------:R-:W2:Y:S08]  /*31ed0*/  LDL.LU.64 R154, [R1+0x14c8] ;  /* 0x0014c800019a7983 */ /* 0x000eb00000300a00 */
[----:B------:R3:W-:Y:S04]  /*31ee0*/  STL.64 [R1+0x1060], R144 ;  /* 0x0010609001007387 */ /* 0x0007e80000100a00 */
[----:B------:R3:W-:Y:S04]  /*31ef0*/  STL.64 [R1+0x1068], R146 ;  /* 0x0010689201007387 */ /* 0x0007e80000100a00 */
[----:B-1----:R-:W2:Y:S04]  /*31f00*/  LDL.LU.64 R148, [R1+0x14d0] ;  /* 0x0014d00001947983 */ /* 0x002ea80000300a00 */
[----:B---3--:R-:W3:Y:S04]  /*31f10*/  LDL.LU.64 R150, [R1+0x14d8] ;  /* 0x0014d80001967983 */ /* 0x008ee80000300a00 */
[----:B------:R-:W3:Y:S04]  /*31f20*/  LDL.LU.64 R144, [R1+0x14e0] ;  /* 0x0014e00001907983 */ /* 0x000ee80000300a00 */
[----:B------:R-:W3:Y:S01]  /*31f30*/  LDL.LU.64 R146, [R1+0x14e8] ;  /* 0x0014e80001927983 */ /* 0x000ee20000300a00 */
[C---:B----4-:R-:W-:Y:S11]  /*31f40*/  HMMA.1688.F32.TF32 R140, R128.reuse, R116, R140 ;  /* 0x00000074808c723c */ /* 0x050ff6000008108c */
[----:B------:R-:W-:Y:S11]  /*31f50*/  @!UPT UIADD3 URZ, URZ, URZ, URZ ;  /* 0x0000003f3f3ff290 */ /* 0x000ff6000fffe03f */
[----:B------:R-:W-:Y:S02]  /*31f60*/  @!UPT UIADD3 URZ, URZ, URZ, URZ ;  /* 0x0000003f3f3ff290 */ /* 0x000fe4000fffe03f */
[----:B------:R-:W-:Y:S01]  /*31f70*/  MOV R236, R140 ;  /* 0x0000008c00ec7202 */ /* 0x000fe20000000f00 */
[----:B------:R-:W-:Y:S01]  /*31f80*/  IMAD.MOV.U32 R237, RZ, RZ, R141 ;  /* 0x000000ffffed7224 */ /* 0x000fe200078e008d */
[----:B------:R-:W-:Y:S01]  /*31f90*/  HMMA.1688.F32.TF32 R156, R128, R112, R156 ;  /* 0x00000070809c723c */ /* 0x000fe2000008109c */
[----:B------:R-:W-:Y:S01]  /*31fa0*/  IMAD.MOV.U32 R238, RZ, RZ, R142 ;  /* 0x000000ffffee7224 */ /* 0x000fe200078e008e */
[----:B------:R-:W4:Y:S01]  /*31fb0*/  LDL.LU.64 R140, [R1+0x1500] ;  /* 0x00150000018c7983 */ /* 0x000f220000300a00 */
[----:B------:R-:W-:-:S03]  /*31fc0*/  IMAD.MOV.U32 R239, RZ, RZ, R143 ;  /* 0x000000ffffef7224 */ /* 0x000fc600078e008f */
[----:B------:R-:W4:Y:S04]  /*31fd0*/  LDL.LU.64 R142, [R1+0x1508] ;  /* 0x00150800018e7983 */ /* 0x000f280000300a00 */
[----:B------:R-:W-:Y:S04]  /*31fe0*/  STL.64 [R1+0x57f0], R238 ;  /* 0x0057f0ee01007387 */ /* 0x000fe80000100a00 */
[----:B------:R-:W-:Y:S10]  /*31ff0*/  STL.64 [R1+0x57e8], R236 ;  /* 0x0057e8ec01007387 */ /* 0x000ff40000100a00 */
[----:B------:R-:W-:-:S02]  /*32000*/  IMAD.MOV.U32 R242, RZ, RZ, R158 ;  /* 0x000000fffff27224 */ /* 0x000fc400078e009e */
[----:B------:R-:W-:Y:S02]  /*32010*/  IMAD.MOV.U32 R243, RZ, RZ, R159 ;  /* 0x000000fffff37224 */ /* 0x000fe400078e009f */
[----:B------:R-:W-:Y:S02]  /*32020*/  IMAD.MOV.U32 R240, RZ, RZ, R156 ;  /* 0x000000fffff07224 */ /* 0x000fe400078e009c */
[----:B------:R-:W-:Y:S01]  /*32030*/  IMAD.MOV.U32 R241, RZ, RZ, R157 ;  /* 0x000000fffff17224 */ /* 0x000fe200078e009d */
[----:B------:R-:W-:Y:S04]  /*32040*/  STL.64 [R1+0x5800], R242 ;  /* 0x005800f201007387 */ /* 0x000fe80000100a00 */
[----:B------:R-:W-:Y:S01]  /*32050*/  STL.64 [R1+0x57f8], R240 ;  /* 0x0057f8f001007387 */ /* 0x000fe20000100a00 */
        /* <DEDUP_REMOVED lines=12> */
[C---:B-1----:R-:W-:Y:S02]  /*32120*/  HMMA.1688.F32.TF32 R156, R128.reuse, R100, R152 ;  /* 0x00000064809c723c */ /* 0x042fe40000081098 */
[----:B------:R-:W2:Y:S04]  /*32130*/  LDL.LU.64 R152, [R1+0x1530] ;  /* 0x0015300001987983 */ /* 0x000ea80000300a00 */
[----:B------:R-:W2:Y:S02]  /*32140*/  LDL.LU.64 R154, [R1+0x1538] ;  /* 0x00153800019a7983 */ /* 0x000ea40000300a00 */
[C---:B---3--:R-:W-:Y:S11]  /*32150*/  HMMA.1688.F32.TF32 R148, R128.reuse, R96, R148 ;  /* 0x000000608094723c */ /* 0x048ff60000081094 */
[----:B------:R-:W-:Y:S04]  /*32160*/  @!UPT UIADD3 URZ, URZ, URZ, URZ ;  /* 0x0000003f3f3ff290 */ /* 0x000fe8000fffe03f */
[----:B------:R1:W-:Y:S04]  /*32170*/  STL.64 [R1+0x1010], R156 ;  /* 0x0010109c01007387 */ /* 0x0003e80000100a00 */
[----:B------:R3:W-:Y:S04]  /*32180*/  STL.64 [R1+0x1018], R158 ;  /* 0x0010189e01007387 */ /* 0x0007e80000100a00 */
[----:B-1----:R-:W2:Y:S04]  /*32190*/  LDL.LU.64 R156, [R1+0x1550] ;  /* 0x00155000019c7983 */ /* 0x002ea80000300a00 */
[----:B---3--:R-:W3:Y:S04]  /*321a0*/  LDL.LU.64 R158, [R1+0x1558] ;  /* 0x00155800019e7983 */ /* 0x008ee80000300a00 */
        /* <DEDUP_REMOVED lines=34> */
[C---:B---3--:R-:W-:Y:S08]  /*323d0*/  HMMA.1688.F32.TF32 R160, R128.reuse, R72, R156 ;  /* 0x0000004880a0723c */ /* 0x048ff0000008109c */
        /* <DEDUP_REMOVED lines=28> */
[----:B------:R-:W2:Y:S02]  /*325a0*/  LDL.LU.64 R134, [R1+0x16f8] ;  /* 0x0016f80001867983 */ /* 0x000ea40000300a00 */
[C---:B------:R-:W-:Y:S11]  /*325b0*/  HMMA.1688.F32.TF32 R152, R128.reuse, R48, R152 ;  /* 0x000000308098723c */ /* 0x040ff60000081098 */
[----:B------:R-:W-:Y:S04]  /*325c0*/  @!UPT UIADD3 URZ, URZ, URZ, URZ ;  /* 0x0000003f3f3ff290 */ /* 0x000fe8000fffe03f */
[----:B------:R1:W-:Y:S04]  /*325d0*/  STL.64 [R1+0xf50], R156 ;  /* 0x000f509c01007387 */ /* 0x0003e80000100a00 */
[----:B------:R1:W-:Y:S04]  /*325e0*/  STL.64 [R1+0xf58], R158 ;  /* 0x000f589e01007387 */ /* 0x0003e80000100a00 */
[----:B-1----:R-:W2:Y:S04]  /*325f0*/  LDL.LU.64 R156, [R1+0x1780] ;  /* 0x00178000019c7983 */ /* 0x002ea80000300a00 */
[----:B------:R-:W2:Y:S04]  /*32600*/  LDL.LU.64 R158, [R1+0x1788] ;  /* 0x00178800019e7983 */ /* 0x000ea80000300a00 */
[----:B------:R1:W-:Y:S04]  /*32610*/  STL.64 [R1+0xf40], R152 ;  /* 0x000f409801007387 */ /* 0x0003e80000100a00 */
[----:B------:R1:W-:Y:S04]  /*32620*/  STL.64 [R1+0xf48], R154 ;  /* 0x000f489a01007387 */ /* 0x0003e80000100a00 */
[----:B-1----:R-:W2:Y:S04]  /*32630*/  LDL.LU.64 R152, [R1+0x17a0] ;  /* 0x0017a00001987983 */ /* 0x002ea80000300a00 */
[----:B------:R-:W2:Y:S01]  /*32640*/  LDL.LU.64 R154, [R1+0x17a8] ;  /* 0x0017a800019a7983 */ /* 0x000ea20000300a00 */
[C---:B---3--:R-:W-:Y:S03]  /*32650*/  HMMA.1688.F32.TF32 R160, R128.reuse, R44, R148 ;  /* 0x0000002c80a0723c */ /* 0x048fe60000081094 */
[----:B------:R-:W3:Y:S04]  /*32660*/  LDL.LU.64 R148, [R1+0x1820] ;  /* 0x0018200001947983 */ /* 0x000ee80000300a00 */
[----:B------:R-:W3:Y:S11]  /*32670*/  LDL.LU.64 R150, [R1+0x1828] ;  /* 0x0018280001967983 */ /* 0x000ef60000300a00 */
[----:B------:R-:W-:Y:S05]  /*32680*/  @!UPT UIADD3 URZ, URZ, URZ, URZ ;  /* 0x0000003f3f3ff290 */ /* 0x000fea000fffe03f */
        /* <DEDUP_REMOVED lines=27> */
[----:B------:R-:W2:Y:S06]  /*32840*/  LDL.LU.64 R156, [R1+0x18f0] ;  /* 0x0018f000019c7983 */ /* 0x000eac0000300a00 */
[C---:B------:R-:W-:Y:S11]  /*32850*/  HMMA.1688.F32.TF32 R152, R128.reuse, R20, R152 ;  /* 0x000000148098723c */ /* 0x040ff60000081098 */
[----:B------:R-:W-:Y:S04]  /*32860*/  @!UPT UIADD3 URZ, URZ, URZ, URZ ;  /* 0x0000003f3f3ff290 */ /* 0x000fe8000fffe03f */
[----:B------:R-:W-:Y:S04]  /*32870*/  STL.64 [R1+0x60], R160 ;  /* 0x000060a001007387 */ /* 0x000fe80000100a00 */
[----:B------:R-:W-:Y:S04]  /*32880*/  STL.64 [R1+0x68], R162 ;  /* 0x000068a201007387 */ /* 0x000fe80000100a00 */
[----:B------:R-:W2:Y:S01]  /*32890*/  LDL.LU.64 R158, [R1+0x18f8] ;  /* 0x0018f800019e7983 */ /* 0x000ea20000300a00 */
[C---:B---3--:R-:W-:Y:S03]  /*328a0*/  HMMA.1688.F32.TF32 R148, R128.reuse, R16, R148 ;  /* 0x000000108094723c */ /* 0x048fe60000081094 */
[----:B------:R1:W-:Y:S04]  /*328b0*/  STL.64 [R1+0x50], R152 ;  /* 0x0000509801007387 */ /* 0x0003e80000100a00 */
[----:B------:R3:W-:Y:S04]  /*328c0*/  STL.64 [R1+0x58], R154 ;  /* 0x0000589a01007387 */ /* 0x0007e80000100a00 */
[----:B-1----:R-:W2:Y:S04]  /*328d0*/  LDL.LU.64 R152, [R1+0x1900] ;  /* 0x0019000001987983 */ /* 0x002ea80000300a00 */
[----:B---3--:R-:W3:Y:S08]  /*328e0*/  LDL.LU.64 R154, [R1+0x1908] ;  /* 0x00190800019a7983 */ /* 0x008ef00000300a00 */
        /* <DEDUP_REMOVED lines=9> */
[----:B-1----:R-:W3:Y:S01]  /*32980*/  LDL.LU.64 R144, [R1+0x1940] ;  /* 0x0019400001907983 */ /* 0x002ee20000300a00 */
[C---:B----4-:R-:W-:Y:S03]  /*32990*/  HMMA.1688.F32.TF32 R140, R128.reuse, R8, R140 ;  /* 0x00000008808c723c */ /* 0x050fe6000008108c */
[----:B------:R-:W4:Y:S11]  /*329a0*/  LDL.LU.64 R146, [R1+0x1948] ;  /* 0x0019480001927983 */ /* 0x000f360000300a00 */
[----:B------:R-:W-:Y:S09]  /*329b0*/  @!UPT UIADD3 URZ, URZ, URZ, URZ ;  /* 0x0000003f3f3ff290 */ /* 0x000ff2000fffe03f */
[----:B------:R-:W-:Y:S04]  /*329c0*/  STL.64 [R1+0x20], R140 ;  /* 0x0000208c01007387 */ /* 0x000fe80000100a00 */
[----:B------:R1:W-:Y:S02]  /*329d0*/  STL.64 [R1+0x28], R142 ;  /* 0x0000288e01007387 */ /* 0x0003e40000100a00 */
[C---:B-1----:R-:W-:Y:S02]  /*329e0*/  HMMA.1688.F32.TF32 R140, R128.reuse, R4, R136 ;  /* 0x00000004808c723c */ /* 0x042fe40000081088 */
[----:B------:R-:W4:Y:S04]  /*329f0*/  LDL.LU.64 R136, [R1+0x1950] ;  /* 0x0019500001887983 */ /* 0x000f280000300a00 */
[----:B------:R-:W4:Y:S11]  /*32a00*/  LDL.LU.64 R138, [R1+0x1958] ;  /* 0x00195800018a7983 */ /* 0x000f360000300a00 */
[----:B------:R-:W-:Y:S06]  /*32a10*/  @!UPT UIADD3 URZ, URZ, URZ, URZ ;  /* 0x0000003f3f3ff290 */ /* 0x000fec000fffe03f */
[----:B------:R1:W-:Y:S04]  /*32a20*/  STL.64 [R1+0x10], R140 ;  /* 0x0000108c01007387 */ /* 0x0003e80000100a00 */
[----:B------:R1:W-:Y:S01]  /*32a30*/  STL.64 [R1+0x18], R142 ;  /* 0x0000188e01007387 */ /* 0x0003e20000100a00 */
[----:B--2---:R-:W-:Y:S03]  /*32a40*/  HMMA.1688.F32.TF32 R128, R128, R244, R132 ;  /* 0x000000f48080723c */ /* 0x004fe60000081084 */
[----:B------:R-:W2:Y:S04]  /*32a50*/  LDL.LU.64 R132, [R1+0x1960] ;  /* 0x0019600001847983 */ /* 0x000ea80000300a00 */
[----:B------:R-:W2:Y:S11]  /*32a60*/  LDL.LU.64 R134, [R1+0x1968] ;  /* 0x0019680001867983 */ /* 0x000eb60000300a00 */
[----:B------:R-:W-:Y:S05]  /*32a70*/  @!UPT UIADD3 URZ, URZ, URZ, URZ ;  /* 0x0000003f3f3ff290 */ /* 0x000fea000fffe03f */
[----:B------:R-:W-:Y:S04]  /*32a80*/  STL.64 [R1], R128 ;  /* 0x0000008001007387 */ /* 0x000fe80000100a00 */
[----:B------:R-:W-:Y:S04]  /*32a90*/  STL.64 [R1+0x8], R130 ;  /* 0x0000088201007387 */ /* 0x000fe80000100a00 */
[----:B-1----:R-:W2:Y:S04]  /*32aa0*/  LDL.LU.64 R140, [R1+0x1970] ;  /* 0x00197000018c7983 */ /* 0x002ea80000300a00 */
[----:B------:R-:W2:Y:S04]  /*32ab0*/  LDL.LU.64 R142, [R1+0x1978] ;  /* 0x00197800018e7983 */ /* 0x000ea80000300a00 */
[----:B------:R-:W-:Y:S04]  /*32ac0*/  LDS R128, [R3+0x400] ;  /* 0x0004000003807984 */ /* 0x000fe80000000800 */
[----:B------:R-:W-:Y:S04]  /*32ad0*/  LDS R130, [R3+0x2400] ;  /* 0x0024000003827984 */ /* 0x000fe80000000800 */
[----:B------:R-:W-:Y:S04]  /*32ae0*/  LDS R129, [R231+0x400] ;  /* 0x00040000e7817984 */ /* 0x000fe80000000800 */
[----:B------:R-:W1:Y:S01]  /*32af0*/  LDS R131, [R231+0x2400] ;  /* 0x00240000e7837984 */ /* 0x000e620000000800 */
[C---:B------:R-:W-:Y:S08]  /*32b00*/  HMMA.1688.F32.TF32 R248, R220.reuse, R124, R156 ;  /* 0x0000007cdcf8723c */ /* 0x040ff0000008109c */
[C---:B---3--:R-:W-:Y:S11]  /*32b10*/  HMMA.1688.F32.TF32 R152, R220.reuse, R120, R152 ;  /* 0x00000078dc98723c */ /* 0x048ff60000081098 */
[----:B------:R-:W-:Y:S04]  /*32b20*/  @!UPT UIADD3 URZ, URZ, URZ, URZ ;  /* 0x0000003f3f3ff290 */ /* 0x000fe8000fffe03f */
[----:B------:R-:W-:Y:S04]  /*32b30*/  STL [R1+0x57a4], R248 ;  /* 0x0057a4f801007387 */ /* 0x000fe80000100800 */
[----:B------:R-:W-:Y:S01]  /*32b40*/  STL [R1+0x57a0], R249 ;  /* 0x0057a0f901007387 */ /* 0x000fe20000100800 */
[C---:B------:R-:W-:Y:S03]  /*32b50*/  HMMA.1688.F32.TF32 R148, R220.reuse, R116, R148 ;  /* 0x00000074dc94723c */ /* 0x040fe60000081094 */
[----:B------:R-:W-:Y:S04]  /*32b60*/  STL [R1+0x579c], R250 ;  /* 0x00579cfa01007387 */ /* 0x000fe80000100800 */
[----:B------:R-:W-:Y:S04]  /*32b70*/  STL [R1+0x5798], R251 ;  /* 0x005798fb01007387 */ /* 0x000fe80000100800 */
[----:B------:R-:W3:Y:S04]  /*32b80*/  LDL.LU.64 R164, [R1+0x19a0] ;  /* 0x0019a00001a47983 */ /* 0x000ee80000300a00 */
[----:B------:R-:W-:Y:S04]  /*32b90*/  STL.64 [R1+0xef0], R152 ;  /* 0x000ef09801007387 */ /* 0x000fe80000100a00 */
[----:B------:R-:W-:Y:S04]  /*32ba0*/  STL.64 [R1+0xef8], R154 ;  /* 0x000ef89a01007387 */ /* 0x000fe80000100a00 */
[----:B------:R-:W3:Y:S04]  /*32bb0*/  LDL.LU.64 R166, [R1+0x19a8] ;  /* 0x0019a80001a67983 */ /* 0x000ee80000300a00 */
[----:B------:R-:W-:Y:S04]  /*32bc0*/  STL.64 [R1+0xee0], R148 ;  /* 0x000ee09401007387 */ /* 0x000fe80000100a00 */
[----:B------:R-:W-:Y:S04]  /*32bd0*/  STL.64 [R1+0xee8], R150 ;  /* 0x000ee89601007387 */ /* 0x000fe80000100a00 */
[----:B------:R-:W3:Y:S04]  /*32be0*/  LDL.LU.64 R160, [R1+0x19b0] ;  /* 0x0019b00001a07983 */ /* 0x000ee80000300a00 */
[----:B------:R-:W3:Y:S01]  /*32bf0*/  LDL.LU.64 R162, [R1+0x19b8] ;  /* 0x0019b80001a27983 */ /* 0x000ee20000300a00 */
[C---:B----4-:R-:W-:Y:S11]  /*32c00*/  HMMA.1688.F32.TF32 R144, R220.reuse, R112, R144 ;  /* 0x00000070dc90723c */ /* 0x050ff60000081090 */
        /* <DEDUP_REMOVED lines=17> */
[----:B------:R-:W2:Y:S04]  /*32d20*/  LDL.LU.64 R156, [R1+0x19e0] ;  /* 0x0019e000019c7983 */ /* 0x000ea80000300a00 */
[----:B------:R-:W2:Y:S04]  /*32d30*/  LDL.LU.64 R158, [R1+0x19e8] ;  /* 0x0019e800019e7983 */ /* 0x000ea80000300a00 */
[----:B------:R1:W-:Y:S04]  /*32d40*/  STL.64 [R1+0xea0], R140 ;  /* 0x000ea08c01007387 */ /* 0x0003e80000100a00 */
[----:B------:R1:W-:Y:S04]  /*32d50*/  STL.64 [R1+0xea8], R142 ;  /* 0x000ea88e01007387 */ /* 0x0003e80000100a00 */
[----:B------:R-:W2:Y:S04]  /*32d60*/  LDL.LU.64 R152, [R1+0x19f0] ;  /* 0x0019f00001987983 */ /* 0x000ea80000300a00 */
[----:B------:R-:W2:Y:S04]  /*32d70*/  LDL.LU.64 R154, [R1+0x19f8] ;  /* 0x0019f800019a7983 */ /* 0x000ea80000300a00 */
[----:B------:R-:W2:Y:S04]  /*32d80*/  LDL.LU.64 R148, [R1+0x1a00] ;  /* 0x001a000001947983 */ /* 0x000ea80000300a00 */
[----:B------:R-:W2:Y:S04]  /*32d90*/  LDL.LU.64 R150, [R1+0x1a08] ;  /* 0x001a080001967983 */ /* 0x000ea80000300a00 */
[----:B-1----:R-:W2:Y:S04]  /*32da0*/  LDL.LU.64 R144, [R1+0x1a10] ;  /* 0x001a100001907983 */ /* 0x002ea80000300a00 */
[----:B------:R-:W2:Y:S04]  /*32db0*/  LDL.LU.64 R146, [R1+0x1a18] ;  /* 0x001a180001927983 */ /* 0x000ea80000300a00 */
[----:B------:R-:W2:Y:S04]  /*32dc0*/  LDL.LU.64 R140, [R1+0x1a40] ;  /* 0x001a4000018c7983 */ /* 0x000ea80000300a00 */
[----:B------:R-:W2:Y:S01]  /*32dd0*/  LDL.LU.64 R142, [R1+0x1a48] ;  /* 0x001a4800018e7983 */ /* 0x000ea20000300a00 */
[C---:B---3--:R-:W-:Y:S08]  /*32de0*/  HMMA.1688.F32.TF32 R164, R220.reuse, R96, R164 ;  /* 0x00000060dca4723c */ /* 0x048ff000000810a4 */
[C---:B------:R-:W-:Y:S11]  /*32df0*/  HMMA.1688.F32.TF32 R160, R220.reuse, R92, R160 ;  /* 0x0000005cdca0723c */ /* 0x040ff600000810a0 */
[----:B------:R-:W-:Y:S05]  /*32e00*/  @!UPT UIADD3 URZ, URZ, URZ, URZ ;  /* 0x0000003f3f3ff290 */ /* 0x000fea000fffe03f */
[----:B------:R-:W-:Y:S01]  /*32e10*/  IMAD.MOV.U32 R250, RZ, RZ, R167 ;  /* 0x000000fffffa7224 */ /* 0x000fe200078e00a7 */
[----:B------:R-:W-:Y:S01]  /*32e20*/  MOV R248, R165 ;  /* 0x000000a500f87202 */ /* 0x000fe20000000f00 */
[----:B------:R-:W-:Y:S01]  /*32e30*/  IMAD.MOV.U32 R249, RZ, RZ, R166 ;  /* 0x000000fffff97224 */ /* 0x000fe200078e00a6 */
[----:B------:R-:W-:Y:S05]  /*32e40*/  STL [R1+0xe90], R164 ;  /* 0x000e90a401007387 */ /* 0x000fea0000100800 */
[----:B------:R-:W-:Y:S01]  /*32e50*/  IMAD.MOV.U32 R251, RZ, RZ, R160 ;  /* 0x000000fffffb7224 */ /* 0x000fe200078e00a0 */
[----:B------:R-:W-:Y:S04]  /*32e60*/  STL [R1+0xe84], R161 ;  /* 0x000e84a101007387 */ /* 0x000fe80000100800 */
[----:B------:R4:W-:Y:S04]  /*32e70*/  STL.64 [R1+0xe88], R162 ;  /* 0x000e88a201007387 */ /* 0x0009e80000100a00 */
[----:B------:R-:W-:Y:S04]  /*32e80*/  STL.64 [R1+0x57b0], R250 ;  /* 0x0057b0fa01007387 */ /* 0x000fe80000100a00 */
[----:B------:R-:W-:Y:S01]  /*32e90*/  STL.64 [R1+0x57a8], R248 ;  /* 0x0057a8f801007387 */ /* 0x000fe20000100a00 */
[C---:B----4-:R-:W-:Y:S03]  /*32ea0*/  HMMA.1688.F32.TF32 R160, R220.reuse, R88, R136 ;  /* 0x00000058dca0723c */ /* 0x050fe60000081088 */
[----:B------:R-:W3:Y:S04]  /*32eb0*/  LDL.LU.64 R136, [R1+0x1a70] ;  /* 0x001a700001887983 */ /* 0x000ee80000300a00 */
[----:B------:R-:W3:Y:S11]  /*32ec0*/  LDL.LU.64 R138, [R1+0x1a78] ;  /* 0x001a7800018a7983 */ /* 0x000ef60000300a00 */
[----:B------:R-:W-:Y:S05]  /*32ed0*/  @!UPT UIADD3 URZ, URZ, URZ, URZ ;  /* 0x0000003f3f3ff290 */ /* 0x000fea000fffe03f */
[----:B------:R-:W-:Y:S04]  /*32ee0*/  STL.64 [R1+0xe70], R160 ;  /* 0x000e70a001007387 */ /* 0x000fe80000100a00 */
[----:B------:R2:W-:Y:S02]  /*32ef0*/  STL.64 [R1+0xe78], R162 ;  /* 0x000e78a201007387 */ /* 0x0005e40000100a00 */
[C---:B--2---:R-:W-:Y:S02]  /*32f00*/  HMMA.1688.F32.TF32 R160, R220.reuse, R84, R132 ;  /* 0x00000054dca0723c */ /* 0x044fe40000081084 */
[----:B------:R-:W2:Y:S04]  /*32f10*/  LDL.LU.64 R132, [R1+0x1a80] ;  /* 0x001a800001847983 */ /* 0x000ea80000300a00 */
[----:B------:R-:W2:Y:S02]  /*32f20*/  LDL.LU.64 R134, [R1+0x1a88] ;  /* 0x001a880001867983 */ /* 0x000ea40000300a00 */
[C---:B------:R-:W-:Y:S11]  /*32f30*/  HMMA.1688.F32.TF32 R156, R220.reuse, R80, R156 ;  /* 0x00000050dc9c723c */ /* 0x040ff6000008109c */
[----:B------:R-:W-:Y:S04]  /*32f40*/  @!UPT UIADD3 URZ, URZ, URZ, URZ ;  /* 0x0000003f3f3ff290 */ /* 0x000fe8000fffe03f */
[----:B------:R1:W-:Y:S01]  /*32f50*/  STL.64 [R1+0xe60], R160 ;  /* 0x000e60a001007387 */ /* 0x0003e20000100a00 */
[C---:B------:R-:W-:Y:S08]  /*32f60*/  HMMA.1688.F32.TF32 R152, R220.reuse, R76, R152 ;  /* 0x0000004cdc98723c */ /* 0x040ff00000081098 */
[C---:B------:R-:W-:Y:S01]  /*32f70*/  HMMA.1688.F32.TF32 R148, R220.reuse, R72, R148 ;  /* 0x00000048dc94723c */ /* 0x040fe20000081094 */
[----:B------:R4:W-:Y:S04]  /*32f80*/  STL.64 [R1+0xe68], R162 ;  /* 0x000e68a201007387 */ /* 0x0009e80000100a00 */
[----:B------:R-:W-:Y:S04]  /*32f90*/  STL.64 [R1+0xe50], R156 ;  /* 0x000e509c01007387 */ /* 0x000fe80000100a00 */
[----:B------:R-:W-:Y:S01]  /*32fa0*/  STL.64 [R1+0xe58], R158 ;  /* 0x000e589e01007387 */ /* 0x000fe20000100a00 */
[C---:B------:R-:W-:Y:S03]  /*32fb0*/  HMMA.1688.F32.TF32 R144, R220.reuse, R68, R144 ;  /* 0x00000044dc90723c */ /* 0x040fe60000081090 */
[----:B------:R-:W2:Y:S04]  /*32fc0*/  LDL.LU.64 R164, [R1+0x1a90] ;  /* 0x001a900001a47983 */ /* 0x000ea80000300a00 */
[----:B------:R-:W-:Y:S04]  /*32fd0*/  STL.64 [R1+0xe40], R152 ;  /* 0x000e409801007387 */ /* 0x000fe80000100a00 */
[----:B------:R-:W-:Y:S04]  /*32fe0*/  STL.64 [R1+0xe48], R154 ;  /* 0x000e489a01007387 */ /* 0x000fe80000100a00 */
[----:B------:R-:W2:Y:S04]  /*32ff0*/  LDL.LU.64 R166, [R1+0x1a98] ;  /* 0x001a980001a67983 */ /* 0x000ea80000300a00 */
[----:B------:R4:W-:Y:S04]  /*33000*/  STL.64 [R1+0xe30], R148 ;  /* 0x000e309401007387 */ /* 0x0009e80000100a00 */
[----:B------:R4:W-:Y:S04]  /*33010*/  STL.64 [R1+0xe38], R150 ;  /* 0x000e389601007387 */ /* 0x0009e80000100a00 */
[----:B-1----:R-:W2:Y:S04]  /*33020*/  LDL.LU.64 R160, [R1+0x1aa0] ;  /* 0x001aa00001a07983 */ /* 0x002ea80000300a00 */
[----:B----4-:R-:W4:Y:S04]  /*33030*/  LDL.LU.64 R162, [R1+0x1aa8] ;  /* 0x001aa80001a27983 */ /* 0x010f280000300a00 */
[----:B------:R-:W-:Y:S04]  /*33040*/  STL.64 [R1+0xe20], R144 ;  /* 0x000e209001007387 */ /* 0x000fe80000100a00 */
[----:B------:R1:W-:Y:S04]  /*33050*/  STL.64 [R1+0xe28], R146 ;  /* 0x000e289201007387 */ /* 0x0003e80000100a00 */
[----:B------:R-:W4:Y:S04]  /*33060*/  LDL.LU.64 R148, [R1+0x1ab0] ;  /* 0x001ab00001947983 */ /* 0x000f280000300a00 */
[----:B------:R-:W4:Y:S01]  /*33070*/  LDL.LU.64 R150, [R1+0x1ab8] ;  /* 0x001ab80001967983 */ /* 0x000f220000300a00 */
[C---:B-1----:R-:W-:Y:S03]  /*33080*/  HMMA.1688.F32.TF32 R144, R220.reuse, R64, R140 ;  /* 0x00000040dc90723c */ /* 0x042fe6000008108c */
        /* <DEDUP_REMOVED lines=11> */
[----:B------:R-:W3:Y:S04]  /*33140*/  LDL.LU.64 R156, [R1+0x1ae0] ;  /* 0x001ae000019c7983 */ /* 0x000ee80000300a00 */
[----:B------:R-:W3:Y:S01]  /*33150*/  LDL.LU.64 R158, [R1+0x1ae8] ;  /* 0x001ae800019e7983 */ /* 0x000ee20000300a00 */
[C---:B--2---:R-:W-:Y:S11]  /*33160*/  HMMA.1688.F32.TF32 R132, R220.reuse, R56, R132 ;  /* 0x00000038dc84723c */ /* 0x044ff60000081084 */
        /* <DEDUP_REMOVED lines=8> */
[----:B--2---:R-:W2:Y:S04]  /*331f0*/  LDL.LU.64 R132, [R1+0x1b20] ;  /* 0x001b200001847983 */ /* 0x004ea80000300a00 */
[----:B------:R-:W2:Y:S01]  /*33200*/  LDL.LU.64 R134, [R1+0x1b28] ;  /* 0x001b280001867983 */ /* 0x000ea20000300a00 */
[C---:B------:R-:W-:Y:S08]  /*33210*/  HMMA.1688.F32.TF32 R168, R220.reuse, R52, R164 ;  /* 0x00000034dca8723c */ /* 0x040ff000000810a4 */
[C---:B----4-:R-:W-:Y:S11]  /*33220*/  HMMA.1688.F32.TF32 R164, R220.reuse, R48, R160 ;  /* 0x00000030dca4723c */ /* 0x050ff600000810a0 */
        /* <DEDUP_REMOVED lines=17> */
[----:B------:R-:W4:Y:S04]  /*33340*/  LDL.LU.64 R136, [R1+0x1b60] ;  /* 0x001b600001887983 */ /* 0x000f280000300a00 */
[----:B------:R-:W4:Y:S11]  /*33350*/  LDL.LU.64 R138, [R1+0x1b68] ;  /* 0x001b6800018a7983 */ /* 0x000f360000300a00 */
        /* <DEDUP_REMOVED lines=9> */
[----:B------:R-:W3:Y:S01]  /*333f0*/  LDL.LU.64 R146, [R1+0x2798] ;  /* 0x0027980001927983 */ /* 0x000ee20000300a00 */
[C---:B------:R-:W-:Y:S08]  /*33400*/  HMMA.1688.F32.TF32 R152, R220.reuse, R24, R152 ;  /* 0x00000018dc98723c */ /* 0x040ff00000081098 */
[C---:B--2---:R-:W-:Y:S01]  /*33410*/  HMMA.1688.F32.TF32 R132, R220.reuse, R20, R132 ;  /* 0x00000014dc84723c */ /* 0x044fe20000081084 */
[----:B------:R-:W-:Y:S04]  /*33420*/  STL.64 [R1+0xe0], R156 ;  /* 0x0000e09c01007387 */ /* 0x000fe80000100a00 */
[----:B------:R-:W-:Y:S04]  /*33430*/  STL.64 [R1+0xe8], R158 ;  /* 0x0000e89e01007387 */ /* 0x000fe80000100a00 */
[----:B------:R-:W2:Y:S06]  /*33440*/  LDL.LU.64 R164, [R1+0x1b70] ;  /* 0x001b700001a47983 */ /* 0x000eac0000300a00 */
[----:B------:R-:W-:Y:S04]  /*33450*/  STL.64 [R1+0xd0], R152 ;  /* 0x0000d09801007387 */ /* 0x000fe80000100a00 */
[----:B------:R-:W-:Y:S04]  /*33460*/  STL.64 [R1+0xd8], R154 ;  /* 0x0000d89a01007387 */ /* 0x000fe80000100a00 */
[----:B------:R-:W2:Y:S04]  /*33470*/  LDL.LU.64 R166, [R1+0x1b78] ;  /* 0x001b780001a67983 */ /* 0x000ea80000300a00 */
[----:B------:R1:W-:Y:S04]  /*33480*/  STL.64 [R1+0xc0], R132 ;  /* 0x0000c08401007387 */ /* 0x0003e80000100a00 */
[----:B------:R1:W-:Y:S04]  /*33490*/  STL.64 [R1+0xc8], R134 ;  /* 0x0000c88601007387 */ /* 0x0003e80000100a00 */
[----:B-1----:R-:W2:Y:S04]  /*334a0*/  LDL.LU.64 R132, [R1+0x1b80] ;  /* 0x001b800001847983 */ /* 0x002ea80000300a00 */
[----:B------:R-:W2:Y:S04]  /*334b0*/  LDL.LU.64 R134, [R1+0x1b88] ;  /* 0x001b880001867983 */ /* 0x000ea80000300a00 */
[----:B------:R-:W2:Y:S04]  /*334c0*/  LDL.LU.64 R160, [R1+0x2780] ;  /* 0x0027800001a07983 */ /* 0x000ea80000300a00 */
[----:B------:R-:W2:Y:S01]  /*334d0*/  LDL.LU.64 R162, [R1+0x2788] ;  /* 0x0027880001a27983 */ /* 0x000ea20000300a00 */
[C---:B----4-:R-:W-:Y:S11]  /*334e0*/  HMMA.1688.F32.TF32 R148, R220.reuse, R16, R148 ;  /* 0x00000010dc94723c */ /* 0x050ff60000081094 */
[----:B------:R-:W-:Y:S11]  /*334f0*/  @!UPT UIADD3 URZ, URZ, URZ, URZ ;  /* 0x0000003f3f3ff290 */ /* 0x000ff6000fffe03f */
[----:B------:R-:W-:Y:S01]  /*33500*/  @!UPT UIADD3 URZ, URZ, URZ, URZ ;  /* 0x0000003f3f3ff290 */ /* 0x000fe2000fffe03f */
[----:B------:R1:W-:Y:S04]  /*33510*/  STL.64 [R1+0xb0], R148 ;  /* 0x0000b09401007387 */ /* 0x0003e80000100a00 */
[----:B------:R4:W-:Y:S01]  /*33520*/  STL.64 [R1+0xb8], R150 ;  /* 0x0000b89601007387 */ /* 0x0009e20000100a00 */
[C---:B------:R-:W-:Y:S03]  /*33530*/  HMMA.1688.F32.TF32 R140, R220.reuse, R12, R140 ;  /* 0x0000000cdc8c723c */ /* 0x040fe6000008108c */
[----:B-1----:R-:W2:Y:S04]  /*33540*/  LDL.LU.64 R148, [R1+0x2770] ;  /* 0x0027700001947983 */ /* 0x002ea80000300a00 */
[----:B----4-:R-:W2:Y:S11]  /*33550*/  LDL.LU.64 R150, [R1+0x2778] ;  /* 0x0027780001967983 */ /* 0x010eb60000300a00 */
[----:B------:R-:W-:Y:S05]  /*33560*/  @!UPT UIADD3 URZ, URZ, URZ, URZ ;  /* 0x0000003f3f3ff290 */ /* 0x000fea000fffe03f */
[----:B------:R1:W-:Y:S04]  /*33570*/  STL.64 [R1+0xa0], R140 ;  /* 0x0000a08c01007387 */ /* 0x0003e80000100a00 */
[----:B------:R1:W-:Y:S04]  /*33580*/  STL.64 [R1+0xa8], R142 ;  /* 0x0000a88e01007387 */ /* 0x0003e80000100a00 */
[----:B-1----:R-:W2:Y:S04]  /*33590*/  LDL.LU.64 R140, [R1+0x2760] ;  /* 0x00276000018c7983 */ /* 0x002ea80000300a00 */
        /* <DEDUP_REMOVED lines=17> */
[----:B-1----:R-:W4:Y:S04]  /*336b0*/  LDL.LU.64 R144, [R1+0x2720] ;  /* 0x0027200001907983 */ /* 0x002f280000300a00 */
[----:B---3--:R-:W3:Y:S01]  /*336c0*/  LDL.LU.64 R146, [R1+0x2728] ;  /* 0x0027280001927983 */ /* 0x008ee20000300a00 */
[----:B--2---:R-:W-:Y:S08]  /*336d0*/  HMMA.1688.F32.TF32 R220, R220, R244, R164 ;  /* 0x000000f4dcdc723c */ /* 0x004ff000000810a4 */
[C---:B------:R-:W-:Y:S01]  /*336e0*/  HMMA.1688.F32.TF32 R224, R128.reuse, R124, R132 ;  /* 0x0000007c80e0723c */ /* 0x040fe20000081084 */
[----:B------:R-:W-:Y:S04]  /*336f0*/  LDS R132, [R3+0x480] ;  /* 0x0004800003847984 */ /* 0x000fe80000000800 */
[----:B------:R-:W-:Y:S03]  /*33700*/  LDS R134, [R3+0x2480] ;  /* 0x0024800003867984 */ /* 0x000fe60000000800 */
[C---:B------:R-:W-:Y:S01]  /*33710*/  HMMA.1688.F32.TF32 R164, R128.reuse, R120, R160 ;  /* 0x0000007880a4723c */ /* 0x040fe200000810a0 */
[----:B------:R-:W-:Y:S04]  /*33720*/  LDS R133, [R231+0x480] ;  /* 0x00048000e7857984 */ /* 0x000fe80000000800 */
[----:B------:R-:W1:Y:S04]  /*33730*/  LDS R135, [R231+0x2480] ;  /* 0x00248000e7877984 */ /* 0x000e680000000800 */
[----:B------:R-:W-:Y:S04]  /*33740*/  STL [R1+0x5774], R220 ;  /* 0x005774dc01007387 */ /* 0x000fe80000100800 */
[----:B------:R-:W-:Y:S04]  /*33750*/  STL [R1+0x5770], R221 ;  /* 0x005770dd01007387 */ /* 0x000fe80000100800 */
[----:B------:R-:W-:Y:S04]  /*33760*/  STL [R1+0x576c], R222 ;  /* 0x00576cde01007387 */ /* 0x000fe80000100800 */
[----:B------:R-:W-:Y:S04]  /*33770*/  STL [R1+0x5768], R223 ;  /* 0x005768df01007387 */ /* 0x000fe80000100800 */
[----:B------:R-:W-:Y:S04]  /*33780*/  STL [R1+0x5784], R224 ;  /* 0x005784e001007387 */ /* 0x000fe80000100800 */
[----:B------:R-:W-:Y:S04]  /*33790*/  STL [R1+0x5780], R225 ;  /* 0x005780e101007387 */ /* 0x000fe80000100800 */
[----:B------:R-:W-:Y:S04]  /*337a0*/  STL [R1+0x577c], R226 ;  /* 0x00577ce201007387 */ /* 0x000fe80000100800 */
[----:B------:R-:W-:Y:S01]  /*337b0*/  STL [R1+0x5778], R227 ;  /* 0x005778e301007387 */ /* 0x000fe20000100800 */
        /* <DEDUP_REMOVED lines=8> */
[----:B------:R-:W2:Y:S11]  /*33840*/  LDL.LU.64 R140, [R1+0x2700] ;  /* 0x00270000018c7983 */ /* 0x000eb60000300a00 */
[----:B------:R-:W-:Y:S10]  /*33850*/  @!UPT UIADD3 URZ, URZ, URZ, URZ ;  /* 0x0000003f3f3ff290 */ /* 0x000ff4000fffe03f */
[----:B------:R-:W-:Y:S04]  /*33860*/  STL.64 [R1+0xdd0], R160 ;  /* 0x000dd0a001007387 */ /* 0x000fe80000100a00 */
[----:B------:R-:W-:Y:S04]  /*33870*/  STL.64 [R1+0xdd8], R162 ;  /* 0x000dd8a201007387 */ /* 0x000fe80000100a00 */
[----:B------:R-:W2:Y:S01]  /*33880*/  LDL.LU.64 R142, [R1+0x2708] ;  /* 0x00270800018e7983 */ /* 0x000ea20000300a00 */
[C---:B------:R-:W-:Y:S11]  /*33890*/  HMMA.1688.F32.TF32 R136, R128.reuse, R108, R136 ;  /* 0x0000006c8088723c */ /* 0x040ff60000081088 */
[----:B------:R-:W-:Y:S11]  /*338a0*/  @!UPT UIADD3 URZ, URZ, URZ, URZ ;  /* 0x0000003f3f3ff290 */ /* 0x000ff6000fffe03f */
[----:B------:R-:W-:Y:S01]  /*338b0*/  @!UPT UIADD3 URZ, URZ, URZ, URZ ;  /* 0x0000003f3f3ff290 */ /* 0x000fe2000fffe03f */
[----:B------:R1:W-:Y:S04]  /*338c0*/  STL.64 [R1+0xdc0], R136 ;  /* 0x000dc08801007387 */ /* 0x0003e80000100a00 */
[----:B------:R1:W-:Y:S04]  /*338d0*/  STL.64 [R1+0xdc8], R138 ;  /* 0x000dc88a01007387 */ /* 0x0003e80000100a00 */
[----:B-1----:R-:W2:Y:S04]  /*338e0*/  LDL.LU.64 R136, [R1+0x26f0] ;  /* 0x0026f00001887983 */ /* 0x002ea80000300a00 */
[----:B------:R-:W2:Y:S01]  /*338f0*/  LDL.LU.64 R138, [R1+0x26f8] ;  /* 0x0026f800018a7983 */ /* 0x000ea20000300a00 */
[C---:B------:R-:W-:Y:S11]  /*33900*/  HMMA.1688.F32.TF32 R156, R128.reuse, R104, R156 ;  /* 0x00000068809c723c */ /* 0x040ff6000008109c */
[----:B------:R-:W-:Y:S11]  /*33910*/  @!UPT UIADD3 URZ, URZ, URZ, URZ ;  /* 0x0000003f3f3ff290 */ /* 0x000ff6000fffe03f */
[----:B------:R-:W-:Y:S01]  /*33920*/  @!UPT UIADD3 URZ, URZ, URZ, URZ ;  /* 0x0000003f3f3ff290 */ /* 0x000fe2000fffe03f */
[----:B------:R-:W-:Y:S04]  /*33930*/  STL.64 [R1+0xdb0], R156 ;  /* 0x000db09c01007387 */ /* 0x000fe80000100a00 */
[----:B------:R-:W-:Y:S01]  /*33940*/  STL.64 [R1+0xdb8], R158 ;  /* 0x000db89e01007387 */ /* 0x000fe20000100a00 */
[C---:B----4-:R-:W-:Y:S08]  /*33950*/  HMMA.1688.F32.TF32 R152, R128.reuse, R100, R152 ;  /* 0x000000648098723c */ /* 0x050ff00000081098 */
[----:B---3--:R-:W-:Y:S11]  /*33960*/  HMMA.1688.F32.TF32 R144, R128, R96, R144 ;  /* 0x000000608090723c */ /* 0x008ff60000081090 */
[----:B------:R-:W-:Y:S04]  /*33970*/  @!UPT UIADD3 URZ, URZ, URZ, URZ ;  /* 0x0000003f3f3ff290 */ /* 0x000fe8000fffe03f */
[----:B------:R1:W-:Y:S04]  /*33980*/  STL.64 [R1+0xda0], R152 ;  /* 0x000da09801007387 */ /* 0x0003e80000100a00 */
[----:B------:R3:W-:Y:S04]  /*33990*/  STL.64 [R1+0xda8], R154 ;  /* 0x000da89a01007387 */ /* 0x0007e80000100a00 */
[----:B------:R-:W4:Y:S04]  /*339a0*/  LDL.LU.64 R164, [R1+0x26e0] ;  /* 0x0026e00001a47983 */ /* 0x000f280000300a00 */
[----:B------:R-:W4:Y:S01]  /*339b0*/  LDL.LU.64 R166, [R1+0x26e8] ;  /* 0x0026e80001a67983 */ /* 0x000f220000300a00 */
[----:B------:R-:W-:-:S02]  /*339c0*/  IMAD.MOV.U32 R224, RZ, RZ, R144 ;  /* 0x000000ffffe07224 */ /* 0x000fc400078e0090 */
[----:B------:R-:W-:Y:S02]  /*339d0*/  IMAD.MOV.U32 R225, RZ, RZ, R145 ;  /* 0x000000ffffe17224 */ /* 0x000fe400078e0091 */
[----:B------:R-:W-:Y:S01]  /*339e0*/  IMAD.MOV.U32 R226, RZ, RZ, R146 ;  /* 0x000000ffffe27224 */ /* 0x000fe200078e0092 */
[----:B------:R-:W4:Y:S01]  /*339f0*/  LDL.LU.64 R144, [R1+0x26d0] ;  /* 0x0026d00001907983 */ /* 0x000f220000300a00 */
[----:B------:R-:W-:-:S03]  /*33a00*/  IMAD.MOV.U32 R227, RZ, RZ, R147 ;  /* 0x000000ffffe37224 */ /* 0x000fc600078e0093 */
[----:B------:R-:W4:Y:S04]  /*33a10*/  LDL.LU.64 R146, [R1+0x26d8] ;  /* 0x0026d80001927983 */ /* 0x000f280000300a00 */
[----:B------:R1:W-:Y:S04]  /*33a20*/  STL [R1+0x5794], R227 ;  /* 0x005794e301007387 */ /* 0x0003e80000100800 */
[----:B------:R1:W-:Y:S04]  /*33a30*/  STL [R1+0x5790], R226 ;  /* 0x005790e201007387 */ /* 0x0003e80000100800 */
[----:B------:R2:W-:Y:S04]  /*33a40*/  STL [R1+0x578c], R225 ;  /* 0x00578ce101007387 */ /* 0x0005e80000100800 */
[----:B------:R2:W-:Y:S04]  /*33a50*/  STL [R1+0x5788], R224 ;  /* 0x005788e001007387 */ /* 0x0005e80000100800 */
[----:B-1----:R-:W4:Y:S04]  /*33a60*/  LDL.LU.64 R152, [R1+0x26c0] ;  /* 0x0026c00001987983 */ /* 0x002f280000300a00 */
[----:B---3--:R-:W3:Y:S01]  /*33a70*/  LDL.LU.64 R154, [R1+0x26c8] ;  /* 0x0026c800019a7983 */ /* 0x008ee20000300a00 */
[C---:B--2---:R-:W-:Y:S11]  /*33a80*/  HMMA.1688.F32.TF32 R148, R128.reuse, R92, R148 ;  /* 0x0000005c8094723c */ /* 0x044ff60000081094 */
[----:B------:R-:W-:Y:S11]  /*33a90*/  @!UPT UIADD3 URZ, URZ, URZ, URZ ;  /* 0x0000003f3f3ff290 */ /* 0x000ff6000fffe03f */
[----:B------:R-:W-:Y:S01]  /*33aa0*/  @!UPT UIADD3 URZ, URZ, URZ, URZ ;  /* 0x0000003f3f3ff290 */ /* 0x000fe2000fffe03f */
[----:B------:R-:W-:Y:S04]  /*33ab0*/  STL.64 [R1+0xd80], R148 ;  /* 0x000d809401007387 */ /* 0x000fe80000100a00 */
[----:B------:R-:W-:Y:S04]  /*33ac0*/  STL.64 [R1+0xd88], R150 ;  /* 0x000d889601007387 */ /* 0x000fe80000100a00 */
[----:B------:R-:W2:Y:S04]  /*33ad0*/  LDL.LU.64 R160, [R1+0x26b0] ;  /* 0x0026b00001a07983 */ /* 0x000ea80000300a00 */
[----:B------:R-:W2:Y:S04]  /*33ae0*/  LDL.LU.64 R162, [R1+0x26b8] ;  /* 0x0026b80001a27983 */ /* 0x000ea80000300a00 */
[----:B------:R-:W2:Y:S04]  /*33af0*/  LDL.LU.64 R156, [R1+0x26a0] ;  /* 0x0026a000019c7983 */ /* 0x000ea80000300a00 */
[----:B------:R-:W2:Y:S01]  /*33b00*/  LDL.LU.64 R158, [R1+0x26a8] ;  /* 0x0026a800019e7983 */ /* 0x000ea20000300a00 */
[C---:B------:R-:W-:Y:S11]  /*33b10*/  HMMA.1688.F32.TF32 R140, R128.reuse, R88, R140 ;  /* 0x00000058808c723c */ /* 0x040ff6000008108c */
[----:B------:R-:W-:Y:S11]  /*33b20*/  @!UPT UIADD3 URZ, URZ, URZ, URZ ;  /* 0x0000003f3f3ff290 */ /* 0x000ff6000fffe03f */
[----:B------:R-:W-:Y:S02]  /*33b30*/  @!UPT UIADD3 URZ, URZ, URZ, URZ ;  /* 0x0000003f3f3ff290 */ /* 0x000fe4000fffe03f */
[----:B------:R-:W-:Y:S01]  /*33b40*/  MOV R227, R140 ;  /* 0x0000008c00e37202 */ /* 0x000fe20000000f00 */
[----:B------:R-:W-:Y:S02]  /*33b50*/  IMAD.MOV.U32 R226, RZ, RZ, R141 ;  /* 0x000000ffffe27224 */ /* 0x000fe400078e008d */
[----:B------:R-:W-:Y:S02]  /*33b60*/  IMAD.MOV.U32 R225, RZ, RZ, R142 ;  /* 0x000000ffffe17224 */ /* 0x000fe400078e008e */
[----:B------:R-:W-:Y:S01]  /*33b70*/  IMAD.MOV.U32 R224, RZ, RZ, R143 ;  /* 0x000000ffffe07224 */ /* 0x000fe200078e008f */
[----:B------:R-:W-:Y:S04]  /*33b80*/  STL.64 [R1+0x57c0], R226 ;  /* 0x0057c0e201007387 */ /* 0x000fe80000100a00 */
[----:B------:R-:W-:Y:S01]  /*33b90*/  STL.64 [R1+0x57b8], R224 ;  /* 0x0057b8e001007387 */ /* 0x000fe20000100a00 */
[C---:B------:R-:W-:Y:S03]  /*33ba0*/  HMMA.1688.F32.TF32 R140, R128.reuse, R84, R136 ;  /* 0x00000054808c723c */ /* 0x040fe60000081088 */
[----:B------:R-:W2:Y:S04]  /*33bb0*/  LDL.LU.64 R136, [R1+0x2690] ;  /* 0x0026900001887983 */ /* 0x000ea80000300a00 */
[----:B------:R-:W2:Y:S11]  /*33bc0*/  LDL.LU.64 R138, [R1+0x2698] ;  /* 0x00269800018a7983 */ /* 0x000eb60000300a00 */
[----:B------:R-:W-:Y:S05]  /*33bd0*/  @!UPT UIADD3 URZ, URZ, URZ, URZ ;  /* 0x0000003f3f3ff290 */ /* 0x000fea000fffe03f */
        /* <DEDUP_REMOVED lines=8> */
[----:B------:R-:W-:Y:S02]  /*33c60*/  @!UPT UIADD3 URZ, URZ, URZ, URZ ;  /* 0x0000003f3f3ff290 */ /* 0x000fe4000fffe03f */
[----:B------:R-:W-:Y:S02]  /*33c70*/  IMAD.MOV.U32 R222, RZ, RZ, R166 ;  /* 0x000000ffffde7224 */ /* 0x000fe400078e00a6 */
[----:B------:R-:W-:Y:S02]  /*33c80*/  IMAD.MOV.U32 R223, RZ, RZ, R167 ;  /* 0x000000ffffdf7224 */ /* 0x000fe400078e00a7 */
[----:B------:R-:W-:Y:S02]  /*33c90*/  IMAD.MOV.U32 R220, RZ, RZ, R164 ;  /* 0x000000ffffdc7224 */ /* 0x000fe400078e00a4 */
[----:B------:R-:W-:Y:S01]  /*33ca0*/  IMAD.MOV.U32 R221, RZ, RZ, R165 ;  /* 0x000000ffffdd7224 */ /* 0x000fe200078e00a5 */
[----:B------:R-:W-:Y:S01]  /*33cb0*/  STL.64 [R1+0x5810], R222 ;  /* 0x005810de01007387 */ /* 0x000fe20000100a00 */
[C---:B------:R-:W-:Y:S03]  /*33cc0*/  HMMA.1688.F32.TF32 R164, R128.reuse, R76, R144 ;  /* 0x0000004c80a4723c */ /* 0x040fe60000081090 */
[----:B------:R-:W-:Y:S04]  /*33cd0*/  STL.64 [R1+0x5808], R220 ;  /* 0x005808dc01007387 */ /* 0x000fe80000100a00 */
[----:B------:R-:W4:Y:S04]  /*33ce0*/  LDL.LU.64 R144, [R1+0x2660] ;  /* 0x0026600001907983 */ /* 0x000f280000300a00 */
[----:B------:R-:W4:Y:S11]  /*33cf0*/  LDL.LU.64 R146, [R1+0x2668] ;  /* 0x0026680001927983 */ /* 0x000f360000300a00 */
[----:B------:R-:W-:Y:S01]  /*33d00*/  @!UPT UIADD3 URZ, URZ, URZ, URZ ;  /* 0x0000003f3f3ff290 */ /* 0x000fe2000fffe03f */
        /* <DEDUP_REMOVED lines=39> */
[----:B------:R1:W-:Y:S04]  /*33f80*/  STL.64 [R1+0xcd0], R160 ;  /* 0x000cd0a001007387 */ /* 0x0003e80000100a00 */
[----:B------:R1:W-:Y:S01]  /*33f90*/  STL.64 [R1+0xcd8], R162 ;  /* 0x000cd8a201007387 */ /* 0x0003e20000100a00 */
[C---:B---3--:R-:W-:Y:S03]  /*33fa0*/  HMMA.1688.F32.TF32 R152, R128.reuse, R44, R152 ;  /* 0x0000002c8098723c */ /* 0x048fe60000081098 */
[----:B-1----:R-:W3:Y:S04]  /*33fb0*/  LDL.LU.64 R160, [R1+0x25f0] ;  /* 0x0025f00001a07983 */ /* 0x002ee80000300a00 */
[----:B------:R-:W3:Y:S11]  /*33fc0*/  LDL.LU.64 R162, [R1+0x25f8] ;  /* 0x0025f80001a27983 */ /* 0x000ef60000300a00 */
[----:B------:R-:W-:Y:S05]  /*33fd0*/  @!UPT UIADD3 URZ, URZ, URZ, URZ ;  /* 0x0000003f3f3ff290 */ /* 0x000fea000fffe03f */
        /* <DEDUP_REMOVED lines=60> */
[----:B------:R-:W-:Y:S01]  /*343a0*/  STL.64 [R1+0xc28], R158 ;  /* 0x000c289e01007387 */ /* 0x000fe20000100a00 */
[----:B------:R-:W-:Y:S03]  /*343b0*/  HMMA.1688.F32.TF32 R128, R128, R244, R148 ;  /* 0x000000f48080723c */ /* 0x000fe60000081094 */
        /* <DEDUP_REMOVED lines=10> */
[----:B------:R-:W-:Y:S04]  /*34460*/  STL.64 [R1+0x1d8], R130 ;  /* 0x0001d88201007387 */ /* 0x000fe80000100a00 */
[----:B------:R-:W4:Y:S04]  /*34470*/  LDL.LU.64 R156, [R1+0x2540] ;  /* 0x00254000019c7983 */ /* 0x000f280000300a00 */
[----:B------:R-:W4:Y:S04]  /*34480*/  LDL.LU.64 R158, [R1+0x2548] ;  /* 0x00254800019e7983 */ /* 0x000f280000300a00 */
[----:B------:R-:W-:Y:S04]  /*34490*/  LDS R128, [R3+0x500] ;  /* 0x0005000003807984 */ /* 0x000fe80000000800 */
[----:B------:R-:W-:Y:S04]  /*344a0*/  LDS R130, [R3+0x2500] ;  /* 0x0025000003827984 */ /* 0x000fe80000000800 */
[----:B------:R-:W-:Y:S04]  /*344b0*/  LDS R129, [R231+0x500] ;  /* 0x00050000e7817984 */ /* 0x000fe80000000800 */
[----:B------:R-:W1:Y:S01]  /*344c0*/  LDS R131, [R231+0x2500] ;  /* 0x00250000e7837984 */ /* 0x000e620000000800 */
[C---:B---3--:R-:W-:Y:S03]  /*344d0*/  HMMA.1688.F32.TF32 R164, R132.reuse, R120, R152 ;  /* 0x0000007884a4723c */ /* 0x048fe60000081098 */
        /* <DEDUP_REMOVED lines=39> */
[C---:B---3--:R-:W-:Y:S03]  /*34750*/  HMMA.1688.F32.TF32 R152, R132.reuse, R92, R152 ;  /* 0x0000005c8498723c */ /* 0x048fe60000081098 */
        /* <DEDUP_REMOVED lines=114> */
[----:B------:R1:W-:Y:S04]  /*34e80*/  STL.64 [R1+0xa70], R160 ;  /* 0x000a70a001007387 */ /* 0x0003e80000100a00 */
[----:B------:R1:W-:Y:S04]  /*34e90*/  STL.64 [R1+0xa78], R162 ;  /* 0x000a78a201007387 */ /* 0x0003e80000100a00 */
[----:B-1----:R-:W4:Y:S04]  /*34ea0*/  LDL.LU.64 R160, [R1+0x23b0] ;  /* 0x0023b00001a07983 */ /* 0x002f280000300a00 */
[----:B------:R-:W4:Y:S01]  /*34eb0*/  LDL.LU.64 R162, [R1+0x23b8] ;  /* 0x0023b80001a27983 */ /* 0x000f220000300a00 */
[C---:B---3--:R-:W-:Y:S11]  /*34ec0*/  HMMA.1688.F32.TF32 R152, R132.reuse, R12, R152 ;  /* 0x0000000c8498723c */ /* 0x048ff60000081098 */
[----:B------:R-:W-:Y:S11]  /*34ed0*/  @!UPT UIADD3 URZ, URZ, URZ, URZ ;  /* 0x0000003f3f3ff290 */ /* 0x000ff6000fffe03f */
[----:B------:R-:W-:Y:S01]  /*34ee0*/  @!UPT UIADD3 URZ, URZ, URZ, URZ ;  /* 0x0000003f3f3ff290 */ /* 0x000fe2000fffe03f */
        /* <DEDUP_REMOVED lines=14> */
[----:B-1----:R-:W3:Y:S01]  /*34fd0*/  LDL.LU.64 R152, [R1+0x2380] ;  /* 0x0023800001987983 */ /* 0x002ee20000300a00 */
[----:B------:R-:W-:Y:S03]  /*34fe0*/  HMMA.1688.F32.TF32 R132, R132, R244, R148 ;  /* 0x000000f48484723c */ /* 0x000fe60000081094 */
[----:B------:R-:W3:Y:S11]  /*34ff0*/  LDL.LU.64 R154, [R1+0x2388] ;  /* 0x00238800019a7983 */ /* 0x000ef60000300a00 */
[----:B------:R-:W-:Y:S09]  /*35000*/  @!UPT UIADD3 URZ, URZ, URZ, URZ ;  /* 0x0000003f3f3ff290 */ /* 0x000ff2000fffe03f */
[----:B------:R-:W-:Y:S04]  /*35010*/  STL.64 [R1+0x1c0], R132 ;  /* 0x0001c08401007387 */ /* 0x000fe80000100a00 */
[----:B------:R4:W-:Y:S04]  /*35020*/  STL.64 [R1+0x1c8], R134 ;  /* 0x0001c88601007387 */ /* 0x0009e80000100a00 */
[----:B------:R-:W3:Y:S04]  /*35030*/  LDL.LU.64 R148, [R1+0x2370] ;  /* 0x0023700001947983 */ /* 0x000ee80000300a00 */
[----:B------:R-:W3:Y:S01]  /*35040*/  LDL.LU.64 R150, [R1+0x2378] ;  /* 0x0023780001967983 */ /* 0x000ee20000300a00 */
[C---:B----4-:R-:W-:Y:S11]  /*35050*/  HMMA.1688.F32.TF32 R132, R128.reuse, R124, R144 ;  /* 0x0000007c8084723c */ /* 0x050ff60000081090 */
[----:B------:R-:W-:Y:S11]  /*35060*/  @!UPT UIADD3 URZ, URZ, URZ, URZ ;  /* 0x0000003f3f3ff290 */ /* 0x000ff6000fffe03f */
[----:B------:R-:W-:Y:S01]  /*35070*/  @!UPT UIADD3 URZ, URZ, URZ, URZ ;  /* 0x0000003f3f3ff290 */ /* 0x000fe2000fffe03f */
        /* <DEDUP_REMOVED lines=8> */
[C---:B------:R-:W-:Y:S03]  /*35100*/  HMMA.1688.F32.TF32 R164, R128.reuse, R120, R156 ;  /* 0x0000007880a4723c */ /* 0x040fe6000008109c */
[----:B------:R-:W4:Y:S04]  /*35110*/  LDL.LU.64 R156, [R1+0x2350] ;  /* 0x00235000019c7983 */ /* 0x000f280000300a00 */
[----:B------:R-:W4:Y:S11]  /*35120*/  LDL.LU.64 R158, [R1+0x2358] ;  /* 0x00235800019e7983 */ /* 0x000f360000300a00 */
[----:B------:R-:W-:Y:S05]  /*35130*/  @!UPT UIADD3 URZ, URZ, URZ, URZ ;  /* 0x0000003f3f3ff290 */ /* 0x000fea000fffe03f */
[----:B------:R-:W-:Y:S04]  /*35140*/  STL.64 [R1+0xa30], R164 ;  /* 0x000a30a401007387 */ /* 0x000fe80000100a00 */
[----:B------:R1:W-:Y:S02]  /*35150*/  STL.64 [R1+0xa38], R166 ;  /* 0x000a38a601007387 */ /* 0x0003e40000100a00 */
[C---:B-1----:R-:W-:Y:S08]  /*35160*/  HMMA.1688.F32.TF32 R164, R128.reuse, R116, R160 ;  /* 0x0000007480a4723c */ /* 0x042ff000000810a0 */
[C---:B--2---:R-:W-:Y:S01]  /*35170*/  HMMA.1688.F32.TF32 R160, R128.reuse, R112, R136 ;  /* 0x0000007080a0723c */ /* 0x044fe20000081088 */
[----:B------:R-:W2:Y:S11]  /*35180*/  LDL.LU.64 R136, [R1+0x2340] ;  /* 0x0023400001887983 */ /* 0x000eb60000300a00 */
[----:B------:R-:W-:Y:S03]  /*35190*/  @!UPT UIADD3 URZ, URZ, URZ, URZ ;  /* 0x0000003f3f3ff290 */ /* 0x000fe6000fffe03f */
[----:B------:R-:W-:Y:S04]  /*351a0*/  STL.64 [R1+0xa20], R164 ;  /* 0x000a20a401007387 */ /* 0x000fe80000100a00 */
[----:B------:R-:W-:Y:S04]  /*351b0*/  STL.64 [R1+0xa28], R166 ;  /* 0x000a28a601007387 */ /* 0x000fe80000100a00 */
[----:B------:R-:W2:Y:S04]  /*351c0*/  LDL.LU.64 R138, [R1+0x2348] ;  /* 0x00234800018a7983 */ /* 0x000ea80000300a00 */
        /* <DEDUP_REMOVED lines=26> */
[----:B-1----:R-:W4:Y:S04]  /*35370*/  LDL.LU.64 R160, [R1+0x22f0] ;  /* 0x0022f00001a07983 */ /* 0x002f280000300a00 */
[----:B------:R-:W4:Y:S01]  /*35380*/  LDL.LU.64 R162, [R1+0x22f8] ;  /* 0x0022f80001a27983 */ /* 0x000f220000300a00 */
[C---:B------:R-:W-:Y:S11]  /*35390*/  HMMA.1688.F32.TF32 R156, R128.reuse, R92, R156 ;  /* 0x0000005c809c723c */ /* 0x040ff6000008109c */
[----:B------:R-:W-:Y:S11]  /*353a0*/  @!UPT UIADD3 URZ, URZ, URZ, URZ ;  /* 0x0000003f3f3ff290 */ /* 0x000ff6000fffe03f */
[----:B------:R-:W-:Y:S01]  /*353b0*/  @!UPT UIADD3 URZ, URZ, URZ, URZ ;  /* 0x0000003f3f3ff290 */ /* 0x000fe2000fffe03f */
        /* <DEDUP_REMOVED lines=69> */
[C---:B----4-:R-:W-:Y:S11]  /*35810*/  HMMA.1688.F32.TF32 R144, R128.reuse, R44, R144 ;  /* 0x0000002c8090723c */ /* 0x050ff60000081090 */
[----:B------:R-:W-:Y:S11]  /*35820*/  @!UPT UIADD3 URZ, URZ, URZ, URZ ;  /* 0x0000003f3f3ff290 */ /* 0x000ff6000fffe03f */
[----:B------:R-:W-:Y:S01]  /*35830*/  @!UPT UIADD3 URZ, URZ, URZ, URZ ;  /* 0x0000003f3f3ff290 */ /* 0x000fe2000fffe03f */
[----:B------:R1:W-:Y:S04]  /*35840*/  STL.64 [R1+0x900], R144 ;  /* 0x0009009001007387 */ /* 0x0003e80000100a00 */
[----:B------:R4:W-:Y:S04]  /*35850*/  STL.64 [R1+0x908], R146 ;  /* 0x0009089201007387 */ /* 0x0009e80000100a00 */
[----:B-1----:R-:W3:Y:S04]  /*35860*/  LDL.LU.64 R144, [R1+0x2220] ;  /* 0x0022200001907983 */ /* 0x002ee80000300a00 */
[----:B----4-:R-:W4:Y:S01]  /*35870*/  LDL.LU.64 R146, [R1+0x2228] ;  /* 0x0022280001927983 */ /* 0x010f220000300a00 */
        /* <DEDUP_REMOVED lines=31> */
[C---:B----4-:R-:W-:Y:S01]  /*35a70*/  HMMA.1688.F32.TF32 R160, R128.reuse, R16, R144 ;  /* 0x0000001080a0723c */ /* 0x050fe20000081090 */
        /* <DEDUP_REMOVED lines=26> */
[----:B-1----:R-:W3:Y:S04]  /*35c20*/  LDL.LU.64 R156, [R1+0x21a0] ;  /* 0x0021a000019c7983 */ /* 0x002ee80000300a00 */
[----:B------:R-:W3:Y:S01]  /*35c30*/  LDL.LU.64 R158, [R1+0x21a8] ;  /* 0x0021a800019e7983 */ /* 0x000ee20000300a00 */
[----:B------:R-:W-:Y:S11]  /*35c40*/  HMMA.1688.F32.TF32 R128, R128, R244, R152 ;  /* 0x000000f48080723c */ /* 0x000ff60000081098 */
[----:B------:R-:W-:Y:S11]  /*35c50*/  @!UPT UIADD3 URZ, URZ, URZ, URZ ;  /* 0x0000003f3f3ff290 */ /* 0x000ff6000fffe03f */
[----:B------:R-:W-:Y:S01]  /*35c60*/  @!UPT UIADD3 URZ, URZ, URZ, URZ ;  /* 0x0000003f3f3ff290 */ /* 0x000fe2000fffe03f */
[----:B------:R-:W-:Y:S04]  /*35c70*/  STL.64 [R1+0x1a0], R128 ;  /* 0x0001a08001007387 */ /* 0x000fe80000100a00 */
[----:B------:R1:W-:Y:S04]  /*35c80*/  STL.64 [R1+0x1a8], R130 ;  /* 0x0001a88201007387 */ /* 0x0003e80000100a00 */
[----:B------:R-:W3:Y:S04]  /*35c90*/  LDL.LU.64 R152, [R1+0x2190] ;  /* 0x0021900001987983 */ /* 0x000ee80000300a00 */
[----:B------:R-:W3:Y:S01]  /*35ca0*/  LDL.LU.64 R154, [R1+0x2198] ;  /* 0x00219800019a7983 */ /* 0x000ee20000300a00 */
[C---:B-1----:R-:W-:Y:S11]  /*35cb0*/  HMMA.1688.F32.TF32 R128, R132.reuse, R124, R148 ;  /* 0x0000007c8480723c */ /* 0x042ff60000081094 */
        /* <DEDUP_REMOVED lines=10> */
[C---:B----4-:R-:W-:Y:S03]  /*35d60*/  HMMA.1688.F32.TF32 R164, R132.reuse, R120, R144 ;  /* 0x0000007884a4723c */ /* 0x050fe60000081090 */
        /* <DEDUP_REMOVED lines=174> */
[----:B------:R1:W-:Y:S01]  /*36850*/  STL.64 [R1+0x688], R162 ;  /* 0x000688a201007387 */ /* 0x0003e20000100a00 */
[----:B------:R-:W-:Y:S03]  /*36860*/  HMMA.1688.F32.TF32 R132, R132, R244, R156 ;  /* 0x000000f48484723c */ /* 0x000fe6000008109c */
[----:B------:R-:W3:Y:S04]  /*36870*/  LDL.LU.64 R156, [R1+0x2ce0] ;  /* 0x002ce000019c7983 */ /* 0x000ee80000300a00 */
[----:B------:R-:W3:Y:S11]  /*36880*/  LDL.LU.64 R158, [R1+0x2ce8] ;  /* 0x002ce800019e7983 */ /* 0x000ef60000300a00 */
[----:B------:R-:W-:Y:S05]  /*36890*/  @!UPT UIADD3 URZ, URZ, URZ, URZ ;  /* 0x0000003f3f3ff290 */ /* 0x000fea000fffe03f */
[----:B------:R-:W-:Y:S04]  /*368a0*/  STL.64 [R1+0x180], R132 ;  /* 0x0001808401007387 */ /* 0x000fe80000100a00 */
[----:B------:R1:W-:Y:S04]  /*368b0*/  STL.64 [R1+0x188], R134 ;  /* 0x0001888601007387 */ /* 0x0003e80000100a00 */
[----:B-1----:R-:W3:Y:S04]  /*368c0*/  LDL.LU.64 R160, [R1+0x2cd0] ;  /* 0x002cd00001a07983 */ /* 0x002ee80000300a00 */
[----:B------:R-:W3:Y:S01]  /*368d0*/  LDL.LU.64 R162, [R1+0x2cd8] ;  /* 0x002cd80001a27983 */ /* 0x000ee20000300a00 */
[----:B------:R-:W-:Y:S11]  /*368e0*/  HMMA.1688.F32.TF32 R132, R128, R124, R152 ;  /* 0x0000007c8084723c */ /* 0x000ff60000081098 */
        /* <DEDUP_REMOVED lines=10> */
[----:B------:R-:W-:-:S02]  /*36990*/  IMAD.MOV.U32 R226, RZ, RZ, R126 ;  /* 0x000000ffffe27224 */ /* 0x000fc400078e007e */
[----:B------:R-:W-:Y:S01]  /*369a0*/  IMAD.MOV.U32 R227, RZ, RZ, R127 ;  /* 0x000000ffffe37224 */ /* 0x000fe200078e007f */
[----:B------:R-:W1:Y:S01]  /*369b0*/  LDS R231, [R231+0x6000] ;  /* 0x00600000e7e77984 */ /* 0x000e620000000800 */
        /* <DEDUP_REMOVED lines=61> */
[----:B------:R1:W-:Y:S01]  /*36d90*/  STL.64 [R1+0x5d0], R160 ;  /* 0x0005d0a001007387 */ /* 0x0003e20000100a00 */
[C---:B------:R-:W-:Y:S03]  /*36da0*/  HMMA.1688.F32.TF32 R156, R128.reuse, R76, R156 ;  /* 0x0000004c809c723c */ /* 0x040fe6000008109c */
[----:B------:R1:W-:Y:S04]  /*36db0*/  STL.64 [R1+0x5d8], R162 ;  /* 0x0005d8a201007387 */ /* 0x0003e80000100a00 */
[----:B-1----:R-:W3:Y:S04]  /*36dc0*/  LDL.LU.64 R160, [R1+0x2c10] ;  /* 0x002c100001a07983 */ /* 0x002ee80000300a00 */
[----:B------:R-:W3:Y:S11]  /*36dd0*/  LDL.LU.64 R162, [R1+0x2c18] ;  /* 0x002c180001a27983 */ /* 0x000ef60000300a00 */
[----:B------:R-:W-:Y:S01]  /*36de0*/  @!UPT UIADD3 URZ, URZ, URZ, URZ ;  /* 0x0000003f3f3ff290 */ /* 0x000fe2000fffe03f */
        /* <DEDUP_REMOVED lines=35> */
[----:B------:R-:W3:Y:S06]  /*37020*/  LDL.LU.64 R160, [R1+0x2ba0] ;  /* 0x002ba00001a07983 */ /* 0x000eec0000300a00 */
[C---:B------:R-:W-:Y:S11]  /*37030*/  HMMA.1688.F32.TF32 R156, R128.reuse, R48, R156 ;  /* 0x00000030809c723c */ /* 0x040ff6000008109c */
[----:B------:R-:W-:Y:S04]  /*37040*/  @!UPT UIADD3 URZ, URZ, URZ, URZ ;  /* 0x0000003f3f3ff290 */ /* 0x000fe8000fffe03f */
[----:B------:R-:W-:Y:S04]  /*37050*/  STL.64 [R1+0x560], R164 ;  /* 0x000560a401007387 */ /* 0x000fe80000100a00 */
[----:B------:R-:W-:Y:S04]  /*37060*/  STL.64 [R1+0x568], R166 ;  /* 0x000568a601007387 */ /* 0x000fe80000100a00 */
[----:B------:R-:W3:Y:S04]  /*37070*/  LDL.LU.64 R162, [R1+0x2ba8] ;  /* 0x002ba80001a27983 */ /* 0x000ee80000300a00 */
        /* <DEDUP_REMOVED lines=18> */
[C---:B----4-:R-:W-:Y:S11]  /*371a0*/  HMMA.1688.F32.TF32 R144, R128.reuse, R36, R144 ;  /* 0x000000248090723c */ /* 0x050ff60000081090 */
        /* <DEDUP_REMOVED lines=10> */
[----:B-1----:R-:W2:Y:S01]  /*37250*/  LDL.LU.64 R144, [R1+0x2b50] ;  /* 0x002b500001907983 */ /* 0x002ea20000300a00 */
[C---:B---3--:R-:W-:Y:S03]  /*37260*/  HMMA.1688.F32.TF32 R140, R128.reuse, R28, R140 ;  /* 0x0000001c808c723c */ /* 0x048fe6000008108c */
[----:B----4-:R-:W3:Y:S11]  /*37270*/  LDL.LU.64 R146, [R1+0x2b58] ;  /* 0x002b580001927983 */ /* 0x010ef60000300a00 */
[----:B------:R-:W-:Y:S09]  /*37280*/  @!UPT UIADD3 URZ, URZ, URZ, URZ ;  /* 0x0000003f3f3ff290 */ /* 0x000ff2000fffe03f */
[----:B------:R1:W-:Y:S04]  /*37290*/  STL.64 [R1+0x500], R140 ;  /* 0x0005008c01007387 */ /* 0x0003e80000100a00 */
[----:B------:R4:W-:Y:S04]  /*372a0*/  STL.64 [R1+0x508], R142 ;  /* 0x0005088e01007387 */ /* 0x0009e80000100a00 */
[----:B-1----:R-:W3:Y:S04]  /*372b0*/  LDL.LU.64 R140, [R1+0x2010] ;  /* 0x00201000018c7983 */ /* 0x002ee80000300a00 */
[----:B----4-:R-:W4:Y:S01]  /*372c0*/  LDL.LU.64 R142, [R1+0x2018] ;  /* 0x00201800018e7983 */ /* 0x010f220000300a00 */
[C---:B------:R-:W-:Y:S08]  /*372d0*/  HMMA.1688.F32.TF32 R160, R128.reuse, R24, R160 ;  /* 0x0000001880a0723c */ /* 0x040ff000000810a0 */
[C---:B------:R-:W-:Y:S11]  /*372e0*/  HMMA.1688.F32.TF32 R156, R128.reuse, R20, R156 ;  /* 0x00000014809c723c */ /* 0x040ff6000008109c */
[----:B------:R-:W-:Y:S05]  /*372f0*/  @!UPT UIADD3 URZ, URZ, URZ, URZ ;  /* 0x0000003f3f3ff290 */ /* 0x000fea000fffe03f */
[----:B------:R-:W-:Y:S01]  /*37300*/  IMAD.MOV.U32 R0, RZ, RZ, R163 ;  /* 0x000000ffff007224 */ /* 0x000fe200078e00a3 */
[----:B------:R-:W-:Y:S01]  /*37310*/  MOV R2, R162 ;  /* 0x000000a200027202 */ /* 0x000fe20000000f00 */
[----:B------:R1:W-:Y:S04]  /*37320*/  STL.64 [R1+0x4f0], R160 ;  /* 0x0004f0a001007387 */ /* 0x0003e80000100a00 */
[----:B------:R-:W-:Y:S04]  /*37330*/  STL [R1+0x570c], R0 ;  /* 0x00570c0001007387 */ /* 0x000fe80000100800 */
[----:B------:R-:W-:Y:S04]  /*37340*/  STL [R1+0x5708], R2 ;  /* 0x0057080201007387 */ /* 0x000fe80000100800 */
[----:B-1----:R-:W4:Y:S04]  /*37350*/  LDL.LU.64 R160, [R1+0x2000] ;  /* 0x0020000001a07983 */ /* 0x002f280000300a00 */
        /* <DEDUP_REMOVED lines=8> */
[----:B------:R1:W-:Y:S01]  /*373e0*/  STL.64 [R1+0x4d0], R152 ;  /* 0x0004d09801007387 */ /* 0x0003e20000100a00 */
[----:B------:R-:W-:Y:S02]  /*373f0*/  IMAD.MOV.U32 R0, RZ, RZ, R154 ;  /* 0x000000ffff007224 */ /* 0x000fe400078e009a */
[----:B------:R-:W-:Y:S01]  /*37400*/  IMAD.MOV.U32 R2, RZ, RZ, R155 ;  /* 0x000000ffff027224 */ /* 0x000fe200078e009b */
        /* <DEDUP_REMOVED lines=18> */
[----:B------:R1:W-:Y:S04]  /*37530*/  STL.64 [R1+0x4a0], R144 ;  /* 0x0004a09001007387 */ /* 0x0003e80000100a00 */
[----:B------:R4:W-:Y:S02]  /*37540*/  STL.64 [R1+0x4a8], R146 ;  /* 0x0004a89201007387 */ /* 0x0009e40000100a00 */
[----:B----4-:R-:W-:Y:S02]  /*37550*/  HMMA.1688.F32.TF32 R128, R128, R244, R140 ;  /* 0x000000f48080723c */ /* 0x010fe4000008108c */
[----:B-1----:R-:W4:Y:S04]  /*37560*/  LDL.LU.64 R144, [R1+0x2b00] ;  /* 0x002b000001907983 */ /* 0x002f280000300a00 */
[----:B------:R-:W4:Y:S11]  /*37570*/  LDL.LU.64 R146, [R1+0x2b08] ;  /* 0x002b080001927983 */ /* 0x000f360000300a00 */
[----:B------:R-:W-:Y:S06]  /*37580*/  @!UPT UIADD3 URZ, URZ, URZ, URZ ;  /* 0x0000003f3f3ff290 */ /* 0x000fec000fffe03f */
[----:B------:R-:W-:Y:S04]  /*37590*/  STL.64 [R1+0x160], R128 ;  /* 0x0001608001007387 */ /* 0x000fe80000100a00 */
[----:B------:R1:W-:Y:S04]  /*375a0*/  STL.64 [R1+0x168], R130 ;  /* 0x0001688201007387 */ /* 0x0003e80000100a00 */
[----:B------:R-:W4:Y:S04]  /*375b0*/  LDL.LU.64 R140, [R1+0x2af0] ;  /* 0x002af000018c7983 */ /* 0x000f280000300a00 */
[----:B------:R-:W4:Y:S01]  /*375c0*/  LDL.LU.64 R142, [R1+0x2af8] ;  /* 0x002af800018e7983 */ /* 0x000f220000300a00 */
[C---:B-1----:R-:W-:Y:S08]  /*375d0*/  HMMA.1688.F32.TF32 R128, R132.reuse, R124, R160 ;  /* 0x0000007c8480723c */ /* 0x042ff000000810a0 */
[C---:B------:R-:W-:Y:S11]  /*375e0*/  HMMA.1688.F32.TF32 R156, R132.reuse, R120, R156 ;  /* 0x00000078849c723c */ /* 0x040ff6000008109c */
[----:B------:R-:W-:Y:S04]  /*375f0*/  @!UPT UIADD3 URZ, URZ, URZ, URZ ;  /* 0x0000003f3f3ff290 */ /* 0x000fe8000fffe03f */
[----:B------:R-:W-:Y:S04]  /*37600*/  STL.64 [R1+0x5618], R130 ;  /* 0x0056188201007387 */ /* 0x000fe80000100a00 */
[----:B------:R1:W-:Y:S04]  /*37610*/  STL.64 [R1+0x5610], R128 ;  /* 0x0056108001007387 */ /* 0x0003e80000100a00 */
[----:B------:R-:W4:Y:S04]  /*37620*/  LDL.LU.64 R160, [R1+0x2ae0] ;  /* 0x002ae00001a07983 */ /* 0x000f280000300a00 */
[----:B------:R-:W-:Y:S04]  /*37630*/  STL.64 [R1+0x490], R156 ;  /* 0x0004909c01007387 */ /* 0x000fe80000100a00 */
[----:B------:R-:W-:Y:S04]  /*37640*/  STL.64 [R1+0x498], R158 ;  /* 0x0004989e01007387 */ /* 0x000fe80000100a00 */
[----:B------:R-:W4:Y:S01]  /*37650*/  LDL.LU.64 R162, [R1+0x2ae8] ;  /* 0x002ae80001a27983 */ /* 0x000f220000300a00 */
[C---:B-1----:R-:W-:Y:S11]  /*37660*/  HMMA.1688.F32.TF32 R128, R132.reuse, R116, R152 ;  /* 0x000000748480723c */ /* 0x042ff60000081098 */
[----:B------:R-:W-:Y:S11]  /*37670*/  @!UPT UIADD3 URZ, URZ, URZ, URZ ;  /* 0x0000003f3f3ff290 */ /* 0x000ff6000fffe03f */
[----:B------:R-:W-:Y:S01]  /*37680*/  @!UPT UIADD3 URZ, URZ, URZ, URZ ;  /* 0x0000003f3f3ff290 */ /* 0x000fe2000fffe03f */
[----:B------:R-:W-:Y:S04]  /*37690*/  STL.64 [R1+0x480], R128 ;  /* 0x0004808001007387 */ /* 0x000fe80000100a00 */
[----:B------:R2:W-:Y:S02]  /*376a0*/  STL.64 [R1+0x488], R130 ;  /* 0x0004888201007387 */ /* 0x0005e40000100a00 */
[C---:B--2---:R-:W-:Y:S02]  /*376b0*/  HMMA.1688.F32.TF32 R128, R132.reuse, R112, R136 ;  /* 0x000000708480723c */ /* 0x044fe40000081088 */
[----:B------:R-:W2:Y:S04]  /*376c0*/  LDL.LU.64 R136, [R1+0x2ad0] ;  /* 0x002ad00001887983 */ /* 0x000ea80000300a00 */
[----:B------:R-:W2:Y:S02]  /*376d0*/  LDL.LU.64 R138, [R1+0x2ad8] ;  /* 0x002ad800018a7983 */ /* 0x000ea40000300a00 */
[----:B---3--:R-:W-:Y:S11]  /*376e0*/  HMMA.1688.F32.TF32 R148, R132, R108, R148 ;  /* 0x0000006c8494723c */ /* 0x008ff60000081094 */
[----:B------:R-:W-:Y:S04]  /*376f0*/  @!UPT UIADD3 URZ, URZ, URZ, URZ ;  /* 0x0000003f3f3ff290 */ /* 0x000fe8000fffe03f */
[----:B------:R1:W-:Y:S04]  /*37700*/  STL.64 [R1+0x470], R128 ;  /* 0x0004708001007387 */ /* 0x0003e80000100a00 */
[----:B------:R3:W-:Y:S04]  /*37710*/  STL.64 [R1+0x478], R130 ;  /* 0x0004788201007387 */ /* 0x0007e80000100a00 */
[----:B------:R-:W2:Y:S04]  /*37720*/  LDL.LU.64 R156, [R1+0x2ac0] ;  /* 0x002ac000019c7983 */ /* 0x000ea80000300a00 */
[----:B------:R-:W2:Y:S04]  /*37730*/  LDL.LU.64 R158, [R1+0x2ac8] ;  /* 0x002ac800019e7983 */ /* 0x000ea80000300a00 */
[----:B------:R-:W2:Y:S04]  /*37740*/  LDL.LU.64 R152, [R1+0x2ab0] ;  /* 0x002ab00001987983 */ /* 0x000ea80000300a00 */
[----:B------:R-:W2:Y:S01]  /*37750*/  LDL.LU.64 R154, [R1+0x2ab8] ;  /* 0x002ab800019a7983 */ /* 0x000ea20000300a00 */
[----:B-1----:R-:W-:-:S02]  /*37760*/  IMAD.MOV.U32 R128, RZ, RZ, R151 ;  /* 0x000000ffff807224 */ /* 0x002fc400078e0097 */
[----:B---3--:R-:W-:Y:S02]  /*37770*/  IMAD.MOV.U32 R130, RZ, RZ, R149 ;  /* 0x000000ffff827224 */ /* 0x008fe400078e0095 */
[----:B------:R-:W-:Y:S02]  /*37780*/  IMAD.MOV.U32 R131, RZ, RZ, R148 ;  /* 0x000000ffff837224 */ /* 0x000fe400078e0094 */
[----:B------:R-:W-:Y:S01]  /*37790*/  IMAD.MOV.U32 R129, RZ, RZ, R150 ;  /* 0x000000ffff817224 */ /* 0x000fe200078e0096 */
[----:B------:R-:W-:Y:S04]  /*377a0*/  STL [R1+0x565c], R128 ;  /* 0x00565c8001007387 */ /* 0x000fe80000100800 */
[----:B------:R-:W-:Y:S04]  /*377b0*/  STL [R1+0x5658], R130 ;  /* 0x0056588201007387 */ /* 0x000fe80000100800 */
[----:B------:R-:W-:Y:S04]  /*377c0*/  STL [R1+0x5654], R131 ;  /* 0x0056548301007387 */ /* 0x000fe80000100800 */
[----:B------:R4:W-:Y:S04]  /*377d0*/  STL [R1+0x5650], R129 ;  /* 0x0056508101007387 */ /* 0x0009e80000100800 */
[----:B------:R-:W3:Y:S04]  /*377e0*/  LDL.LU.64 R148, [R1+0x2aa0] ;  /* 0x002aa00001947983 */ /* 0x000ee80000300a00 */
[----:B------:R-:W3:Y:S01]  /*377f0*/  LDL.LU.64 R150, [R1+0x2aa8] ;  /* 0x002aa80001967983 */ /* 0x000ee20000300a00 */
[C---:B----4-:R-:W-:Y:S11]  /*37800*/  HMMA.1688.F32.TF32 R128, R132.reuse, R104, R144 ;  /* 0x000000688480723c */ /* 0x050ff60000081090 */
[----:B------:R-:W-:Y:S11]  /*37810*/  @!UPT UIADD3 URZ, URZ, URZ, URZ ;  /* 0x0000003f3f3ff290 */ /* 0x000ff6000fffe03f */
[----:B------:R-:W-:Y:S01]  /*37820*/  @!UPT UIADD3 URZ, URZ, URZ, URZ ;  /* 0x0000003f3f3ff290 */ /* 0x000fe2000fffe03f */
[----:B------:R-:W-:Y:S04]  /*37830*/  STL.64 [R1+0x450], R128 ;  /* 0x0004508001007387 */ /* 0x000fe80000100a00 */
[----:B------:R1:W-:Y:S04]  /*37840*/  STL.64 [R1+0x458], R130 ;  /* 0x0004588201007387 */ /* 0x0003e80000100a00 */
[----:B------:R-:W4:Y:S04]  /*37850*/  LDL.LU.64 R144, [R1+0x2a90] ;  /* 0x002a900001907983 */ /* 0x000f280000300a00 */
[----:B------:R-:W4:Y:S01]  /*37860*/  LDL.LU.64 R146, [R1+0x2a98] ;  /* 0x002a980001927983 */ /* 0x000f220000300a00 */
[C---:B-1----:R-:W-:Y:S11]  /*37870*/  HMMA.1688.F32.TF32 R128, R132.reuse, R100, R140 ;  /* 0x000000648480723c */ /* 0x042ff6000008108c */
[----:B------:R-:W-:Y:S11]  /*37880*/  @!UPT UIADD3 URZ, URZ, URZ, URZ ;  /* 0x0000003f3f3ff290 */ /* 0x000ff6000fffe03f */
[----:B------:R-:W-:Y:S01]  /*37890*/  @!UPT UIADD3 URZ, URZ, URZ, URZ ;  /* 0x0000003f3f3ff290 */ /* 0x000fe2000fffe03f */
[----:B------:R1:W-:Y:S04]  /*378a0*/  STL.64 [R1+0x440], R128 ;  /* 0x0004408001007387 */ /* 0x0003e80000100a00 */
[----:B------:R1:W-:Y:S04]  /*378b0*/  STL.64 [R1+0x448], R130 ;  /* 0x0004488201007387 */ /* 0x0003e80000100a00 */
[----:B------:R-:W4:Y:S04]  /*378c0*/  LDL.LU.64 R140, [R1+0x2a80] ;  /* 0x002a8000018c7983 */ /* 0x000f280000300a00 */
[----:B------:R-:W4:Y:S01]  /*378d0*/  LDL.LU.64 R142, [R1+0x2a88] ;  /* 0x002a8800018e7983 */ /* 0x000f220000300a00 */
[C---:B------:R-:W-:Y:S11]  /*378e0*/  HMMA.1688.F32.TF32 R160, R132.reuse, R96, R160 ;  /* 0x0000006084a0723c */ /* 0x040ff600000810a0 */
[----:B------:R-:W-:Y:S11]  /*378f0*/  @!UPT UIADD3 URZ, URZ, URZ, URZ ;  /* 0x0000003f3f3ff290 */ /* 0x000ff6000fffe03f */
[----:B------:R-:W-:Y:S02]  /*37900*/  @!UPT UIADD3 URZ, URZ, URZ, URZ ;  /* 0x0000003f3f3ff290 */ /* 0x000fe4000fffe03f */
[----:B-1----:R-:W-:Y:S01]  /*37910*/  IMAD.MOV.U32 R129, RZ, RZ, R163 ;  /* 0x000000ffff817224 */ /* 0x002fe200078e00a3 */
[----:B------:R-:W-:Y:S01]  /*37920*/  MOV R128, R160 ;  /* 0x000000a000807202 */ /* 0x000fe20000000f00 */
[----:B------:R-:W-:Y:S02]  /*37930*/  IMAD.MOV.U32 R131, RZ, RZ, R162 ;  /* 0x000000ffff837224 */ /* 0x000fe400078e00a2 */
[----:B------:R-:W-:Y:S01]  /*37940*/  IMAD.MOV.U32 R130, RZ, RZ, R161 ;  /* 0x000000ffff827224 */ /* 0x000fe200078e00a1 */
[----:B------:R-:W-:Y:S04]  /*37950*/  STL [R1+0x566c], R129 ;  /* 0x00566c8101007387 */ /* 0x000fe80000100800 */
[----:B------:R-:W-:Y:S04]  /*37960*/  STL [R1+0x5668], R131 ;  /* 0x0056688301007387 */ /* 0x000fe80000100800 */
[----:B------:R-:W-:Y:S04]  /*37970*/  STL [R1+0x5664], R128 ;  /* 0x0056648001007387 */ /* 0x000fe80000100800 */
[----:B------:R2:W-:Y:S02]  /*37980*/  STL [R1+0x5660], R130 ;  /* 0x0056608201007387 */ /* 0x0005e40000100800 */
[C---:B--2---:R-:W-:Y:S02]  /*37990*/  HMMA.1688.F32.TF32 R128, R132.reuse, R92, R136 ;  /* 0x0000005c8480723c */ /* 0x044fe40000081088 */
[----:B------:R-:W4:Y:S04]  /*379a0*/  LDL.LU.64 R136, [R1+0x2a70] ;  /* 0x002a700001887983 */ /* 0x000f280000300a00 */
[----:B------:R-:W4:Y:S11]  /*379b0*/  LDL.LU.64 R138, [R1+0x2a78] ;  /* 0x002a7800018a7983 */ /* 0x000f360000300a00 */
[----:B------:R-:W-:Y:S06]  /*379c0*/  @!UPT UIADD3 URZ, URZ, URZ, URZ ;  /* 0x0000003f3f3ff290 */ /* 0x000fec000fffe03f */
[----:B------:R-:W-:Y:S04]  /*379d0*/  STL.64 [R1+0x420], R128 ;  /* 0x0004208001007387 */ /* 0x000fe80000100a00 */
[----:B------:R1:W-:Y:S02]  /*379e0*/  STL.64 [R1+0x428], R130 ;  /* 0x0004288201007387 */ /* 0x0003e40000100a00 */
[C---:B-1----:R-:W-:Y:S08]  /*379f0*/  HMMA.1688.F32.TF32 R128, R132.reuse, R88, R156 ;  /* 0x000000588480723c */ /* 0x042ff0000008109c */
[C---:B------:R-:W-:Y:S08]  /*37a00*/  HMMA.1688.F32.TF32 R152, R132.reuse, R84, R152 ;  /* 0x000000548498723c */ /* 0x040ff00000081098 */
[C---:B---3--:R-:W-:Y:S07]  /*37a10*/  HMMA.1688.F32.TF32 R148, R132.reuse, R80, R148 ;  /* 0x000000508494723c */ /* 0x048fee0000081094 */
[----:B------:R-:W-:Y:S04]  /*37a20*/  STL.64 [R1+0x410], R128 ;  /* 0x0004108001007387 */ /* 0x000fe80000100a00 */
[----:B------:R1:W-:Y:S04]  /*37a30*/  STL.64 [R1+0x418], R130 ;  /* 0x0004188201007387 */ /* 0x0003e80000100a00 */
[----:B------:R-:W-:Y:S04]  /*37a40*/  STL.64 [R1+0x400], R152 ;  /* 0x0004009801007387 */ /* 0x000fe80000100a00 */
[----:B------:R-:W-:Y:S01]  /*37a50*/  STL.64 [R1+0x408], R154 ;  /* 0x0004089a01007387 */ /* 0x000fe20000100a00 */
[----:B----4-:R-:W-:Y:S04]  /*37a60*/  HMMA.1688.F32.TF32 R144, R132, R76, R144 ;  /* 0x0000004c8490723c */ /* 0x010fe80000081090 */
[----:B-1----:R-:W-:-:S02]  /*37a70*/  IMAD.MOV.U32 R130, RZ, RZ, R151 ;  /* 0x000000ffff827224 */ /* 0x002fc400078e0097 */
[----:B------:R-:W-:Y:S02]  /*37a80*/  IMAD.MOV.U32 R128, RZ, RZ, R150 ;  /* 0x000000ffff807224 */ /* 0x000fe400078e0096 */
[----:B------:R-:W-:Y:S02]  /*37a90*/  IMAD.MOV.U32 R129, RZ, RZ, R148 ;  /* 0x000000ffff817224 */ /* 0x000fe400078e0094 */
[----:B------:R-:W-:Y:S01]  /*37aa0*/  IMAD.MOV.U32 R131, RZ, RZ, R149 ;  /* 0x000000ffff837224 */ /* 0x000fe200078e0095 */
[----:B------:R1:W-:Y:S04]  /*37ab0*/  STL [R1+0x567c], R130 ;  /* 0x00567c8201007387 */ /* 0x0003e80000100800 */
[----:B------:R3:W-:Y:S04]  /*37ac0*/  STL [R1+0x5678], R128 ;  /* 0x0056788001007387 */ /* 0x0007e80000100800 */
[----:B------:R4:W-:Y:S04]  /*37ad0*/  STL [R1+0x5674], R129 ;  /* 0x0056748101007387 */ /* 0x0009e80000100800 */
[----:B------:R1:W-:Y:S01]  /*37ae0*/  STL [R1+0x5670], R131 ;  /* 0x0056708301007387 */ /* 0x0003e20000100800 */
[----:B------:R-:W-:Y:S03]  /*37af0*/  HMMA.1688.F32.TF32 R140, R132, R72, R140 ;  /* 0x00000048848c723c */ /* 0x000fe6000008108c */
[----:B------:R-:W-:Y:S04]  /*37b00*/  STL.64 [R1+0x3e0], R144 ;  /* 0x0003e09001007387 */ /* 0x000fe80000100a00 */
[----:B------:R-:W-:Y:S04]  /*37b10*/  STL.64 [R1+0x3e8], R146 ;  /* 0x0003e89201007387 */ /* 0x000fe80000100a00 */
[----:B------:R-:W2:Y:S04]  /*37b20*/  LDL.LU.64 R180, [R1+0x2a60] ;  /* 0x002a600001b47983 */ /* 0x000ea80000300a00 */
[----:B------:R-:W2:Y:S04]  /*37b30*/  LDL.LU.64 R182, [R1+0x2a68] ;  /* 0x002a680001b67983 */ /* 0x000ea80000300a00 */
[----:B------:R-:W2:Y:S04]  /*37b40*/  LDL.LU.64 R176, [R1+0x2a50] ;  /* 0x002a500001b07983 */ /* 0x000ea80000300a00 */
[----:B------:R-:W2:Y:S01]  /*37b50*/  LDL.LU.64 R178, [R1+0x2a58] ;  /* 0x002a580001b27983 */ /* 0x000ea20000300a00 */
[----:B-1----:R-:W-:Y:S01]  /*37b60*/  MOV R130, R140 ;  /* 0x0000008c00827202 */ /* 0x002fe20000000f00 */
[----:B---3--:R-:W-:-:S02]  /*37b70*/  IMAD.MOV.U32 R128, RZ, RZ, R141 ;  /* 0x000000ffff807224 */ /* 0x008fc400078e008d */
[----:B------:R-:W3:Y:S01]  /*37b80*/  LDL.LU.64 R172, [R1+0x2a40] ;  /* 0x002a400001ac7983 */ /* 0x000ee20000300a00 */
[----:B----4-:R-:W-:Y:S02]  /*37b90*/  IMAD.MOV.U32 R129, RZ, RZ, R142 ;  /* 0x000000ffff817224 */ /* 0x010fe400078e008e */
[----:B------:R-:W-:Y:S01]  /*37ba0*/  IMAD.MOV.U32 R131, RZ, RZ, R143 ;  /* 0x000000ffff837224 */ /* 0x000fe200078e008f */
[----:B------:R-:W3:Y:S04]  /*37bb0*/  LDL.LU.64 R174, [R1+0x2a48] ;  /* 0x002a480001ae7983 */ /* 0x000ee80000300a00 */
[----:B------:R-:W3:Y:S04]  /*37bc0*/  LDL.LU.64 R168, [R1+0x2a30] ;  /* 0x002a300001a87983 */ /* 0x000ee80000300a00 */
[----:B------:R-:W3:Y:S04]  /*37bd0*/  LDL.LU.64 R170, [R1+0x2a38] ;  /* 0x002a380001aa7983 */ /* 0x000ee80000300a00 */
[----:B------:R-:W-:Y:S04]  /*37be0*/  STL [R1+0x568c], R130 ;  /* 0x00568c8201007387 */ /* 0x000fe80000100800 */
[----:B------:R-:W-:Y:S04]  /*37bf0*/  STL [R1+0x5688], R128 ;  /* 0x0056888001007387 */ /* 0x000fe80000100800 */
[----:B------:R-:W-:Y:S04]  /*37c00*/  STL [R1+0x5684], R129 ;  /* 0x0056848101007387 */ /* 0x000fe80000100800 */
[----:B------:R1:W-:Y:S04]  /*37c10*/  STL [R1+0x5680], R131 ;  /* 0x0056808301007387 */ /* 0x0003e80000100800 */
[----:B------:R-:W3:Y:S04]  /*37c20*/  LDL.LU.64 R164, [R1+0x2a20] ;  /* 0x002a200001a47983 */ /* 0x000ee80000300a00 */
[----:B------:R-:W3:Y:S01]  /*37c30*/  LDL.LU.64 R166, [R1+0x2a28] ;  /* 0x002a280001a67983 */ /* 0x000ee20000300a00 */
[C---:B-1----:R-:W-:Y:S11]  /*37c40*/  HMMA.1688.F32.TF32 R128, R132.reuse, R68, R136 ;  /* 0x000000448480723c */ /* 0x042ff60000081088 */
        /* <DEDUP_REMOVED lines=17> */
[----:B------:R-:W4:Y:S01]  /*37d60*/  LDL.LU.64 R138, [R1+0x29b8] ;  /* 0x0029b800018a7983 */ /* 0x000f220000300a00 */
[C---:B--2---:R-:W-:Y:S08]  /*37d70*/  HMMA.1688.F32.TF32 R180, R132.reuse, R64, R180 ;  /* 0x0000004084b4723c */ /* 0x044ff000000810b4 */
[C---:B------:R-:W-:Y:S08]  /*37d80*/  HMMA.1688.F32.TF32 R176, R132.reuse, R60, R176 ;  /* 0x0000003c84b0723c */ /* 0x040ff000000810b0 */
[C---:B---3--:R-:W-:Y:S08]  /*37d90*/  HMMA.1688.F32.TF32 R172, R132.reuse, R56, R172 ;  /* 0x0000003884ac723c */ /* 0x048ff000000810ac */
[----:B------:R-:W-:Y:S01]  /*37da0*/  HMMA.1688.F32.TF32 R168, R132, R52, R168 ;  /* 0x0000003484a8723c */ /* 0x000fe200000810a8 */
[----:B-1----:R-:W-:-:S02]  /*37db0*/  IMAD.MOV.U32 R129, RZ, RZ, R180 ;  /* 0x000000ffff817224 */ /* 0x002fc400078e00b4 */
[----:B------:R-:W-:Y:S01]  /*37dc0*/  IMAD.MOV.U32 R131, RZ, RZ, R181 ;  /* 0x000000ffff837224 */ /* 0x000fe200078e00b5 */
[----:B------:R-:W-:Y:S04]  /*37dd0*/  STL.64 [R1+0x3b8], R182 ;  /* 0x0003b8b601007387 */ /* 0x000fe80000100a00 */
[----:B------:R-:W-:Y:S01]  /*37de0*/  STL [R1+0x5694], R129 ;  /* 0x0056948101007387 */ /* 0x000fe20000100800 */
[----:B------:R-:W-:-:S03]  /*37df0*/  IMAD.MOV.U32 R130, RZ, RZ, R178 ;  /* 0x000000ffff827224 */ /* 0x000fc600078e00b2 */
[----:B------:R1:W-:Y:S01]  /*37e00*/  STL [R1+0x5690], R131 ;  /* 0x0056908301007387 */ /* 0x0003e20000100800 */
[C---:B------:R-:W-:Y:S03]  /*37e10*/  HMMA.1688.F32.TF32 R164, R132.reuse, R48, R164 ;  /* 0x0000003084a4723c */ /* 0x040fe600000810a4 */
[----:B-1----:R-:W-:Y:S01]  /*37e20*/  IMAD.MOV.U32 R131, RZ, RZ, R175 ;  /* 0x000000ffff837224 */ /* 0x002fe200078e00af */
[----:B------:R-:W-:Y:S01]  /*37e30*/  MOV R129, R174 ;  /* 0x000000ae00817202 */ /* 0x000fe20000000f00 */
[----:B------:R-:W-:Y:S01]  /*37e40*/  IMAD.MOV.U32 R128, RZ, RZ, R179 ;  /* 0x000000ffff807224 */ /* 0x000fe200078e00b3 */
[----:B------:R-:W-:Y:S04]  /*37e50*/  STL.64 [R1+0x3a0], R176 ;  /* 0x0003a0b001007387 */ /* 0x000fe80000100a00 */
[----:B------:R-:W-:Y:S04]  /*37e60*/  STL.64 [R1+0x390], R172 ;  /* 0x000390ac01007387 */ /* 0x000fe80000100a00 */
[----:B------:R-:W-:Y:S04]  /*37e70*/  STL.64 [R1+0x56a0], R130 ;  /* 0x0056a08201007387 */ /* 0x000fe80000100a00 */
[----:B------:R4:W-:Y:S04]  /*37e80*/  STL.64 [R1+0x5698], R128 ;  /* 0x0056988001007387 */ /* 0x0009e80000100a00 */
[----:B------:R-:W-:Y:S04]  /*37e90*/  STL.64 [R1+0x380], R168 ;  /* 0x000380a801007387 */ /* 0x000fe80000100a00 */
[----:B------:R-:W-:Y:S01]  /*37ea0*/  STL.64 [R1+0x388], R170 ;  /* 0x000388aa01007387 */ /* 0x000fe20000100a00 */
[C---:B----4-:R-:W-:Y:S03]  /*37eb0*/  HMMA.1688.F32.TF32 R128, R132.reuse, R44, R140 ;  /* 0x0000002c8480723c */ /* 0x050fe6000008108c */
[----:B------:R-:W2:Y:S04]  /*37ec0*/  LDL.LU.64 R140, [R1+0x29a0] ;  /* 0x0029a000018c7983 */ /* 0x000ea80000300a00 */
[----:B------:R-:W-:Y:S04]  /*37ed0*/  STL.64 [R1+0x370], R164 ;  /* 0x000370a401007387 */ /* 0x000fe80000100a00 */
[----:B------:R-:W-:Y:S04]  /*37ee0*/  STL.64 [R1+0x378], R166 ;  /* 0x000378a601007387 */ /* 0x000fe80000100a00 */
[----:B------:R-:W2:Y:S01]  /*37ef0*/  LDL.LU.64 R142, [R1+0x29a8] ;  /* 0x0029a800018e7983 */ /* 0x000ea20000300a00 */
[C---:B------:R-:W-:Y:S07]  /*37f00*/  HMMA.1688.F32.TF32 R160, R132.reuse, R40, R160 ;  /* 0x0000002884a0723c */ /* 0x040fee00000810a0 */
[----:B------:R-:W-:Y:S04]  /*37f10*/  STL.64 [R1+0x360], R128 ;  /* 0x0003608001007387 */ /* 0x000fe80000100a00 */
[----:B------:R1:W-:Y:S02]  /*37f20*/  STL.64 [R1+0x368], R130 ;  /* 0x0003688201007387 */ /* 0x0003e40000100a00 */
[C---:B-1----:R-:W-:Y:S02]  /*37f30*/  HMMA.1688.F32.TF32 R128, R132.reuse, R36, R148 ;  /* 0x000000248480723c */ /* 0x042fe40000081094 */
[----:B------:R-:W3:Y:S08]  /*37f40*/  LDL.LU.64 R148, [R1+0x2990] ;  /* 0x0029900001947983 */ /* 0x000ef00000300a00 */
[----:B------:R-:W-:Y:S04]  /*37f50*/  STL.64 [R1+0x350], R160 ;  /* 0x000350a001007387 */ /* 0x000fe80000100a00 */
[----:B------:R-:W-:Y:S04]  /*37f60*/  STL.64 [R1+0x358], R162 ;  /* 0x000358a201007387 */ /* 0x000fe80000100a00 */
[----:B------:R-:W3:Y:S05]  /*37f70*/  LDL.LU.64 R150, [R1+0x2998] ;  /* 0x0029980001967983 */ /* 0x000eea0000300a00 */
[----:B------:R1:W-:Y:S04]  /*37f80*/  STL.64 [R1+0x340], R128 ;  /* 0x0003408001007387 */ /* 0x0003e80000100a00 */
[----:B------:R4:W-:Y:S04]  /*37f90*/  STL.64 [R1+0x348], R130 ;  /* 0x0003488201007387 */ /* 0x0009e80000100a00 */
[----:B-1----:R-:W3:Y:S04]  /*37fa0*/  LDL.LU.64 R128, [R1+0x2980] ;  /* 0x0029800001807983 */ /* 0x002ee80000300a00 */
[----:B----4-:R-:W3:Y:S01]  /*37fb0*/  LDL.LU.64 R130, [R1+0x2988] ;  /* 0x0029880001827983 */ /* 0x010ee20000300a00 */
[C---:B------:R-:W-:Y:S08]  /*37fc0*/  HMMA.1688.F32.TF32 R160, R132.reuse, R32, R156 ;  /* 0x0000002084a0723c */ /* 0x040ff0000008109c */
[C---:B------:R-:W-:Y:S01]  /*37fd0*/  HMMA.1688.F32.TF32 R156, R132.reuse, R28, R144 ;  /* 0x0000001c849c723c */ /* 0x040fe20000081090 */
[----:B------:R-:W3:Y:S07]  /*37fe0*/  LDL.LU.64 R144, [R1+0x2970] ;  /* 0x0029700001907983 */ /* 0x000eee0000300a00 */
[C---:B------:R-:W-:Y:S08]  /*37ff0*/  HMMA.1688.F32.TF32 R152, R132.reuse, R24, R152 ;  /* 0x000000188498723c */ /* 0x040ff00000081098 */
[C---:B------:R-:W-:Y:S01]  /*38000*/  HMMA.1688.F32.TF32 R136, R132.reuse, R20, R136 ;  /* 0x000000148488723c */ /* 0x040fe20000081088 */
[----:B------:R1:W-:Y:S04]  /*38010*/  STL.64 [R1+0x330], R160 ;  /* 0x000330a001007387 */ /* 0x0003e80000100a00 */
[----:B------:R1:W-:Y:S04]  /*38020*/  STL.64 [R1+0x338], R162 ;  /* 0x000338a201007387 */ /* 0x0003e80000100a00 */
[----:B------:R-:W3:Y:S04]  /*38030*/  LDL.LU.64 R146, [R1+0x2978] ;  /* 0x0029780001927983 */ /* 0x000ee80000300a00 */
[----:B------:R-:W-:Y:S04]  /*38040*/  STL.64 [R1+0x320], R156 ;  /* 0x0003209c01007387 */ /* 0x000fe80000100a00 */
[----:B------:R-:W-:Y:S04]  /*38050*/  STL.64 [R1+0x328], R158 ;  /* 0x0003289e01007387 */ /* 0x000fe80000100a00 */
[----:B-1----:R-:W3:Y:S04]  /*38060*/  LDL.LU.64 R160, [R1+0x140] ;  /* 0x0001400001a07983 */ /* 0x002ee80000300a00 */
[----:B------:R-:W-:Y:S04]  /*38070*/  STL.64 [R1+0x310], R152 ;  /* 0x0003109801007387 */ /* 0x000fe80000100a00 */
[----:B------:R-:W-:Y:S04]  /*38080*/  STL.64 [R1+0x318], R154 ;  /* 0x0003189a01007387 */ /* 0x000fe80000100a00 */
[----:B------:R-:W3:Y:S04]  /*38090*/  LDL.LU.64 R162, [R1+0x148] ;  /* 0x0001480001a27983 */ /* 0x000ee80000300a00 */
[----:B------:R1:W-:Y:S04]  /*380a0*/  STL.64 [R1+0x300], R136 ;  /* 0x0003008801007387 */ /* 0x0003e80000100a00 */
[----:B------:R1:W-:Y:S04]  /*380b0*/  STL.64 [R1+0x308], R138 ;  /* 0x0003088a01007387 */ /* 0x0003e80000100a00 */
[----:B-1----:R-:W3:Y:S04]  /*380c0*/  LDL.LU.64 R136, [R1+0x130] ;  /* 0x0001300001887983 */ /* 0x002ee80000300a00 */
[----:B------:R-:W3:Y:S04]  /*380d0*/  LDL.LU.64 R138, [R1+0x138] ;  /* 0x00013800018a7983 */ /* 0x000ee80000300a00 */
[----:B------:R-:W3:Y:S04]  /*380e0*/  LDL.LU.64 R156, [R1+0x2960] ;  /* 0x00296000019c7983 */ /* 0x000ee80000300a00 */
[----:B------:R-:W3:Y:S01]  /*380f0*/  LDL.LU.64 R158, [R1+0x2968] ;  /* 0x00296800019e7983 */ /* 0x000ee20000300a00 */
[C---:B--2---:R-:W-:Y:S11]  /*38100*/  HMMA.1688.F32.TF32 R140, R132.reuse, R16, R140 ;  /* 0x00000010848c723c */ /* 0x044ff6000008108c */
[----:B------:R-:W-:Y:S11]  /*38110*/  @!UPT UIADD3 URZ, URZ, URZ, URZ ;  /* 0x0000003f3f3ff290 */ /* 0x000ff6000fffe03f */
[----:B------:R-:W-:Y:S01]  /*38120*/  @!UPT UIADD3 URZ, URZ, URZ, URZ ;  /* 0x0000003f3f3ff290 */ /* 0x000fe2000fffe03f */
[----:B------:R1:W-:Y:S04]  /*38130*/  STL.64 [R1+0x2f0], R140 ;  /* 0x0002f08c01007387 */ /* 0x0003e80000100a00 */
[----:B------:R2:W-:Y:S04]  /*38140*/  STL.64 [R1+0x2f8], R142 ;  /* 0x0002f88e01007387 */ /* 0x0005e80000100a00 */
[----:B-1----:R-:W4:Y:S04]  /*38150*/  LDL.LU.64 R140, [R1+0x2950] ;  /* 0x00295000018c7983 */ /* 0x002f280000300a00 */
[----:B--2---:R-:W4:Y:S01]  /*38160*/  LDL.LU.64 R142, [R1+0x2958] ;  /* 0x00295800018e7983 */ /* 0x004f220000300a00 */
[C---:B---3--:R-:W-:Y:S03]  /*38170*/  HMMA.1688.F32.TF32 R148, R132.reuse, R12, R148 ;  /* 0x0000000c8494723c */ /* 0x048fe60000081094 */
[----:B------:R-:W2:Y:S11]  /*38180*/  LDL.LU.64 R152, [R1+0x2940] ;  /* 0x0029400001987983 */ /* 0x000eb60000300a00 */
[----:B------:R-:W-:Y:S09]  /*38190*/  @!UPT UIADD3 URZ, URZ, URZ, URZ ;  /* 0x0000003f3f3ff290 */ /* 0x000ff2000fffe03f */
[----:B------:R-:W-:Y:S01]  /*381a0*/  STL.64 [R1+0x2e0], R148 ;  /* 0x0002e09401007387 */ /* 0x000fe20000100a00 */
[C---:B------:R-:W-:Y:S03]  /*381b0*/  HMMA.1688.F32.TF32 R128, R132.reuse, R8, R128 ;  /* 0x000000088480723c */ /* 0x040fe60000081080 */
[----:B------:R-:W-:Y:S04]  /*381c0*/  STL.64 [R1+0x2e8], R150 ;  /* 0x0002e89601007387 */ /* 0x000fe80000100a00 */
[----:B------:R-:W2:Y:S11]  /*381d0*/  LDL.LU.64 R154, [R1+0x2948] ;  /* 0x00294800019a7983 */ /* 0x000eb60000300a00 */
[----:B------:R-:W-:Y:S05]  /*381e0*/  @!UPT UIADD3 URZ, URZ, URZ, URZ ;  /* 0x0000003f3f3ff290 */ /* 0x000fea000fffe03f */
[----:B------:R1:W-:Y:S04]  /*381f0*/  STL.64 [R1+0x2d0], R128 ;  /* 0x0002d08001007387 */ /* 0x0003e80000100a00 */
[----:B------:R3:W-:Y:S04]  /*38200*/  STL.64 [R1+0x2d8], R130 ;  /* 0x0002d88201007387 */ /* 0x0007e80000100a00 */
[----:B-1----:R-:W2:Y:S04]  /*38210*/  LDL.LU.64 R128, [R1+0x2930] ;  /* 0x0029300001807983 */ /* 0x002ea80000300a00 */
[----:B---3--:R-:W2:Y:S01]  /*38220*/  LDL.LU.64 R130, [R1+0x2938] ;  /* 0x0029380001827983 */ /* 0x008ea20000300a00 */
[C---:B------:R-:W-:Y:S03]  /*38230*/  HMMA.1688.F32.TF32 R144, R132.reuse, R4, R144 ;  /* 0x000000048490723c */ /* 0x040fe60000081090 */
[----:B------:R-:W2:Y:S04]  /*38240*/  LDL.LU.64 R148, [R1+0x2920] ;  /* 0x0029200001947983 */ /* 0x000ea80000300a00 */
[----:B------:R-:W2:Y:S01]  /*38250*/  LDL.LU.64 R150, [R1+0x2928] ;  /* 0x0029280001967983 */ /* 0x000ea20000300a00 */
[----:B------:R-:W-:Y:S11]  /*38260*/  HMMA.1688.F32.TF32 R132, R132, R244, R160 ;  /* 0x000000f48484723c */ /* 0x000ff600000810a0 */
[----:B------:R-:W-:Y:S04]  /*38270*/  @!UPT UIADD3 URZ, URZ, URZ, URZ ;  /* 0x0000003f3f3ff290 */ /* 0x000fe8000fffe03f */
[----:B------:R1:W-:Y:S04]  /*38280*/  STL.64 [R1+0x2c0], R144 ;  /* 0x0002c09001007387 */ /* 0x0003e80000100a00 */
[----:B------:R1:W-:Y:S04]  /*38290*/  STL.64 [R1+0x2c8], R146 ;  /* 0x0002c89201007387 */ /* 0x0003e80000100a00 */
[----:B-1----:R-:W2:Y:S01]  /*382a0*/  LDL.LU.64 R144, [R1+0x2910] ;  /* 0x0029100001907983 */ /* 0x002ea20000300a00 */
[C---:B------:R-:W-:Y:S03]  /*382b0*/  HMMA.1688.F32.TF32 R136, R208.reuse, R124, R136 ;  /* 0x0000007cd088723c */ /* 0x040fe60000081088 */
[----:B------:R-:W2:Y:S05]  /*382c0*/  LDL.LU.64 R146, [R1+0x2918] ;  /* 0x0029180001927983 */ /* 0x000eaa0000300a00 */
[C---:B------:R-:W-:Y:S01]  /*382d0*/  HMMA.1688.F32.TF32 R160, R208.reuse, R120, R156 ;  /* 0x00000078d0a0723c */ /* 0x040fe2000008109c */
[----:B------:R-:W-:Y:S04]  /*382e0*/  STL.64 [R1+0x5598], R134 ;  /* 0x0055988601007387 */ /* 0x000fe80000100a00 */
[----:B------:R4:W-:Y:S10]  /*382f0*/  STL.64 [R1+0x5590], R132 ;  /* 0x0055908401007387 */ /* 0x0009f40000100a00 */
[----:B------:R-:W-:Y:S04]  /*38300*/  STL [R1+0x5588], R137 ;  /* 0x0055888901007387 */ /* 0x000fe80000100800 */
[----:B------:R-:W-:Y:S04]  /*38310*/  STL [R1+0x5584], R138 ;  /* 0x0055848a01007387 */ /* 0x000fe80000100800 */
[----:B------:R-:W-:Y:S04]  /*38320*/  STL [R1+0x5580], R139 ;  /* 0x0055808b01007387 */ /* 0x000fe80000100800 */
[----:B------:R-:W2:Y:S04]  /*38330*/  LDL.LU.64 R156, [R1+0x2900] ;  /* 0x00290000019c7983 */ /* 0x000ea80000300a00 */
[----:B------:R-:W-:Y:S04]  /*38340*/  STL.64 [R1+0x2b0], R160 ;  /* 0x0002b0a001007387 */ /* 0x000fe80000100a00 */
[----:B------:R-:W-:Y:S04]  /*38350*/  STL.64 [R1+0x2b8], R162 ;  /* 0x0002b8a201007387 */ /* 0x000fe80000100a00 */
[----:B------:R-:W2:Y:S01]  /*38360*/  LDL.LU.64 R158, [R1+0x2908] ;  /* 0x00290800019e7983 */ /* 0x000ea20000300a00 */
[C---:B----4-:R-:W-:Y:S11]  /*38370*/  HMMA.1688.F32.TF32 R132, R208.reuse, R116, R140 ;  /* 0x00000074d084723c */ /* 0x050ff6000008108c */
[----:B------:R-:W-:Y:S11]  /*38380*/  @!UPT UIADD3 URZ, URZ, URZ, URZ ;  /* 0x0000003f3f3ff290 */ /* 0x000ff6000fffe03f */
[----:B------:R-:W-:Y:S01]  /*38390*/  @!UPT UIADD3 URZ, URZ, URZ, URZ ;  /* 0x0000003f3f3ff290 */ /* 0x000fe2000fffe03f */
[----:B------:R1:W-:Y:S04]  /*383a0*/  STL.64 [R1+0x2a0], R132 ;  /* 0x0002a08401007387 */ /* 0x0003e80000100a00 */
[----:B------:R4:W-:Y:S04]  /*383b0*/  STL.64 [R1+0x2a8], R134 ;  /* 0x0002a88601007387 */ /* 0x0009e80000100a00 */
[----:B------:R-:W3:Y:S04]  /*383c0*/  LDL.LU.64 R140, [R1+0x240] ;  /* 0x00024000018c7983 */ /* 0x000ee80000300a00 */
[----:B------:R-:W3:Y:S04]  /*383d0*/  LDL.LU.64 R142, [R1+0x248] ;  /* 0x00024800018e7983 */ /* 0x000ee80000300a00 */
[----:B-1----:R-:W3:Y:S04]  /*383e0*/  LDL.LU.64 R132, [R1+0x28f0] ;  /* 0x0028f00001847983 */ /* 0x002ee80000300a00 */
[----:B----4-:R-:W4:Y:S01]  /*383f0*/  LDL.LU.64 R134, [R1+0x28f8] ;  /* 0x0028f80001867983 */ /* 0x010f220000300a00 */
[C---:B--2---:R-:W-:Y:S11]  /*38400*/  HMMA.1688.F32.TF32 R152, R208.reuse, R112, R152 ;  /* 0x00000070d098723c */ /* 0x044ff60000081098 */
[----:B------:R-:W-:Y:S11]  /*38410*/  @!UPT UIADD3 URZ, URZ, URZ, URZ ;  /* 0x0000003f3f3ff290 */ /* 0x000ff6000fffe03f */
[----:B------:R-:W-:Y:S01]  /*38420*/  @!UPT UIADD3 URZ, URZ, URZ, URZ ;  /* 0x0000003f3f3ff290 */ /* 0x000fe2000fffe03f */
[----:B------:R-:W-:Y:S04]  /*38430*/  STL.64 [R1+0x290], R152 ;  /* 0x0002909801007387 */ /* 0x000fe80000100a00 */
[----:B------:R1:W-:Y:S02]  /*38440*/  STL.64 [R1+0x298], R154 ;  /* 0x0002989a01007387 */ /* 0x0003e40000100a00 */
[C---:B-1----:R-:W-:Y:S02]  /*38450*/  HMMA.1688.F32.TF32 R152, R208.reuse, R108, R128 ;  /* 0x0000006cd098723c */ /* 0x042fe40000081080 */
[----:B------:R-:W2:Y:S04]  /*38460*/  LDL.LU.64 R128, [R1+0x28e0] ;  /* 0x0028e00001807983 */ /* 0x000ea80000300a00 */
[----:B------:R-:W2:Y:S02]  /*38470*/  LDL.LU.64 R130, [R1+0x28e8] ;  /* 0x0028e80001827983 */ /* 0x000ea40000300a00 */
[C---:B------:R-:W-:Y:S11]  /*38480*/  HMMA.1688.F32.TF32 R148, R208.reuse, R104, R148 ;  /* 0x00000068d094723c */ /* 0x040ff60000081094 */
[----:B------:R-:W-:Y:S04]  /*38490*/  @!UPT UIADD3 URZ, URZ, URZ, URZ ;  /* 0x0000003f3f3ff290 */ /* 0x000fe8000fffe03f */
[----:B------:R1:W-:Y:S04]  /*384a0*/  STL.64 [R1+0x280], R152 ;  /* 0x0002809801007387 */ /* 0x0003e80000100a00 */
[----:B------:R1:W-:Y:S01]  /*384b0*/  STL.64 [R1+0x288], R154 ;  /* 0x0002889a01007387 */ /* 0x0003e20000100a00 */
[C---:B------:R-:W-:Y:S03]  /*384c0*/  HMMA.1688.F32.TF32 R144, R208.reuse, R100, R144 ;  /* 0x00000064d090723c */ /* 0x040fe60000081090 */
[----:B-1----:R-:W2:Y:S04]  /*384d0*/  LDL.LU.64 R152, [R1+0x28d0] ;  /* 0x0028d00001987983 */ /* 0x002ea80000300a00 */
[----:B------:R-:W2:Y:S04]  /*384e0*/  LDL.LU.64 R154, [R1+0x28d8] ;  /* 0x0028d800019a7983 */ /* 0x000ea80000300a00 */
[----:B------:R1:W-:Y:S04]  /*384f0*/  STL.64 [R1+0x270], R148 ;  /* 0x0002709401007387 */ /* 0x0003e80000100a00 */
[----:B------:R1:W-:Y:S04]  /*38500*/  STL.64 [R1+0x278], R150 ;  /* 0x0002789601007387 */ /* 0x0003e80000100a00 */
[----:B-1----:R-:W2:Y:S04]  /*38510*/  LDL.LU.64 R148, [R1+0x28c0] ;  /* 0x0028c00001947983 */ /* 0x002ea80000300a00 */
[----:B------:R-:W2:Y:S04]  /*38520*/  LDL.LU.64 R150, [R1+0x28c8] ;  /* 0x0028c80001967983 */ /* 0x000ea80000300a00 */
[----:B------:R1:W-:Y:S01]  /*38530*/  STL.64 [R1+0x260], R144 ;  /* 0x0002609001007387 */ /* 0x0003e20000100a00 */
[C---:B------:R-:W-:Y:S03]  /*38540*/  HMMA.1688.F32.TF32 R156, R208.reuse, R96, R156 ;  /* 0x00000060d09c723c */ /* 0x040fe6000008109c */
[----:B------:R1:W-:Y:S04]  /*38550*/  STL.64 [R1+0x268], R146 ;  /* 0x0002689201007387 */ /* 0x0003e80000100a00 */
[----:B-1----:R-:W2:Y:S04]  /*38560*/  LDL.LU.64 R144, [R1+0x28b0] ;  /* 0x0028b00001907983 */ /* 0x002ea80000300a00 */
[----:B------:R-:W2:Y:S11]  /*38570*/  LDL.LU.64 R146, [R1+0x28b8] ;  /* 0x0028b80001927983 */ /* 0x000eb60000300a00 */
[----:B------:R-:W-:Y:S02]  /*38580*/  @!UPT UIADD3 URZ, URZ, URZ, URZ ;  /* 0x0000003f3f3ff290 */ /* 0x000fe4000fffe03f */
[----:B------:R-:W-:Y:S02]  /*38590*/  IMAD.MOV.U32 R138, RZ, RZ, R157 ;  /* 0x000000ffff8a7224 */ /* 0x000fe400078e009d */
[----:B------:R-:W-:Y:S02]  /*385a0*/  IMAD.MOV.U32 R139, RZ, RZ, R158 ;  /* 0x000000ffff8b7224 */ /* 0x000fe400078e009e */
[----:B------:R-:W-:Y:S01]  /*385b0*/  IMAD.MOV.U32 R137, RZ, RZ, R156 ;  /* 0x000000ffff897224 */ /* 0x000fe200078e009c */
[----:B------:R-:W-:Y:S04]  /*385c0*/  STL [R1+0x25c], R159 ;  /* 0x00025c9f01007387 */ /* 0x000fe80000100800 */
        /* <DEDUP_REMOVED lines=19> */
[----:B------:R1:W-:Y:S01]  /*38700*/  STL.64 [R1+0x228], R138 ;  /* 0x0002288a01007387 */ /* 0x0003e20000100a00 */
[C---:B------:R-:W-:Y:S08]  /*38710*/  HMMA.1688.F32.TF32 R148, R208.reuse, R76, R148 ;  /* 0x0000004cd094723c */ /* 0x040ff00000081094 */
[C---:B-1----:R-:W-:Y:S01]  /*38720*/  HMMA.1688.F32.TF32 R136, R208.reuse, R80, R152 ;  /* 0x00000050d088723c */ /* 0x042fe20000081098 */
[----:B------:R-:W2:Y:S04]  /*38730*/  LDL.LU.64 R152, [R1+0x2870] ;  /* 0x0028700001987983 */ /* 0x000ea80000300a00 */
[----:B------:R-:W2:Y:S03]  /*38740*/  LDL.LU.64 R154, [R1+0x2878] ;  /* 0x00287800019a7983 */ /* 0x000ea60000300a00 */
[----:B------:R-:W-:Y:S11]  /*38750*/  HMMA.1688.F32.TF32 R144, R208, R72, R144 ;  /* 0x00000048d090723c */ /* 0x000ff60000081090 */
[----:B------:R-:W-:Y:S04]  /*38760*/  @!UPT UIADD3 URZ, URZ, URZ, URZ ;  /* 0x0000003f3f3ff290 */ /* 0x000fe8000fffe03f */
[----:B------:R-:W-:Y:S04]  /*38770*/  STL.64 [R1+0x210], R136 ;  /* 0x0002108801007387 */ /* 0x000fe80000100a00 */
[----:B------:R1:W-:Y:S04]  /*38780*/  STL.64 [R1+0x218], R138 ;  /* 0x0002188a01007387 */ /* 0x0003e80000100a00 */
[----:B------:R-:W-:Y:S04]  /*38790*/  STL.64 [R1+0x140], R148 ;  /* 0x0001409401007387 */ /* 0x000fe80000100a00 */
[----:B------:R2:W-:Y:S04]  /*387a0*/  STL.64 [R1+0x148], R150 ;  /* 0x0001489601007387 */ /* 0x0005e80000100a00 */
[----:B------:R-:W2:Y:S04]  /*387b0*/  LDL.LU.64 R156, [R1+0x2860] ;  /* 0x00286000019c7983 */ /* 0x000ea80000300a00 */
[----:B------:R-:W2:Y:S04]  /*387c0*/  LDL.LU.64 R158, [R1+0x2868] ;  /* 0x00286800019e7983 */ /* 0x000ea80000300a00 */
[----:B------:R-:W2:Y:S04]  /*387d0*/  LDL.LU.64 R160, [R1+0x2850] ;  /* 0x0028500001a07983 */ /* 0x000ea80000300a00 */
[----:B------:R-:W2:Y:S01]  /*387e0*/  LDL.LU.64 R162, [R1+0x2858] ;  /* 0x0028580001a27983 */ /* 0x000ea20000300a00 */
[----:B-1----:R-:W-:Y:S01]  /*387f0*/  IMAD.MOV.U32 R139, RZ, RZ, R144 ;  /* 0x000000ffff8b7224 */ /* 0x002fe200078e0090 */
[----:B------:R-:W-:Y:S01]  /*38800*/  MOV R136, R147 ;  /* 0x0000009300887202 */ /* 0x000fe20000000f00 */
[----:B------:R-:W-:-:S02]  /*38810*/  IMAD.MOV.U32 R138, RZ, RZ, R145 ;  /* 0x000000ffff8a7224 */ /* 0x000fc400078e0091 */
[----:B------:R-:W-:-:S03]  /*38820*/  IMAD.MOV.U32 R137, RZ, RZ, R146 ;  /* 0x000000ffff897224 */ /* 0x000fc600078e0092 */
[----:B------:R-:W-:Y:S04]  /*38830*/  STL.64 [R1+0x5608], R138 ;  /* 0x0056088a01007387 */ /* 0x000fe80000100a00 */
[----:B------:R1:W-:Y:S04]  /*38840*/  STL.64 [R1+0x5600], R136 ;  /* 0x0056008801007387 */ /* 0x0003e80000100a00 */
[----:B------:R-:W2:Y:S04]  /*38850*/  LDL.LU.64 R164, [R1+0x2840] ;  /* 0x0028400001a47983 */ /* 0x000ea80000300a00 */
[----:B------:R-:W2:Y:S01]  /*38860*/  LDL.LU.64 R166, [R1+0x2848] ;  /* 0x0028480001a67983 */ /* 0x000ea20000300a00 */
[C---:B---3--:R-:W-:Y:S11]  /*38870*/  HMMA.1688.F32.TF32 R140, R208.reuse, R68, R140 ;  /* 0x00000044d08c723c */ /* 0x048ff6000008108c */
[----:B------:R-:W-:Y:S11]  /*38880*/  @!UPT UIADD3 URZ, URZ, URZ, URZ ;  /* 0x0000003f3f3ff290 */ /* 0x000ff6000fffe03f */
[----:B------:R-:W-:Y:S01]  /*38890*/  @!UPT UIADD3 URZ, URZ, URZ, URZ ;  /* 0x0000003f3f3ff290 */ /* 0x000fe2000fffe03f */
[----:B------:R-:W-:Y:S04]  /*388a0*/  STL.64 [R1+0x5538], R142 ;  /* 0x0055388e01007387 */ /* 0x000fe80000100a00 */
[----:B------:R-:W-:Y:S01]  /*388b0*/  STL.64 [R1+0x5530], R140 ;  /* 0x0055308c01007387 */ /* 0x000fe20000100a00 */
[C---:B----4-:R-:W-:Y:S03]  /*388c0*/  HMMA.1688.F32.TF32 R144, R208.reuse, R64, R132 ;  /* 0x00000040d090723c */ /* 0x050fe60000081084 */
[----:B------:R-:W3:Y:S04]  /*388d0*/  LDL.LU.64 R132, [R1+0x2830] ;  /* 0x0028300001847983 */ /* 0x000ee80000300a00 */
[----:B------:R-:W3:Y:S11]  /*388e0*/  LDL.LU.64 R134, [R1+0x2838] ;  /* 0x0028380001867983 */ /* 0x000ef60000300a00 */
[----:B------:R-:W-:Y:S05]  /*388f0*/  @!UPT UIADD3 URZ, URZ, URZ, URZ ;  /* 0x0000003f3f3ff290 */ /* 0x000fea000fffe03f */
[----:B------:R-:W-:Y:S04]  /*38900*/  STL.64 [R1+0x5548], R146 ;  /* 0x0055489201007387 */ /* 0x000fe80000100a00 */
[----:B------:R-:W-:Y:S01]  /*38910*/  STL.64 [R1+0x5540], R144 ;  /* 0x0055409001007387 */ /* 0x000fe20000100a00 */
[C---:B--2---:R-:W-:Y:S03]  /*38920*/  HMMA.1688.F32.TF32 R148, R208.reuse, R60, R128 ;  /* 0x0000003cd094723c */ /* 0x044fe60000081080 */
[----:B------:R-:W2:Y:S04]  /*38930*/  LDL.LU.64 R128, [R1+0x2820] ;  /* 0x0028200001807983 */ /* 0x000ea80000300a00 */
[----:B------:R-:W2:Y:S01]  /*38940*/  LDL.LU.64 R130, [R1+0x2828] ;  /* 0x0028280001827983 */ /* 0x000ea20000300a00 */
[C---:B------:R-:W-:Y:S11]  /*38950*/  HMMA.1688.F32.TF32 R152, R208.reuse, R56, R152 ;  /* 0x00000038d098723c */ /* 0x040ff60000081098 */
[----:B------:R-:W-:Y:S04]  /*38960*/  @!UPT UIADD3 URZ, URZ, URZ, URZ ;  /* 0x0000003f3f3ff290 */ /* 0x000fe8000fffe03f */
[----:B------:R-:W-:Y:S04]  /*38970*/  STL.64 [R1+0x5558], R150 ;  /* 0x0055589601007387 */ /* 0x000fe80000100a00 */
[----:B------:R4:W-:Y:S04]  /*38980*/  STL.64 [R1+0x5550], R148 ;  /* 0x0055509401007387 */ /* 0x0009e80000100a00 */
[----:B------:R-:W2:Y:S04]  /*38990*/  LDL.LU.64 R176, [R1+0x2810] ;  /* 0x0028100001b07983 */ /* 0x000ea80000300a00 */
[----:B------:R-:W2:Y:S04]  /*389a0*/  LDL.LU.64 R178, [R1+0x2818] ;  /* 0x0028180001b27983 */ /* 0x000ea80000300a00 */
[----:B------:R-:W2:Y:S04]  /*389b0*/  LDL.LU.64 R180, [R1+0x2800] ;  /* 0x0028000001b47983 */ /* 0x000ea80000300a00 */
[----:B------:R-:W2:Y:S01]  /*389c0*/  LDL.LU.64 R182, [R1+0x2808] ;  /* 0x0028080001b67983 */ /* 0x000ea20000300a00 */
[C---:B------:R-:W-:Y:S08]  /*389d0*/  HMMA.1688.F32.TF32 R156, R208.reuse, R52, R156 ;  /* 0x00000034d09c723c */ /* 0x040ff0000008109c */
[C---:B------:R-:W-:Y:S01]  /*389e0*/  HMMA.1688.F32.TF32 R160, R208.reuse, R48, R160 ;  /* 0x00000030d0a0723c */ /* 0x040fe200000810a0 */
[----:B------:R-:W-:Y:S04]  /*389f0*/  STL.64 [R1+0x5568], R154 ;  /* 0x0055689a01007387 */ /* 0x000fe80000100a00 */
[----:B------:R-:W-:Y:S04]  /*38a00*/  STL.64 [R1+0x5560], R152 ;  /* 0x0055609801007387 */ /* 0x000fe80000100a00 */
[----:B-1----:R-:W2:Y:S04]  /*38a10*/  LDL.LU.64 R136, [R1+0x27f0] ;  /* 0x0027f00001887983 */ /* 0x002ea80000300a00 */
[----:B------:R-:W2:Y:S04]  /*38a20*/  LDL.LU.64 R138, [R1+0x27f8] ;  /* 0x0027f800018a7983 */ /* 0x000ea80000300a00 */
[----:B------:R-:W-:Y:S04]  /*38a30*/  STL.64 [R1+0x5578], R158 ;  /* 0x0055789e01007387 */ /* 0x000fe80000100a00 */
[----:B------:R1:W-:Y:S04]  /*38a40*/  STL.64 [R1+0x5570], R156 ;  /* 0x0055709c01007387 */ /* 0x0003e80000100a00 */
[----:B----4-:R-:W4:Y:S04]  /*38a50*/  LDL.LU.64 R148, [R1+0x27e0] ;  /* 0x0027e00001947983 */ /* 0x010f280000300a00 */
[----:B------:R-:W4:Y:S04]  /*38a60*/  LDL.LU.64 R150, [R1+0x27e8] ;  /* 0x0027e80001967983 */ /* 0x000f280000300a00 */
[----:B------:R-:W4:Y:S04]  /*38a70*/  LDL.LU.64 R144, [R1+0x27d0] ;  /* 0x0027d00001907983 */ /* 0x000f280000300a00 */
[----:B------:R-:W4:Y:S01]  /*38a80*/  LDL.LU.64 R146, [R1+0x27d8] ;  /* 0x0027d80001927983 */ /* 0x000f220000300a00 */
[C---:B------:R-:W-:Y:S03]  /*38a90*/  HMMA.1688.F32.TF32 R164, R208.reuse, R44, R164 ;  /* 0x0000002cd0a4723c */ /* 0x040fe600000810a4 */
[----:B------:R-:W-:Y:S04]  /*38aa0*/  STL.64 [R1+0x55b8], R162 ;  /* 0x0055b8a201007387 */ /* 0x000fe80000100a00 */
[----:B------:R-:W-:Y:S04]  /*38ab0*/  STL.64 [R1+0x55b0], R160 ;  /* 0x0055b0a001007387 */ /* 0x000fe80000100a00 */
[----:B------:R-:W4:Y:S04]  /*38ac0*/  LDL.LU.64 R140, [R1+0x27c0] ;  /* 0x0027c000018c7983 */ /* 0x000f280000300a00 */
[----:B------:R-:W4:Y:S08]  /*38ad0*/  LDL.LU.64 R142, [R1+0x27c8] ;  /* 0x0027c800018e7983 */ /* 0x000f300000300a00 */
[----:B------:R-:W-:Y:S04]  /*38ae0*/  STL.64 [R1+0x55c8], R166 ;  /* 0x0055c8a601007387 */ /* 0x000fe80000100a00 */
[----:B------:R-:W-:Y:S01]  /*38af0*/  STL.64 [R1+0x55c0], R164 ;  /* 0x0055c0a401007387 */ /* 0x000fe20000100a00 */
[C---:B---3--:R-:W-:Y:S03]  /*38b00*/  HMMA.1688.F32.TF32 R168, R208.reuse, R40, R132 ;  /* 0x00000028d0a8723c */ /* 0x048fe60000081084 */
[----:B------:R-:W3:Y:S04]  /*38b10*/  LDL.LU.64 R132, [R1+0x27b0] ;  /* 0x0027b00001847983 */ /* 0x000ee80000300a00 */
[----:B------:R-:W3:Y:S11]  /*38b20*/  LDL.LU.64 R134, [R1+0x27b8] ;  /* 0x0027b80001867983 */ /* 0x000ef60000300a00 */
[----:B------:R-:W-:Y:S05]  /*38b30*/  @!UPT UIADD3 URZ, URZ, URZ, URZ ;  /* 0x0000003f3f3ff290 */ /* 0x000fea000fffe03f */
[----:B------:R-:W-:Y:S04]  /*38b40*/  STL.64 [R1+0x55d8], R170 ;  /* 0x0055d8aa01007387 */ /* 0x000fe80000100a00 */
[----:B------:R-:W-:Y:S01]  /*38b50*/  STL.64 [R1+0x55d0], R168 ;  /* 0x0055d0a801007387 */ /* 0x000fe20000100a00 */
[C---:B--2---:R-:W-:Y:S03]  /*38b60*/  HMMA.1688.F32.TF32 R172, R208.reuse, R36, R128 ;  /* 0x00000024d0ac723c */ /* 0x044fe60000081080 */
[----:B------:R-:W2:Y:S04]  /*38b70*/  LDL.LU.64 R128, [R1+0x27a0] ;  /* 0x0027a00001807983 */ /* 0x000ea80000300a00 */
[----:B------:R-:W2:Y:S11]  /*38b80*/  LDL.LU.64 R130, [R1+0x27a8] ;  /* 0x0027a80001827983 */ /* 0x000eb60000300a00 */
[----:B------:R-:W-:Y:S05]  /*38b90*/  @!UPT UIADD3 URZ, URZ, URZ, URZ ;  /* 0x0000003f3f3ff290 */ /* 0x000fea000fffe03f */
[----:B------:R-:W-:Y:S01]  /*38ba0*/  STL.64 [R1+0x55e8], R174 ;  /* 0x0055e8ae01007387 */ /* 0x000fe20000100a00 */
[C---:B------:R-:W-:Y:S08]  /*38bb0*/  HMMA.1688.F32.TF32 R176, R208.reuse, R32, R176 ;  /* 0x00000020d0b0723c */ /* 0x040ff000000810b0 */
[C---:B------:R-:W-:Y:S01]  /*38bc0*/  HMMA.1688.F32.TF32 R180, R208.reuse, R28, R180 ;  /* 0x0000001cd0b4723c */ /* 0x040fe200000810b4 */
[----:B------:R-:W-:Y:S11]  /*38bd0*/  STL.64 [R1+0x55e0], R172 ;  /* 0x0055e0ac01007387 */ /* 0x000ff60000100a00 */
[----:B------:R-:W-:Y:S03]  /*38be0*/  @!UPT UIADD3 URZ, URZ, URZ, URZ ;  /* 0x0000003f3f3ff290 */ /* 0x000fe6000fffe03f */
[----:B------:R-:W-:Y:S04]  /*38bf0*/  STL.64 [R1+0x55f8], R178 ;  /* 0x0055f8b201007387 */ /* 0x000fe80000100a00 */
[----:B------:R-:W-:Y:S01]  /*38c00*/  STL.64 [R1+0x55f0], R176 ;  /* 0x0055f0b001007387 */ /* 0x000fe20000100a00 */
[C---:B------:R-:W-:Y:S08]  /*38c10*/  HMMA.1688.F32.TF32 R184, R208.reuse, R24, R136 ;  /* 0x00000018d0b8723c */ /* 0x040ff00000081088 */
[C---:B----4-:R-:W-:Y:S08]  /*38c20*/  HMMA.1688.F32.TF32 R188, R208.reuse, R20, R148 ;  /* 0x00000014d0bc723c */ /* 0x050ff00000081094 */
[C---:B------:R-:W-:Y:S01]  /*38c30*/  HMMA.1688.F32.TF32 R192, R208.reuse, R16, R144 ;  /* 0x00000010d0c0723c */ /* 0x040fe20000081090 */
[----:B------:R-:W-:Y:S04]  /*38c40*/  STL.64 [R1+0x5628], R182 ;  /* 0x005628b601007387 */ /* 0x000fe80000100a00 */
[----:B------:R-:W-:Y:S04]  /*38c50*/  STL.64 [R1+0x5620], R180 ;  /* 0x005620b401007387 */ /* 0x000fe80000100a00 */
[----:B------:R-:W4:Y:S04]  /*38c60*/  LDL.LU.64 R136, [R1+0x1ff0] ;  /* 0x001ff00001887983 */ /* 0x000f280000300a00 */
[----:B------:R-:W4:Y:S01]  /*38c70*/  LDL.LU.64 R138, [R1+0x1ff8] ;  /* 0x001ff800018a7983 */ /* 0x000f220000300a00 */
[C---:B------:R-:W-:Y:S03]  /*38c80*/  HMMA.1688.F32.TF32 R196, R208.reuse, R12, R140 ;  /* 0x0000000cd0c4723c */ /* 0x040fe6000008108c */
[----:B------:R-:W-:Y:S04]  /*38c90*/  STL.64 [R1+0x5638], R186 ;  /* 0x005638ba01007387 */ /* 0x000fe80000100a00 */
[----:B------:R-:W-:Y:S04]  /*38ca0*/  STL.64 [R1+0x5630], R184 ;  /* 0x005630b801007387 */ /* 0x000fe80000100a00 */
[----:B------:R-:W-:Y:S04]  /*38cb0*/  STL.64 [R1+0x5648], R190 ;  /* 0x005648be01007387 */ /* 0x000fe80000100a00 */
[----:B------:R-:W-:Y:S04]  /*38cc0*/  STL.64 [R1+0x5640], R188 ;  /* 0x005640bc01007387 */ /* 0x000fe80000100a00 */
[----:B-1----:R-:W4:Y:S04]  /*38cd0*/  LDL.LU.64 R156, [R1+0x1f90] ;  /* 0x001f9000019c7983 */ /* 0x002f280000300a00 */
[----:B------:R-:W4:Y:S04]  /*38ce0*/  LDL.LU.64 R158, [R1+0x1f98] ;  /* 0x001f9800019e7983 */ /* 0x000f280000300a00 */
[----:B------:R-:W-:Y:S04]  /*38cf0*/  STL.64 [R1+0x56b0], R194 ;  /* 0x0056b0c201007387 */ /* 0x000fe80000100a00 */
[----:B------:R-:W-:Y:S04]  /*38d00*/  STL.64 [R1+0x56a8], R192 ;  /* 0x0056a8c001007387 */ /* 0x000fe80000100a00 */
[----:B------:R-:W4:Y:S04]  /*38d10*/  LDL.LU.64 R152, [R1+0x1f80] ;  /* 0x001f800001987983 */ /* 0x000f280000300a00 */
[----:B------:R-:W4:Y:S04]  /*38d20*/  LDL.LU.64 R154, [R1+0x1f88] ;  /* 0x001f8800019a7983 */ /* 0x000f280000300a00 */
[----:B------:R-:W-:Y:S04]  /*38d30*/  STL.64 [R1+0x56c0], R198 ;  /* 0x0056c0c601007387 */ /* 0x000fe80000100a00 */
[----:B------:R-:W-:Y:S01]  /*38d40*/  STL.64 [R1+0x56b8], R196 ;  /* 0x0056b8c401007387 */ /* 0x000fe20000100a00 */
[C---:B---3--:R-:W-:Y:S03]  /*38d50*/  HMMA.1688.F32.TF32 R200, R208.reuse, R8, R132 ;  /* 0x00000008d0c8723c */ /* 0x048fe60000081084 */
[----:B------:R-:W3:Y:S04]  /*38d60*/  LDL.LU.64 R132, [R1+0x1f70] ;  /* 0x001f700001847983 */ /* 0x000ee80000300a00 */
[----:B------:R-:W3:Y:S11]  /*38d70*/  LDL.LU.64 R134, [R1+0x1f78] ;  /* 0x001f780001867983 */ /* 0x000ef60000300a00 */
[----:B------:R-:W-:Y:S05]  /*38d80*/  @!UPT UIADD3 URZ, URZ, URZ, URZ ;  /* 0x0000003f3f3ff290 */ /* 0x000fea000fffe03f */
[----:B------:R-:W-:Y:S04]  /*38d90*/  STL.64 [R1+0x56d0], R202 ;  /* 0x0056d0ca01007387 */ /* 0x000fe80000100a00 */
[----:B------:R-:W-:Y:S04]  /*38da0*/  STL.64 [R1+0x56c8], R200 ;  /* 0x0056c8c801007387 */ /* 0x000fe80000100a00 */
[----:B------:R-:W3:Y:S04]  /*38db0*/  LDL.LU.64 R144, [R1+0x1f60] ;  /* 0x001f600001907983 */ /* 0x000ee80000300a00 */
[----:B------:R-:W3:Y:S01]  /*38dc0*/  LDL.LU.64 R146, [R1+0x1f68] ;  /* 0x001f680001927983 */ /* 0x000ee20000300a00 */
[C---:B--2---:R-:W-:Y:S03]  /*38dd0*/  HMMA.1688.F32.TF32 R204, R208.reuse, R4, R128 ;  /* 0x00000004d0cc723c */ /* 0x044fe60000081080 */
[----:B------:R-:W2:Y:S04]  /*38de0*/  LDL.LU.64 R128, [R1+0x1f50] ;  /* 0x001f500001807983 */ /* 0x000ea80000300a00 */
[----:B------:R-:W2:Y:S04]  /*38df0*/  LDL.LU.64 R130, [R1+0x1f58] ;  /* 0x001f580001827983 */ /* 0x000ea80000300a00 */
[----:B------:R-:W2:Y:S04]  /*38e00*/  LDL.LU.64 R140, [R1+0x1f40] ;  /* 0x001f4000018c7983 */ /* 0x000ea80000300a00 */
[----:B------:R-:W2:Y:S08]  /*38e10*/  LDL.LU.64 R142, [R1+0x1f48] ;  /* 0x001f4800018e7983 */ /* 0x000eb00000300a00 */
[----:B------:R-:W-:Y:S04]  /*38e20*/  STL [R1+0x54d4], R204 ;  /* 0x0054d4cc01007387 */ /* 0x000fe80000100800 */
[----:B------:R-:W-:Y:S04]  /*38e30*/  STL [R1+0x54d0], R205 ;  /* 0x0054d0cd01007387 */ /* 0x000fe80000100800 */
[----:B------:R-:W-:Y:S04]  /*38e40*/  STL [R1+0x54cc], R206 ;  /* 0x0054ccce01007387 */ /* 0x000fe80000100800 */
[----:B------:R-:W-:Y:S04]  /*38e50*/  STL [R1+0x54c8], R207 ;  /* 0x0054c8cf01007387 */ /* 0x000fe80000100800 */
[----:B------:R-:W2:Y:S04]  /*38e60*/  LDL.LU.64 R148, [R1+0x1f30] ;  /* 0x001f300001947983 */ /* 0x000ea80000300a00 */
[----:B------:R-:W2:Y:S01]  /*38e70*/  LDL.LU.64 R150, [R1+0x1f38] ;  /* 0x001f380001967983 */ /* 0x000ea20000300a00 */
[----:B----4-:R-:W-:Y:S03]  /*38e80*/  HMMA.1688.F32.TF32 R208, R208, R244, R136 ;  /* 0x000000f4d0d0723c */ /* 0x010fe60000081088 */
[----:B------:R-:W4:Y:S04]  /*38e90*/  LDL.LU.64 R136, [R1+0x1f20] ;  /* 0x001f200001887983 */ /* 0x000f280000300a00 */
[----:B------:R-:W4:Y:S01]  /*38ea0*/  LDL.LU.64 R138, [R1+0x1f28] ;  /* 0x001f2800018a7983 */ /* 0x000f220000300a00 */
[C---:B------:R-:W-:Y:S11]  /*38eb0*/  HMMA.1688.F32.TF32 R212, R232.reuse, R124, R156 ;  /* 0x0000007ce8d4723c */ /* 0x040ff6000008109c */
[----:B------:R-:W-:Y:S04]  /*38ec0*/  @!UPT UIADD3 URZ, URZ, URZ, URZ ;  /* 0x0000003f3f3ff290 */ /* 0x000fe8000fffe03f */
[----:B------:R-:W-:Y:S01]  /*38ed0*/  STL [R1+0x54e4], R208 ;  /* 0x0054e4d001007387 */ /* 0x000fe20000100800 */
[C---:B------:R-:W-:Y:S03]  /*38ee0*/  HMMA.1688.F32.TF32 R216, R232.reuse, R120, R152 ;  /* 0x00000078e8d8723c */ /* 0x040fe60000081098 */
        /* <DEDUP_REMOVED lines=43> */
[----:B------:R-:W-:Y:S01]  /*391a0*/  STL.64 [R1+0x1238], R150 ;  /* 0x0012389601007387 */ /* 0x000fe20000100a00 */
[C---:B---3--:R-:W-:Y:S11]  /*391b0*/  HMMA.1688.F32.TF32 R132, R232.reuse, R92, R132 ;  /* 0x0000005ce884723c */ /* 0x048ff60000081084 */
[----:B------:R-:W-:Y:S11]  /*391c0*/  @!UPT UIADD3 URZ, URZ, URZ, URZ ;  /* 0x0000003f3f3ff290 */ /* 0x000ff6000fffe03f */
[----:B------:R-:W-:Y:S02]  /*391d0*/  @!UPT UIADD3 URZ, URZ, URZ, URZ ;  /* 0x0000003f3f3ff290 */ /* 0x000fe4000fffe03f */
[----:B------:R-:W-:Y:S01]  /*391e0*/  IMAD.MOV.U32 R218, RZ, RZ, R135 ;  /* 0x000000ffffda7224 */ /* 0x000fe200078e0087 */
[----:B------:R-:W-:Y:S01]  /*391f0*/  HMMA.1688.F32.TF32 R144, R232, R88, R144 ;  /* 0x00000058e890723c */ /* 0x000fe20000081090 */
[----:B------:R-:W-:Y:S01]  /*39200*/  IMAD.MOV.U32 R217, RZ, RZ, R134 ;  /* 0x000000ffffd97224 */ /* 0x000fe200078e0086 */
[----:B------:R1:W-:Y:S01]  /*39210*/  STL [R1+0x12d0], R132 ;  /* 0x0012d08401007387 */ /* 0x0003e20000100800 */
[----:B------:R-:W-:-:S03]  /*39220*/  IMAD.MOV.U32 R216, RZ, RZ, R133 ;  /* 0x000000ffffd87224 */ /* 0x000fc600078e0085 */
[----:B-1----:R-:W3:Y:S04]  /*39230*/  LDL.LU.64 R132, [R1+0x1ec0] ;  /* 0x001ec00001847983 */ /* 0x002ee80000300a00 */
[----:B------:R-:W3:Y:S01]  /*39240*/  LDL.LU.64 R134, [R1+0x1ec8] ;  /* 0x001ec80001867983 */ /* 0x000ee20000300a00 */
[----:B--2---:R-:W-:Y:S03]  /*39250*/  HMMA.1688.F32.TF32 R128, R232, R84, R128 ;  /* 0x00000054e880723c */ /* 0x004fe60000081080 */
[----:B------:R-:W-:Y:S04]  /*39260*/  STL [R1+0x5508], R218 ;  /* 0x005508da01007387 */ /* 0x000fe80000100800 */
[----:B------:R-:W-:Y:S04]  /*39270*/  STL [R1+0x5504], R217 ;  /* 0x005504d901007387 */ /* 0x000fe80000100800 */
[----:B------:R1:W-:Y:S04]  /*39280*/  STL [R1+0x5500], R216 ;  /* 0x005500d801007387 */ /* 0x0003e80000100800 */
[----:B------:R-:W-:Y:S04]  /*39290*/  STL.64 [R1+0x12e0], R144 ;  /* 0x0012e09001007387 */ /* 0x000fe80000100a00 */
[----:B------:R-:W-:Y:S05]  /*392a0*/  STL.64 [R1+0x12e8], R146 ;  /* 0x0012e89201007387 */ /* 0x000fea0000100a00 */
[----:B------:R-:W-:-:S02]  /*392b0*/  IMAD.MOV.U32 R212, RZ, RZ, R128 ;  /* 0x000000ffffd47224 */ /* 0x000fc400078e0080 */
[----:B------:R-:W-:Y:S02]  /*392c0*/  IMAD.MOV.U32 R213, RZ, RZ, R129 ;  /* 0x000000ffffd57224 */ /* 0x000fe400078e0081 */
[----:B------:R-:W-:Y:S01]  /*392d0*/  IMAD.MOV.U32 R214, RZ, RZ, R130 ;  /* 0x000000ffffd67224 */ /* 0x000fe200078e0082 */
[----:B------:R-:W2:Y:S01]  /*392e0*/  LDL.LU.64 R128, [R1+0x1eb0] ;  /* 0x001eb00001807983 */ /* 0x000ea20000300a00 */
[----:B------:R-:W-:-:S03]  /*392f0*/  IMAD.MOV.U32 R208, RZ, RZ, R131 ;  /* 0x000000ffffd07224 */ /* 0x000fc600078e0083 */
[----:B------:R-:W2:Y:S01]  /*39300*/  LDL.LU.64 R130, [R1+0x1eb8] ;  /* 0x001eb80001827983 */ /* 0x000ea20000300a00 */
[C---:B------:R-:W-:Y:S03]  /*39310*/  HMMA.1688.F32.TF32 R140, R232.reuse, R80, R140 ;  /* 0x00000050e88c723c */ /* 0x040fe6000008108c */
[----:B------:R-:W-:Y:S04]  /*39320*/  STL [R1+0x5518], R208 ;  /* 0x005518d001007387 */ /* 0x000fe80000100800 */
[----:B------:R-:W-:Y:S04]  /*39330*/  STL [R1+0x5514], R214 ;  /* 0x005514d601007387 */ /* 0x000fe80000100800 */
[----:B------:R-:W-:Y:S04]  /*39340*/  STL [R1+0x5510], R213 ;  /* 0x005510d501007387 */ /* 0x000fe80000100800 */
[----:B------:R-:W-:Y:S09]  /*39350*/  STL [R1+0x550c], R212 ;  /* 0x00550cd401007387 */ /* 0x000ff20000100800 */
[----:B-1----:R-:W-:Y:S01]  /*39360*/  IMAD.MOV.U32 R216, RZ, RZ, R143 ;  /* 0x000000ffffd87224 */ /* 0x002fe200078e008f */
[----:B------:R-:W-:Y:S01]  /*39370*/  MOV R218, R141 ;  /* 0x0000008d00da7202 */ /* 0x000fe20000000f00 */
[----:B------:R-:W-:Y:S01]  /*39380*/  IMAD.MOV.U32 R217, RZ, RZ, R142 ;  /* 0x000000ffffd97224 */ /* 0x000fe200078e008e */
[----:B------:R1:W-:Y:S04]  /*39390*/  STL [R1+0x1300], R140 ;  /* 0x0013008c01007387 */ /* 0x0003e80000100800 */
[----:B-1----:R-:W2:Y:S04]  /*393a0*/  LDL.LU.64 R140, [R1+0x1ea0] ;  /* 0x001ea000018c7983 */ /* 0x002ea80000300a00 */
[----:B------:R-:W2:Y:S01]  /*393b0*/  LDL.LU.64 R142, [R1+0x1ea8] ;  /* 0x001ea800018e7983 */ /* 0x000ea20000300a00 */
[----:B----4-:R-:W-:Y:S03]  /*393c0*/  HMMA.1688.F32.TF32 R136, R232, R76, R136 ;  /* 0x0000004ce888723c */ /* 0x010fe60000081088 */
[----:B------:R-:W-:Y:S04]  /*393d0*/  STL [R1+0x5524], R216 ;  /* 0x005524d801007387 */ /* 0x000fe80000100800 */
[----:B------:R-:W-:Y:S04]  /*393e0*/  STL [R1+0x5520], R217 ;  /* 0x005520d901007387 */ /* 0x000fe80000100800 */
[----:B------:R-:W-:Y:S11]  /*393f0*/  STL [R1+0x551c], R218 ;  /* 0x00551cda01007387 */ /* 0x000ff60000100800 */
[----:B------:R-:W-:Y:S02]  /*39400*/  @!UPT UIADD3 URZ, URZ, URZ, URZ ;  /* 0x0000003f3f3ff290 */ /* 0x000fe4000fffe03f */
[----:B------:R-:W-:Y:S02]  /*39410*/  IMAD.MOV.U32 R209, RZ, RZ, R136 ;  /* 0x000000ffffd17224 */ /* 0x000fe400078e0088 */
[----:B------:R-:W-:Y:S02]  /*39420*/  IMAD.MOV.U32 R210, RZ, RZ, R137 ;  /* 0x000000ffffd27224 */ /* 0x000fe400078e0089 */
[----:B------:R-:W-:Y:S01]  /*39430*/  IMAD.MOV.U32 R211, RZ, RZ, R138 ;  /* 0x000000ffffd37224 */ /* 0x000fe200078e008a */
[----:B------:R1:W-:Y:S01]  /*39440*/  STL [R1+0x5528], R209 ;  /* 0x005528d101007387 */ /* 0x0003e20000100800 */
[----:B------:R-:W-:-:S03]  /*39450*/  IMAD.MOV.U32 R204, RZ, RZ, R139 ;  /* 0x000000ffffcc7224 */ /* 0x000fc600078e008b */
[----:B------:R-:W4:Y:S04]  /*39460*/  LDL.LU.64 R136, [R1+0x1e90] ;  /* 0x001e900001887983 */ /* 0x000f280000300a00 */
[----:B------:R-:W4:Y:S01]  /*39470*/  LDL.LU.64 R138, [R1+0x1e98] ;  /* 0x001e9800018a7983 */ /* 0x000f220000300a00 */
[----:B---3--:R-:W-:Y:S11]  /*39480*/  HMMA.1688.F32.TF32 R132, R232, R72, R132 ;  /* 0x00000048e884723c */ /* 0x008ff60000081084 */
[----:B------:R-:W-:Y:S11]  /*39490*/  @!UPT UIADD3 URZ, URZ, URZ, URZ ;  /* 0x0000003f3f3ff290 */ /* 0x000ff6000fffe03f */
[----:B------:R-:W-:Y:S02]  /*394a0*/  @!UPT UIADD3 URZ, URZ, URZ, URZ ;  /* 0x0000003f3f3ff290 */ /* 0x000fe4000fffe03f */
[----:B------:R-:W-:Y:S01]  /*394b0*/  IMAD.MOV.U32 R208, RZ, RZ, R132 ;  /* 0x000000ffffd07224 */ /* 0x000fe200078e0084 */
[----:B------:R-:W-:Y:S01]  /*394c0*/  MOV R214, R133 ;  /* 0x0000008500d67202 */ /* 0x000fe20000000f00 */
[----:B------:R-:W-:Y:S01]  /*394d0*/  IMAD.MOV.U32 R213, RZ, RZ, R134 ;  /* 0x000000ffffd57224 */ /* 0x000fe200078e0086 */
[----:B------:R-:W3:Y:S01]  /*394e0*/  LDL.LU.64 R132, [R1+0x1e80] ;  /* 0x001e800001847983 */ /* 0x000ee20000300a00 */
[----:B------:R-:W-:-:S03]  /*394f0*/  IMAD.MOV.U32 R212, RZ, RZ, R135 ;  /* 0x000000ffffd47224 */ /* 0x000fc600078e0087 */
[----:B------:R-:W3:Y:S01]  /*39500*/  LDL.LU.64 R134, [R1+0x1e88] ;  /* 0x001e880001867983 */ /* 0x000ee20000300a00 */
[----:B--2---:R-:W-:Y:S11]  /*39510*/  HMMA.1688.F32.TF32 R128, R232, R68, R128 ;  /* 0x00000044e880723c */ /* 0x004ff60000081080 */
[----:B------:R-:W-:Y:S11]  /*39520*/  @!UPT UIADD3 URZ, URZ, URZ, URZ ;  /* 0x0000003f3f3ff290 */ /* 0x000ff6000fffe03f */
[----:B------:R-:W-:Y:S02]  /*39530*/  @!UPT UIADD3 URZ, URZ, URZ, URZ ;  /* 0x0000003f3f3ff290 */ /* 0x000fe4000fffe03f */
[----:B------:R-:W-:Y:S02]  /*39540*/  IMAD.MOV.U32 R205, RZ, RZ, R128 ;  /* 0x000000ffffcd7224 */ /* 0x000fe400078e0080 */
[----:B------:R-:W-:Y:S02]  /*39550*/  IMAD.MOV.U32 R206, RZ, RZ, R129 ;  /* 0x000000ffffce7224 */ /* 0x000fe400078e0081 */
[----:B------:R-:W-:Y:S01]  /*39560*/  IMAD.MOV.U32 R207, RZ, RZ, R130 ;  /* 0x000000ffffcf7224 */ /* 0x000fe200078e0082 */
[----:B------:R-:W3:Y:S01]  /*39570*/  LDL.LU.64 R128, [R1+0x1e70] ;  /* 0x001e700001807983 */ /* 0x000ee20000300a00 */
[----:B------:R-:W-:-:S03]  /*39580*/  IMAD.MOV.U32 R215, RZ, RZ, R131 ;  /* 0x000000ffffd77224 */ /* 0x000fc600078e0083 */
[----:B------:R-:W3:Y:S04]  /*39590*/  LDL.LU.64 R130, [R1+0x1e78] ;  /* 0x001e780001827983 */ /* 0x000ee80000300a00 */
[----:B------:R-:W3:Y:S04]  /*395a0*/  LDL.LU.64 R160, [R1+0x1e60] ;  /* 0x001e600001a07983 */ /* 0x000ee80000300a00 */
[----:B------:R-:W3:Y:S01]  /*395b0*/  LDL.LU.64 R162, [R1+0x1e68] ;  /* 0x001e680001a27983 */ /* 0x000ee20000300a00 */
[----:B------:R-:W-:Y:S03]  /*395c0*/  HMMA.1688.F32.TF32 R140, R232, R64, R140 ;  /* 0x00000040e88c723c */ /* 0x000fe6000008108c */
[----:B------:R-:W-:Y:S04]  /*395d0*/  STL.64 [R1+0x56f0], R214 ;  /* 0x0056f0d601007387 */ /* 0x000fe80000100a00 */
[----:B------:R-:W-:Y:S04]  /*395e0*/  STL.64 [R1+0x56e8], R212 ;  /* 0x0056e8d401007387 */ /* 0x000fe80000100a00 */
[----:B------:R-:W-:Y:S04]  /*395f0*/  STL.64 [R1+0x56e0], R206 ;  /* 0x0056e0ce01007387 */ /* 0x000fe80000100a00 */
[----:B------:R-:W-:Y:S04]  /*39600*/  STL.64 [R1+0x56d8], R204 ;  /* 0x0056d8cc01007387 */ /* 0x000fe80000100a00 */
[----:B------:R-:W3:Y:S04]  /*39610*/  LDL.LU.64 R156, [R1+0x1e50] ;  /* 0x001e5000019c7983 */ /* 0x000ee80000300a00 */
[----:B------:R-:W3:Y:S01]  /*39620*/  LDL.LU.64 R158, [R1+0x1e58] ;  /* 0x001e5800019e7983 */ /* 0x000ee20000300a00 */
[----:B-1----:R-:W-:-:S03]  /*39630*/  IMAD.MOV.U32 R209, RZ, RZ, R140 ;  /* 0x000000ffffd17224 */ /* 0x002fc600078e008c */
[----:B------:R-:W3:Y:S01]  /*39640*/  LDL.LU.64 R152, [R1+0x1e40] ;  /* 0x001e400001987983 */ /* 0x000ee20000300a00 */
[----:B------:R-:W-:-:S03]  /*39650*/  IMAD.MOV.U32 R218, RZ, RZ, R143 ;  /* 0x000000ffffda7224 */ /* 0x000fc600078e008f */
[----:B------:R-:W3:Y:S01]  /*39660*/  LDL.LU.64 R154, [R1+0x1e48] ;  /* 0x001e4800019a7983 */ /* 0x000ee20000300a00 */
[----:B------:R-:W-:Y:S01]  /*39670*/  MOV R216, R141 ;  /* 0x0000008d00d87202 */ /* 0x000fe20000000f00 */
[----:B------:R-:W-:Y:S02]  /*39680*/  IMAD.MOV.U32 R217, RZ, RZ, R142 ;  /* 0x000000ffffd97224 */ /* 0x000fe400078e008e */
[----:B------:R-:W3:Y:S04]  /*39690*/  LDL.LU.64 R148, [R1+0x1e30] ;  /* 0x001e300001947983 */ /* 0x000ee80000300a00 */
[----:B------:R-:W3:Y:S01]  /*396a0*/  LDL.LU.64 R150, [R1+0x1e38] ;  /* 0x001e380001967983 */ /* 0x000ee20000300a00 */
[C---:B----4-:R-:W-:Y:S03]  /*396b0*/  HMMA.1688.F32.TF32 R136, R232.reuse, R60, R136 ;  /* 0x0000003ce888723c */ /* 0x050fe60000081088 */
[----:B------:R-:W-:Y:S04]  /*396c0*/  STL.64 [R1+0x5700], R210 ;  /* 0x005700d201007387 */ /* 0x000fe80000100a00 */
[----:B------:R-:W-:Y:S11]  /*396d0*/  STL.64 [R1+0x56f8], R208 ;  /* 0x0056f8d001007387 */ /* 0x000ff60000100a00 */
[----:B------:R-:W-:Y:S06]  /*396e0*/  @!UPT UIADD3 URZ, URZ, URZ, URZ ;  /* 0x0000003f3f3ff290 */ /* 0x000fec000fffe03f */
[----:B------:R-:W-:Y:S01]  /*396f0*/  IMAD.MOV.U32 R219, RZ, RZ, R136 ;  /* 0x000000ffffdb7224 */ /* 0x000fe200078e0088 */
[----:B------:R1:W-:Y:S04]  /*39700*/  STL [R1+0x13a4], R137 ;  /* 0x0013a48901007387 */ /* 0x0003e80000100800 */
[----:B------:R4:W-:Y:S04]  /*39710*/  STL.64 [R1+0x13a8], R138 ;  /* 0x0013a88a01007387 */ /* 0x0009e80000100a00 */
[----:B------:R-:W-:Y:S04]  /*39720*/  STL.64 [R1+0x5718], R218 ;  /* 0x005718da01007387 */ /* 0x000fe80000100a00 */
[----:B------:R-:W-:Y:S04]  /*39730*/  STL.64 [R1+0x5710], R216 ;  /* 0x005710d801007387 */ /* 0x000fe80000100a00 */
[----:B------:R-:W3:Y:S04]  /*39740*/  LDL.LU.64 R144, [R1+0x1e20] ;  /* 0x001e200001907983 */ /* 0x000ee80000300a00 */
[----:B------:R-:W3:Y:S02]  /*39750*/  LDL.LU.64 R146, [R1+0x1e28] ;  /* 0x001e280001927983 */ /* 0x000ee40000300a00 */
[C---:B---3--:R-:W-:Y:S11]  /*39760*/  HMMA.1688.F32.TF32 R132, R232.reuse, R56, R132 ;  /* 0x00000038e884723c */ /* 0x048ff60000081084 */
[----:B------:R-:W-:Y:S11]  /*39770*/  @!UPT UIADD3 URZ, URZ, URZ, URZ ;  /* 0x0000003f3f3ff290 */ /* 0x000ff6000fffe03f */
[----:B------:R-:W-:Y:S01]  /*39780*/  @!UPT UIADD3 URZ, URZ, URZ, URZ ;  /* 0x0000003f3f3ff290 */ /* 0x000fe2000fffe03f */
[----:B------:R3:W-:Y:S04]  /*39790*/  STL.64 [R1+0x15e0], R132 ;  /* 0x0015e08401007387 */ /* 0x0007e80000100a00 */
[----:B------:R1:W-:Y:S04]  /*397a0*/  STL.64 [R1+0x15e8], R134 ;  /* 0x0015e88601007387 */ /* 0x0003e80000100a00 */
[----:B------:R-:W2:Y:S04]  /*397b0*/  LDL.LU.64 R140, [R1+0x1e10] ;  /* 0x001e1000018c7983 */ /* 0x000ea80000300a00 */
[----:B------:R-:W2:Y:S04]  /*397c0*/  LDL.LU.64 R142, [R1+0x1e18] ;  /* 0x001e1800018e7983 */ /* 0x000ea80000300a00 */
[----:B-1----:R-:W2:Y:S04]  /*397d0*/  LDL.LU.64 R136, [R1+0x1df0] ;  /* 0x001df00001887983 */ /* 0x002ea80000300a00 */
[----:B----4-:R-:W4:Y:S01]  /*397e0*/  LDL.LU.64 R138, [R1+0x1df8] ;  /* 0x001df800018a7983 */ /* 0x010f220000300a00 */
        /* <DEDUP_REMOVED lines=9> */
[C---:B------:R-:W-:Y:S08]  /*39880*/  HMMA.1688.F32.TF32 R160, R232.reuse, R48, R160 ;  /* 0x00000030e8a0723c */ /* 0x040ff000000810a0 */
[C---:B------:R-:W-:Y:S08]  /*39890*/  HMMA.1688.F32.TF32 R152, R232.reuse, R40, R152 ;  /* 0x00000028e898723c */ /* 0x040ff00000081098 */
[C---:B------:R-:W-:Y:S08]  /*398a0*/  HMMA.1688.F32.TF32 R156, R232.reuse, R44, R156 ;  /* 0x0000002ce89c723c */ /* 0x040ff0000008109c */
[----:B------:R-:W-:Y:S01]  /*398b0*/  HMMA.1688.F32.TF32 R148, R232, R36, R148 ;  /* 0x00000024e894723c */ /* 0x000fe20000081094 */
[----:B------:R-:W-:-:S02]  /*398c0*/  IMAD.MOV.U32 R60, RZ, RZ, R163 ;  /* 0x000000ffff3c7224 */ /* 0x000fc400078e00a3 */
[----:B------:R-:W-:Y:S01]  /*398d0*/  IMAD.MOV.U32 R61, RZ, RZ, R162 ;  /* 0x000000ffff3d7224 */ /* 0x000fe200078e00a2 */
[----:B------:R-:W-:Y:S04]  /*398e0*/  STL.64 [R1+0x16f0], R160 ;  /* 0x0016f0a001007387 */ /* 0x000fe80000100a00 */
[----:B------:R1:W-:Y:S04]  /*398f0*/  STL [R1+0x54b4], R60 ;  /* 0x0054b43c01007387 */ /* 0x0003e80000100800 */
[----:B------:R1:W-:Y:S04]  /*39900*/  STL [R1+0x54b0], R61 ;  /* 0x0054b03d01007387 */ /* 0x0003e80000100800 */
[----:B------:R-:W-:Y:S01]  /*39910*/  STL.64 [R1+0x1780], R156 ;  /* 0x0017809c01007387 */ /* 0x000fe20000100a00 */
[----:B-1----:R-:W-:-:S02]  /*39920*/  IMAD.MOV.U32 R60, RZ, RZ, R154 ;  /* 0x000000ffff3c7224 */ /* 0x002fc400078e009a */
[----:B------:R-:W-:Y:S01]  /*39930*/  IMAD.MOV.U32 R61, RZ, RZ, R155 ;  /* 0x000000ffff3d7224 */ /* 0x000fe200078e009b */
[----:B------:R-:W-:Y:S04]  /*39940*/  STL.64 [R1+0x1788], R158 ;  /* 0x0017889e01007387 */ /* 0x000fe80000100a00 */
[----:B------:R-:W-:Y:S04]  /*39950*/  STL.64 [R1+0x17a0], R152 ;  /* 0x0017a09801007387 */ /* 0x000fe80000100a00 */
[----:B------:R1:W-:Y:S01]  /*39960*/  STL [R1+0x54bc], R61 ;  /* 0x0054bc3d01007387 */ /* 0x0003e20000100800 */
[C---:B------:R-:W-:Y:S03]  /*39970*/  HMMA.1688.F32.TF32 R144, R232.reuse, R32, R144 ;  /* 0x00000020e890723c */ /* 0x040fe60000081090 */
[----:B------:R1:W-:Y:S04]  /*39980*/  STL [R1+0x54b8], R60 ;  /* 0x0054b83c01007387 */ /* 0x0003e80000100800 */
[----:B------:R1:W-:Y:S04]  /*39990*/  STL.64 [R1+0x1820], R148 ;  /* 0x0018209401007387 */ /* 0x0003e80000100a00 */
[----:B------:R1:W-:Y:S11]  /*399a0*/  STL.64 [R1+0x1828], R150 ;  /* 0x0018289601007387 */ /* 0x0003f60000100a00 */
[----:B------:R-:W-:Y:S01]  /*399b0*/  @!UPT UIADD3 URZ, URZ, URZ, URZ ;  /* 0x0000003f3f3ff290 */ /* 0x000fe2000fffe03f */
[----:B------:R2:W-:Y:S01]  /*399c0*/  STL.64 [R1+0x1830], R144 ;  /* 0x0018309001007387 */ /* 0x0005e20000100a00 */
[----:B-1----:R-:W-:Y:S01]  /*399d0*/  MOV R61, R146 ;  /* 0x00000092003d7202 */ /* 0x002fe20000000f00 */
[----:B------:R-:W-:Y:S01]  /*399e0*/  IMAD.MOV.U32 R60, RZ, RZ, R147 ;  /* 0x000000ffff3c7224 */ /* 0x000fe200078e0093 */
[C---:B--2---:R-:W-:Y:S08]  /*399f0*/  HMMA.1688.F32.TF32 R140, R232.reuse, R28, R140 ;  /* 0x0000001ce88c723c */ /* 0x044ff0000008108c */
[C---:B----4-:R-:W-:Y:S11]  /*39a00*/  HMMA.1688.F32.TF32 R136, R232.reuse, R24, R136 ;  /* 0x00000018e888723c */ /* 0x050ff60000081088 */
[----:B------:R-:W-:Y:S11]  /*39a10*/  @!UPT UIADD3 URZ, URZ, URZ, URZ ;  /* 0x0000003f3f3ff290 */ /* 0x000ff6000fffe03f */
[----:B------:R-:W-:Y:S01]  /*39a20*/  @!UPT UIADD3 URZ, URZ, URZ, URZ ;  /* 0x0000003f3f3ff290 */ /* 0x000fe2000fffe03f */
[----:B------:R-:W-:Y:S04]  /*39a30*/  STL.64 [R1+0x18d0], R136 ;  /* 0x0018d08801007387 */ /* 0x000fe80000100a00 */
[----:B------:R-:W-:Y:S01]  /*39a40*/  STL.64 [R1+0x1850], R140 ;  /* 0x0018508c01007387 */ /* 0x000fe20000100a00 */
[C---:B------:R-:W-:Y:S08]  /*39a50*/  HMMA.1688.F32.TF32 R132, R232.reuse, R20, R132 ;  /* 0x00000014e884723c */ /* 0x040ff00000081084 */
[----:B---3--:R-:W-:Y:S01]  /*39a60*/  HMMA.1688.F32.TF32 R128, R232, R16, R128 ;  /* 0x00000010e880723c */ /* 0x008fe20000081080 */
[----:B------:R-:W-:Y:S04]  /*39a70*/  STL.64 [R1+0x1858], R142 ;  /* 0x0018588e01007387 */ /* 0x000fe80000100a00 */
[----:B------:R-:W-:Y:S04]  /*39a80*/  STL [R1+0x18d8], R138 ;  /* 0x0018d88a01007387 */ /* 0x000fe80000100800 */
[----:B------:R-:W2:Y:S06]  /*39a90*/  LDL.LU.64 R156, [R1+0x1d90] ;  /* 0x001d9000019c7983 */ /* 0x000eac0000300a00 */
[----:B------:R-:W-:Y:S04]  /*39aa0*/  STL.64 [R1+0x18e0], R132 ;  /* 0x0018e08401007387 */ /* 0x000fe80000100a00 */
[----:B------:R-:W-:Y:S04]  /*39ab0*/  STL.64 [R1+0x18e8], R134 ;  /* 0x0018e88601007387 */ /* 0x000fe80000100a00 */
[----:B------:R-:W2:Y:S04]  /*39ac0*/  LDL.LU.64 R158, [R1+0x1d98] ;  /* 0x001d9800019e7983 */ /* 0x000ea80000300a00 */
        /* <DEDUP_REMOVED lines=8> */
[----:B------:R-:W4:Y:S04]  /*39b50*/  LDL.LU R236, [R1+0x30d0] ;  /* 0x0030d00001ec7983 */ /* 0x000f280000300800 */
[----:B------:R-:W4:Y:S04]  /*39b60*/  LDL.LU R237, [R1+0x30d4] ;  /* 0x0030d40001ed7983 */ /* 0x000f280000300800 */
[----:B------:R-:W4:Y:S04]  /*39b70*/  LDL.LU R238, [R1+0x30d8] ;  /* 0x0030d80001ee7983 */ /* 0x000f280000300800 */
[----:B------:R-:W4:Y:S04]  /*39b80*/  LDL.LU R239, [R1+0x30dc] ;  /* 0x0030dc0001ef7983 */ /* 0x000f280000300800 */
[----:B-1----:R-:W4:Y:S04]  /*39b90*/  LDL.LU R128, [R1+0x3100] ;  /* 0x0031000001807983 */ /* 0x002f280000300800 */
[----:B------:R-:W4:Y:S04]  /*39ba0*/  LDL.LU R129, [R1+0x3104] ;  /* 0x0031040001817983 */ /* 0x000f280000300800 */
[----:B---3--:R-:W3:Y:S04]  /*39bb0*/  LDL.LU R130, [R1+0x3108] ;  /* 0x0031080001827983 */ /* 0x008ee80000300800 */
[----:B------:R-:W3:Y:S04]  /*39bc0*/  LDL.LU R131, [R1+0x310c] ;  /* 0x00310c0001837983 */ /* 0x000ee80000300800 */
[----:B------:R-:W3:Y:S04]  /*39bd0*/  LDL.LU R132, [R1+0x3110] ;  /* 0x0031100001847983 */ /* 0x000ee80000300800 */
[----:B------:R-:W3:Y:S04]  /*39be0*/  LDL.LU R133, [R1+0x3114] ;  /* 0x0031140001857983 */ /* 0x000ee80000300800 */
[----:B------:R-:W3:Y:S01]  /*39bf0*/  LDL.LU R134, [R1+0x3118] ;  /* 0x0031180001867983 */ /* 0x000ee20000300800 */
[----:B------:R-:W-:-:S03]  /*39c00*/  IMAD.MOV.U32 R252, RZ, RZ, R139 ;  /* 0x000000fffffc7224 */ /* 0x000fc600078e008b */
[----:B------:R-:W3:Y:S04]  /*39c10*/  LDL.LU R135, [R1+0x311c] ;  /* 0x00311c0001877983 */ /* 0x000ee80000300800 */
        /* <DEDUP_REMOVED lines=15> */
[----:B------:R-:W3:Y:S01]  /*39d10*/  LDL.LU R127, [R1+0x59f0] ;  /* 0x0059f000017f7983 */ /* 0x000ee20000300800 */
[----:B------:R-:W-:-:S02]  /*39d20*/  IMAD.MOV.U32 R248, RZ, RZ, R102 ;  /* 0x000000fffff87224 */ /* 0x000fc400078e0066 */
[----:B------:R-:W-:Y:S01]  /*39d30*/  IMAD.MOV.U32 R249, RZ, RZ, R103 ;  /* 0x000000fffff97224 */ /* 0x000fe200078e0067 */
[----:B------:R-:W-:Y:S01]  /*39d40*/  MOV R251, R110 ;  /* 0x0000006e00fb7202 */ /* 0x000fe20000000f00 */
[----:B------:R-:W-:Y:S02]  /*39d50*/  IMAD.MOV.U32 R250, RZ, RZ, R106 ;  /* 0x000000fffffa7224 */ /* 0x000fe400078e006a */
[----:B------:R-:W-:Y:S02]  /*39d60*/  IMAD.MOV.U32 R240, RZ, RZ, R114 ;  /* 0x000000fffff07224 */ /* 0x000fe400078e0072 */
[----:B------:R-:W-:Y:S02]  /*39d70*/  IMAD.MOV.U32 R241, RZ, RZ, R118 ;  /* 0x000000fffff17224 */ /* 0x000fe400078e0076 */
[----:B------:R-:W-:Y:S02]  /*39d80*/  IMAD.MOV.U32 R242, RZ, RZ, R119 ;  /* 0x000000fffff27224 */ /* 0x000fe400078e0077 */
[----:B------:R-:W-:Y:S01]  /*39d90*/  IMAD.MOV.U32 R243, RZ, RZ, R122 ;  /* 0x000000fffff37224 */ /* 0x000fe200078e007a */
[C---:B--2---:R-:W-:Y:S08]  /*39da0*/  HMMA.1688.F32.TF32 R156, R232.reuse, R12, R156 ;  /* 0x0000000ce89c723c */ /* 0x044ff0000008109c */
[C---:B----4-:R-:W-:Y:S08]  /*39db0*/  HMMA.1688.F32.TF32 R152, R232.reuse, R8, R152 ;  /* 0x00000008e898723c */ /* 0x050ff00000081098 */
[C---:B------:R-:W-:Y:S08]  /*39dc0*/  HMMA.1688.F32.TF32 R148, R232.reuse, R4, R148 ;  /* 0x00000004e894723c */ /* 0x040ff00000081094 */
[----:B------:R-:W-:Y:S01]  /*39dd0*/  HMMA.1688.F32.TF32 R144, R232, R244, R144 ;  /* 0x000000f4e890723c */ /* 0x000fe20000081090 */
[----:B------:R-:W-:Y:S04]  /*39de0*/  STL.64 [R1+0x1900], R156 ;  /* 0x0019009c01007387 */ /* 0x000fe80000100a00 */
[----:B------:R-:W-:Y:S04]  /*39df0*/  STL.64 [R1+0x1908], R158 ;  /* 0x0019089e01007387 */ /* 0x000fe80000100a00 */
[----:B------:R-:W-:Y:S04]  /*39e00*/  STL.64 [R1+0x1910], R152 ;  /* 0x0019109801007387 */ /* 0x000fe80000100a00 */
[----:B------:R-:W-:Y:S04]  /*39e10*/  STL.64 [R1+0x1918], R154 ;  /* 0x0019189a01007387 */ /* 0x000fe80000100a00 */
[----:B------:R1:W-:Y:S04]  /*39e20*/  STL.64 [R1+0x1950], R148 ;  /* 0x0019509401007387 */ /* 0x0003e80000100a00 */
[----:B------:R2:W-:Y:S04]  /*39e30*/  STL.64 [R1+0x1958], R150 ;  /* 0x0019589601007387 */ /* 0x0005e80000100a00 */
[----:B------:R-:W4:Y:S04]  /*39e40*/  LDL.LU R102, [R1+0x59ec] ;  /* 0x0059ec0001667983 */ /* 0x000f280000300800 */
[----:B------:R-:W-:Y:S04]  /*39e50*/  STL.64 [R1+0x1940], R144 ;  /* 0x0019409001007387 */ /* 0x000fe80000100a00 */
[----:B------:R3:W-:Y:S04]  /*39e60*/  STL.64 [R1+0x1948], R146 ;  /* 0x0019489201007387 */ /* 0x0007e80000100a00 */
[----:B------:R-:W4:Y:S04]  /*39e70*/  LDL.LU R103, [R1+0x59e8] ;  /* 0x0059e80001677983 */ /* 0x000f280000300800 */
[----:B------:R-:W4:Y:S04]  /*39e80*/  LDL.LU R106, [R1+0x59e4] ;  /* 0x0059e400016a7983 */ /* 0x000f280000300800 */
[----:B------:R-:W4:Y:S04]  /*39e90*/  LDL.LU R110, [R1+0x59e0] ;  /* 0x0059e000016e7983 */ /* 0x000f280000300800 */
[----:B------:R-:W4:Y:S01]  /*39ea0*/  LDL.LU R114, [R1+0x59dc] ;  /* 0x0059dc0001727983 */ /* 0x000f220000300800 */
[----:B------:R-:W-:Y:S01]  /*39eb0*/  LOP3.LUT R85, R3, 0x20, RZ, 0x3c, !PT ;  /* 0x0000002003557812 */ /* 0x000fe200078e3cff */
[----:B-1----:R-:W-:Y:S01]  /*39ec0*/  IMAD.MOV.U32 R148, RZ, RZ, R58 ;  /* 0x000000ffff947224 */ /* 0x002fe200078e003a */
[----:B------:R-:W-:Y:S01]  /*39ed0*/  MOV R149, R59 ;  /* 0x0000003b00957202 */ /* 0x000fe20000000f00 */
[----:B--2---:R-:W-:Y:S01]  /*39ee0*/  IMAD.MOV.U32 R150, RZ, RZ, R62 ;  /* 0x000000ffff967224 */ /* 0x004fe200078e003e */
[----:B------:R-:W-:Y:S01]  /*39ef0*/  LDS R232, [R3+0x4080] ;  /* 0x0040800003e87984 */ /* 0x000fe20000000800 */
[----:B------:R-:W-:-:S03]  /*39f00*/  IMAD.MOV.U32 R151, RZ, RZ, R63 ;  /* 0x000000ffff977224 */ /* 0x000fc600078e003f */
[----:B------:R-:W-:Y:S04]  /*39f10*/  LDS R234, [R3+0x6080] ;  /* 0x0060800003ea7984 */ /* 0x000fe80000000800 */
[----:B------:R-:W-:Y:S04]  /*39f20*/  LDS R233, [R85+0x4080] ;  /* 0x0040800055e97984 */ /* 0x000fe80000000800 */
[----:B------:R-:W1:Y:S01]  /*39f30*/  LDS R235, [R85+0x6080] ;  /* 0x0060800055eb7984 */ /* 0x000e620000000800 */
[----:B---3--:R-:W-:Y:S07]  /*39f40*/  HMMA.1688.F32.TF32 R144, R228, R126, R236 ;  /* 0x0000007ee490723c */ /* 0x008fee00000810ec */
[----:B------:R-:W-:Y:S11]  /*39f50*/  IMAD.MOV.U32 R236, RZ, RZ, R123 ;  /* 0x000000ffffec7224 */ /* 0x000ff600078e007b */
[----:B------:R-:W-:Y:S05]  /*39f60*/  @!UPT UIADD3 URZ, URZ, URZ, URZ ;  /* 0x0000003f3f3ff290 */ /* 0x000fea000fffe03f */
[----:B------:R-:W-:Y:S04]  /*39f70*/  STL.64 [R1+0x1960], R144 ;  /* 0x0019609001007387 */ /* 0x000fe80000100a00 */
[----:B------:R2:W-:Y:S04]  /*39f80*/  STL.64 [R1+0x1968], R146 ;  /* 0x0019689201007387 */ /* 0x0005e80000100a00 */
[----:B------:R-:W3:Y:S04]  /*39f90*/  LDL.LU R118, [R1+0x59d8] ;  /* 0x0059d80001767983 */ /* 0x000ee80000300800 */
[----:B------:R-:W3:Y:S04]  /*39fa0*/  LDL.LU R119, [R1+0x59d4] ;  /* 0x0059d40001777983 */ /* 0x000ee80000300800 */
[----:B------:R-:W2:Y:S04]  /*39fb0*/  LDL.LU R122, [R1+0x59d0] ;  /* 0x0059d000017a7983 */ /* 0x000ea80000300800 */
[----:B------:R-:W2:Y:S01]  /*39fc0*/  LDL.LU R123, [R1+0x59cc] ;  /* 0x0059cc00017b7983 */ /* 0x000ea20000300800 */
[----:B------:R-:W-:-:S02]  /*39fd0*/  IMAD.MOV.U32 R237, RZ, RZ, R115 ;  /* 0x000000ffffed7224 */ /* 0x000fc400078e0073 */
[----:B------:R-:W-:Y:S01]  /*39fe0*/  IMAD.MOV.U32 R238, RZ, RZ, R111 ;  /* 0x000000ffffee7224 */ /* 0x000fe200078e006f */
[----:B------:R-:W4:Y:S04]  /*39ff0*/  LDL.LU R115, [R1+0x59c8] ;  /* 0x0059c80001737983 */ /* 0x000f280000300800 */
[----:B------:R-:W3:Y:S01]  /*3a000*/  LDL.LU R111, [R1+0x59c4] ;  /* 0x0059c400016f7983 */ /* 0x000ee20000300800 */
[----:B------:R-:W-:-:S03]  /*3a010*/  MOV R239, R107 ;  /* 0x0000006b00ef7202 */ /* 0x000fc60000000f00 */
[----:B------:R-:W4:Y:S01]  /*3a020*/  LDL.LU R107, [R1+0x59c0] ;  /* 0x0059c000016b7983 */ /* 0x000f220000300800 */
[C---:B--2---:R-:W-:Y:S08]  /*3a030*/  HMMA.1688.F32.TF32 R144, R228.reuse, R122, R140 ;  /* 0x0000007ae490723c */ /* 0x044ff0000008108c */
[C---:B---3--:R-:W-:Y:S08]  /*3a040*/  HMMA.1688.F32.TF32 R140, R228.reuse, R118, R136 ;  /* 0x00000076e48c723c */ /* 0x048ff00000081088 */
[C---:B----4-:R-:W-:Y:S07]  /*3a050*/  HMMA.1688.F32.TF32 R136, R228.reuse, R114, R132 ;  /* 0x00000072e488723c */ /* 0x050fee0000081084 */
[----:B------:R-:W-:Y:S01]  /*3a060*/  STL.64 [R1+0x1970], R144 ;  /* 0x0019709001007387 */ /* 0x000fe20000100a00 */
[C---:B------:R-:W-:Y:S03]  /*3a070*/  HMMA.1688.F32.TF32 R132, R228.reuse, R110, R128 ;  /* 0x0000006ee484723c */ /* 0x040fe60000081080 */
[----:B------:R-:W-:Y:S04]  /*3a080*/  STL.64 [R1+0x1978], R146 ;  /* 0x0019789201007387 */ /* 0x000fe80000100a00 */
[----:B------:R-:W-:Y:S04]  /*3a090*/  STL.64 [R1+0x19a0], R140 ;  /* 0x0019a08c01007387 */ /* 0x000fe80000100a00 */
[----:B------:R-:W-:Y:S04]  /*3a0a0*/  STL.64 [R1+0x19a8], R142 ;  /* 0x0019a88e01007387 */ /* 0x000fe80000100a00 */
[----:B------:R2:W-:Y:S02]  /*3a0b0*/  STL.64 [R1+0x5828], R110 ;  /* 0x0058286e01007387 */ /* 0x0005e40000100a00 */
[C---:B--2---:R-:W-:Y:S11]  /*3a0c0*/  HMMA.1688.F32.TF32 R108, R228.reuse, R102, R224 ;  /* 0x00000066e46c723c */ /* 0x044ff600000810e0 */
[----:B------:R-:W-:Y:S11]  /*3a0d0*/  @!UPT UIADD3 URZ, URZ, URZ, URZ ;  /* 0x0000003f3f3ff290 */ /* 0x000ff6000fffe03f */
[----:B------:R-:W-:Y:S02]  /*3a0e0*/  @!UPT UIADD3 URZ, URZ, URZ, URZ ;  /* 0x0000003f3f3ff290 */ /* 0x000fe4000fffe03f */
[----:B------:R-:W-:Y:S02]  /*3a0f0*/  IMAD.MOV.U32 R9, RZ, RZ, R108 ;  /* 0x000000ffff097224 */ /* 0x000fe400078e006c */
[----:B------:R-:W-:Y:S02]  /*3a100*/  IMAD.MOV.U32 R8, RZ, RZ, R109 ;  /* 0x000000ffff087224 */ /* 0x000fe400078e006d */
[----:B------:R-:W-:Y:S02]  /*3a110*/  IMAD.MOV.U32 R5, RZ, RZ, R110 ;  /* 0x000000ffff057224 */ /* 0x000fe400078e006e */
[----:B------:R-:W-:Y:S02]  /*3a120*/  IMAD.MOV.U32 R4, RZ, RZ, R111 ;  /* 0x000000ffff047224 */ /* 0x000fe400078e006f */
[C---:B------:R-:W-:Y:S08]  /*3a130*/  HMMA.1688.F32.TF32 R108, R228.reuse, R98, R248 ;  /* 0x00000062e46c723c */ /* 0x040ff000000810f8 */
[C---:B------:R-:W-:Y:S11]  /*3a140*/  HMMA.1688.F32.TF32 R128, R228.reuse, R106, R220 ;  /* 0x0000006ae480723c */ /* 0x040ff600000810dc */
[----:B------:R-:W-:Y:S05]  /*3a150*/  @!UPT UIADD3 URZ, URZ, URZ, URZ ;  /* 0x0000003f3f3ff290 */ /* 0x000fea000fffe03f */
[----:B------:R-:W-:Y:S01]  /*3a160*/  IMAD.MOV.U32 R113, RZ, RZ, R108 ;  /* 0x000000ffff717224 */ /* 0x000fe200078e006c */
[----:B------:R-:W-:Y:S01]  /*3a170*/  MOV R112, R109 ;  /* 0x0000006d00707202 */ /* 0x000fe20000000f00 */
[----:B------:R-:W-:Y:S02]  /*3a180*/  IMAD.MOV.U32 R13, RZ, RZ, R110 ;  /* 0x000000ffff0d7224 */ /* 0x000fe400078e006e */
[----:B------:R-:W-:Y:S02]  /*3a190*/  IMAD.MOV.U32 R12, RZ, RZ, R111 ;  /* 0x000000ffff0c7224 */ /* 0x000fe400078e006f */
[----:B------:R-:W-:Y:S01]  /*3a1a0*/  HMMA.1688.F32.TF32 R108, R228, R94, R240 ;  /* 0x0000005ee46c723c */ /* 0x000fe200000810f0 */
[----:B------:R-:W-:Y:S04]  /*3a1b0*/  STL.64 [R1+0x19b0], R136 ;  /* 0x0019b08801007387 */ /* 0x000fe80000100a00 */
[----:B------:R-:W-:Y:S04]  /*3a1c0*/  STL.64 [R1+0x19b8], R138 ;  /* 0x0019b88a01007387 */ /* 0x000fe80000100a00 */
[----:B------:R-:W-:Y:S04]  /*3a1d0*/  STL.64 [R1+0x1ab0], R132 ;  /* 0x001ab08401007387 */ /* 0x000fe80000100a00 */
[----:B------:R-:W-:Y:S04]  /*3a1e0*/  STL.64 [R1+0x1ab8], R134 ;  /* 0x001ab88601007387 */ /* 0x000fe80000100a00 */
[----:B------:R2:W-:Y:S04]  /*3a1f0*/  STL.64 [R1+0x1b00], R128 ;  /* 0x001b008001007387 */ /* 0x0005e80000100a00 */
[----:B------:R-:W-:Y:S04]  /*3a200*/  STL [R1+0x54a4], R4 ;  /* 0x0054a40401007387 */ /* 0x000fe80000100800 */
[----:B------:R-:W-:Y:S01]  /*3a210*/  STL [R1+0x54a0], R5 ;  /* 0x0054a00501007387 */ /* 0x000fe20000100800 */
[----:B------:R-:W-:-:S02]  /*3a220*/  IMAD.MOV.U32 R121, RZ, RZ, R108 ;  /* 0x000000ffff797224 */ /* 0x000fc400078e006c */
[----:B------:R-:W-:Y:S01]  /*3a230*/  IMAD.MOV.U32 R120, RZ, RZ, R109 ;  /* 0x000000ffff787224 */ /* 0x000fe200078e006d */
[----:B------:R3:W-:Y:S01]  /*3a240*/  STL [R1+0x549c], R8 ;  /* 0x00549c0801007387 */ /* 0x0007e20000100800 */
[----:B------:R-:W-:Y:S02]  /*3a250*/  IMAD.MOV.U32 R117, RZ, RZ, R110 ;  /* 0x000000ffff757224 */ /* 0x000fe400078e006e */
[----:B------:R-:W-:Y:S01]  /*3a260*/  IMAD.MOV.U32 R116, RZ, RZ, R111 ;  /* 0x000000ffff747224 */ /* 0x000fe200078e006f */
[----:B------:R4:W-:Y:S01]  /*3a270*/  STL [R1+0x5498], R9 ;  /* 0x0054980901007387 */ /* 0x0009e20000100800 */
[----:B------:R-:W-:Y:S03]  /*3a280*/  HMMA.1688.F32.TF32 R108, R228, R90, R236 ;  /* 0x0000005ae46c723c */ /* 0x000fe600000810ec */
[----:B------:R1:W-:Y:S04]  /*3a290*/  STL [R1+0x54ac], R112 ;  /* 0x0054ac7001007387 */ /* 0x0003e80000100800 */
[----:B------:R1:W-:Y:S01]  /*3a2a0*/  STL [R1+0x54a8], R113 ;  /* 0x0054a87101007387 */ /* 0x0003e20000100800 */
[----:B------:R-:W-:-:S02]  /*3a2b0*/  IMAD.MOV.U32 R236, RZ, RZ, R42 ;  /* 0x000000ffffec7224 */ /* 0x000fc400078e002a */
[----:B------:R-:W-:Y:S01]  /*3a2c0*/  IMAD.MOV.U32 R237, RZ, RZ, R43 ;  /* 0x000000ffffed7224 */ /* 0x000fe200078e002b */
[----:B------:R-:W3:Y:S01]  /*3a2d0*/  LDL.LU R42, [R1+0x59bc] ;  /* 0x0059bc00012a7983 */ /* 0x000ee20000300800 */
[----:B------:R-:W-:Y:S02]  /*3a2e0*/  IMAD.MOV.U32 R238, RZ, RZ, R46 ;  /* 0x000000ffffee7224 */ /* 0x000fe400078e002e */
[----:B------:R-:W-:Y:S01]  /*3a2f0*/  IMAD.MOV.U32 R239, RZ, RZ, R47 ;  /* 0x000000ffffef7224 */ /* 0x000fe200078e002f */
[----:B------:R-:W4:Y:S01]  /*3a300*/  LDL.LU R43, [R1+0x59b8] ;  /* 0x0059b800012b7983 */ /* 0x000f220000300800 */
[----:B------:R-:W-:Y:S01]  /*3a310*/  IMAD.MOV.U32 R224, RZ, RZ, R23 ;  /* 0x000000ffffe07224 */ /* 0x000fe200078e0017 */
[----:B------:R-:W-:Y:S02]  /*3a320*/  MOV R225, R22 ;  /* 0x0000001600e17202 */ /* 0x000fe40000000f00 */
[----:B------:R-:W4:Y:S01]  /*3a330*/  LDL.LU R46, [R1+0x59b4] ;  /* 0x0059b400012e7983 */ /* 0x000f220000300800 */
[----:B------:R-:W-:-:S03]  /*3a340*/  IMAD.MOV.U32 R226, RZ, RZ, R19 ;  /* 0x000000ffffe27224 */ /* 0x000fc600078e0013 */
[----:B------:R-:W4:Y:S01]  /*3a350*/  LDL.LU R47, [R1+0x59b0] ;  /* 0x0059b000012f7983 */ /* 0x000f220000300800 */
[----:B------:R-:W-:-:S03]  /*3a360*/  IMAD.MOV.U32 R227, RZ, RZ, R18 ;  /* 0x000000ffffe37224 */ /* 0x000fc600078e0012 */
[----:B------:R-:W4:Y:S04]  /*3a370*/  LDL.LU R23, [R1+0x59ac] ;  /* 0x0059ac0001177983 */ /* 0x000f280000300800 */
[----:B------:R-:W4:Y:S04]  /*3a380*/  LDL.LU R22, [R1+0x59a8] ;  /* 0x0059a80001167983 */ /* 0x000f280000300800 */
[----:B------:R-:W4:Y:S04]  /*3a390*/  LDL.LU R19, [R1+0x59a4] ;  /* 0x0059a40001137983 */ /* 0x000f280000300800 */
[----:B------:R-:W4:Y:S01]  /*3a3a0*/  LDL.LU R18, [R1+0x59a0] ;  /* 0x0059a00001127983 */ /* 0x000f220000300800 */
[----:B------:R-:W-:-:S02]  /*3a3b0*/  IMAD.MOV.U32 R220, RZ, RZ, R246 ;  /* 0x000000ffffdc7224 */ /* 0x000fc400078e00f6 */
[----:B------:R-:W-:Y:S01]  /*3a3c0*/  IMAD.MOV.U32 R221, RZ, RZ, R247 ;  /* 0x000000ffffdd7224 */ /* 0x000fe200078e00f7 */
[----:B------:R-:W4:Y:S01]  /*3a3d0*/  LDL.LU R246, [R1+0x599c] ;  /* 0x00599c0001f67983 */ /* 0x000f220000300800 */
[----:B------:R-:W-:Y:S02]  /*3a3e0*/  IMAD.MOV.U32 R222, RZ, RZ, R6 ;  /* 0x000000ffffde7224 */ /* 0x000fe400078e0006 */
[----:B------:R-:W-:Y:S01]  /*3a3f0*/  IMAD.MOV.U32 R223, RZ, RZ, R7 ;  /* 0x000000ffffdf7224 */ /* 0x000fe200078e0007 */
[----:B------:R-:W4:Y:S01]  /*3a400*/  LDL.LU R247, [R1+0x5998] ;  /* 0x0059980001f77983 */ /* 0x000f220000300800 */
[----:B--2---:R-:W-:Y:S01]  /*3a410*/  IMAD.MOV.U32 R128, RZ, RZ, R55 ;  /* 0x000000ffff807224 */ /* 0x004fe200078e0037 */
[----:B------:R-:W-:Y:S02]  /*3a420*/  MOV R129, R54 ;  /* 0x0000003600817202 */ /* 0x000fe40000000f00 */
[----:B------:R-:W2:Y:S01]  /*3a430*/  LDL.LU R6, [R1+0x5994] ;  /* 0x0059940001067983 */ /* 0x000ea20000300800 */
[----:B------:R-:W-:-:S03]  /*3a440*/  IMAD.MOV.U32 R245, RZ, RZ, R130 ;  /* 0x000000fffff57224 */ /* 0x000fc600078e0082 */
[----:B------:R-:W2:Y:S01]  /*3a450*/  LDL.LU R7, [R1+0x5990] ;  /* 0x0059900001077983 */ /* 0x000ea20000300800 */
[----:B------:R-:W-:Y:S02]  /*3a460*/  IMAD.MOV.U32 R244, RZ, RZ, R131 ;  /* 0x000000fffff47224 */ /* 0x000fe400078e0083 */
[----:B------:R-:W-:Y:S01]  /*3a470*/  IMAD.MOV.U32 R130, RZ, RZ, R51 ;  /* 0x000000ffff827224 */ /* 0x000fe200078e0033 */
[----:B------:R-:W2:Y:S01]  /*3a480*/  LDL.LU R55, [R1+0x598c] ;  /* 0x00598c0001377983 */ /* 0x000ea20000300800 */
[----:B------:R-:W-:-:S03]  /*3a490*/  IMAD.MOV.U32 R131, RZ, RZ, R50 ;  /* 0x000000ffff837224 */ /* 0x000fc600078e0032 */
        /* <DEDUP_REMOVED lines=9> */
[----:B------:R-:W-:Y:S01]  /*3a530*/  IMAD.MOV.U32 R140, RZ, RZ, R34 ;  /* 0x000000ffff8c7224 */ /* 0x000fe200078e0022 */
[----:B------:R-:W-:Y:S02]  /*3a540*/  MOV R141, R35 ;  /* 0x00000023008d7202 */ /* 0x000fe40000000f00 */
        /* <DEDUP_REMOVED lines=12> */
[----:B------:R-:W2:Y:S04]  /*3a610*/  LDL.LU R26, [R1+0x595c] ;  /* 0x00595c00011a7983 */ /* 0x000ea80000300800 */
[----:B------:R-:W2:Y:S04]  /*3a620*/  LDL.LU R27, [R1+0x5958] ;  /* 0x00595800011b7983 */ /* 0x000ea80000300800 */
[----:B------:R-:W2:Y:S04]  /*3a630*/  LDL.LU R30, [R1+0x5954] ;  /* 0x00595400011e7983 */ /* 0x000ea80000300800 */
[----:B------:R-:W2:Y:S01]  /*3a640*/  LDL.LU R31, [R1+0x5950] ;  /* 0x00595000011f7983 */ /* 0x000ea20000300800 */
[----:B---3--:R-:W-:-:S02]  /*3a650*/  IMAD.MOV.U32 R155, RZ, RZ, R42 ;  /* 0x000000ffff9b7224 */ /* 0x008fc400078e002a */
[----:B----4-:R-:W-:Y:S01]  /*3a660*/  IMAD.MOV.U32 R154, RZ, RZ, R43 ;  /* 0x000000ffff9a7224 */ /* 0x010fe200078e002b */
[----:B------:R-:W-:Y:S01]  /*3a670*/  MOV R153, R46 ;  /* 0x0000002e00997202 */ /* 0x000fe20000000f00 */
[----:B------:R-:W-:Y:S02]  /*3a680*/  IMAD.MOV.U32 R152, RZ, RZ, R47 ;  /* 0x000000ffff987224 */ /* 0x000fe400078e002f */
[----:B------:R-:W3:Y:S04]  /*3a690*/  LDL.LU R47, [R1+0x594c] ;  /* 0x00594c00012f7983 */ /* 0x000ee80000300800 */
[----:B------:R-:W4:Y:S04]  /*3a6a0*/  LDL.LU R46, [R1+0x5948] ;  /* 0x00594800012e7983 */ /* 0x000f280000300800 */
[----:B------:R-:W3:Y:S01]  /*3a6b0*/  LDL.LU R43, [R1+0x5944] ;  /* 0x00594400012b7983 */ /* 0x000ee20000300800 */
[----:B------:R-:W-:-:S02]  /*3a6c0*/  IMAD.MOV.U32 R158, RZ, RZ, R22 ;  /* 0x000000ffff9e7224 */ /* 0x000fc400078e0016 */
[----:B------:R-:W-:Y:S01]  /*3a6d0*/  IMAD.MOV.U32 R157, RZ, RZ, R19 ;  /* 0x000000ffff9d7224 */ /* 0x000fe200078e0013 */
[----:B------:R-:W3:Y:S01]  /*3a6e0*/  LDL.LU R42, [R1+0x5940] ;  /* 0x00594000012a7983 */ /* 0x000ee20000300800 */
[----:B------:R-:W-:-:S03]  /*3a6f0*/  IMAD.MOV.U32 R156, RZ, RZ, R18 ;  /* 0x000000ffff9c7224 */ /* 0x000fc600078e0012 */
[----:B------:R-:W3:Y:S01]  /*3a700*/  LDL.LU R18, [R1+0x593c] ;  /* 0x00593c0001127983 */ /* 0x000ee20000300800 */
[----:B------:R-:W-:-:S03]  /*3a710*/  IMAD.MOV.U32 R159, RZ, RZ, R23 ;  /* 0x000000ffff9f7224 */ /* 0x000fc600078e0017 */
[----:B------:R-:W4:Y:S04]  /*3a720*/  LDL.LU R19, [R1+0x5938] ;  /* 0x0059380001137983 */ /* 0x000f280000300800 */
[----:B------:R-:W4:Y:S04]  /*3a730*/  LDL.LU R22, [R1+0x5934] ;  /* 0x0059340001167983 */ /* 0x000f280000300800 */
[----:B------:R-:W4:Y:S01]  /*3a740*/  LDL.LU R23, [R1+0x5930] ;  /* 0x0059300001177983 */ /* 0x000f220000300800 */
[----:B--2---:R-:W-:Y:S01]  /*3a750*/  MOV R161, R6 ;  /* 0x0000000600a17202 */ /* 0x004fe20000000f00 */
[----:B------:R-:W-:-:S02]  /*3a760*/  IMAD.MOV.U32 R160, RZ, RZ, R7 ;  /* 0x000000ffffa07224 */ /* 0x000fc400078e0007 */
[----:B------:R-:W2:Y:S01]  /*3a770*/  LDL.LU R7, [R1+0x592c] ;  /* 0x00592c0001077983 */ /* 0x000ea20000300800 */
[----:B------:R-:W-:Y:S02]  /*3a780*/  IMAD.MOV.U32 R162, RZ, RZ, R247 ;  /* 0x000000ffffa27224 */ /* 0x000fe400078e00f7 */
[----:B------:R-:W-:Y:S01]  /*3a790*/  IMAD.MOV.U32 R163, RZ, RZ, R246 ;  /* 0x000000ffffa37224 */ /* 0x000fe200078e00f6 */
[----:B------:R-:W2:Y:S04]  /*3a7a0*/  LDL.LU R6, [R1+0x5928] ;  /* 0x0059280001067983 */ /* 0x000ea80000300800 */
[----:B------:R-:W2:Y:S04]  /*3a7b0*/  LDL.LU R247, [R1+0x5924] ;  /* 0x0059240001f77983 */ /* 0x000ea80000300800 */
[----:B------:R-:W2:Y:S01]  /*3a7c0*/  LDL.LU R246, [R1+0x5920] ;  /* 0x0059200001f67983 */ /* 0x000ea20000300800 */
[----:B------:R-:W-:-:S02]  /*3a7d0*/  IMAD.MOV.U32 R171, RZ, RZ, R10 ;  /* 0x000000ffffab7224 */ /* 0x000fc400078e000a */
[----:B------:R-:W-:Y:S02]  /*3a7e0*/  IMAD.MOV.U32 R170, RZ, RZ, R11 ;  /* 0x000000ffffaa7224 */ /* 0x000fe400078e000b */
[----:B------:R-:W-:Y:S02]  /*3a7f0*/  IMAD.MOV.U32 R169, RZ, RZ, R14 ;  /* 0x000000ffffa97224 */ /* 0x000fe400078e000e */
[----:B------:R-:W-:Y:S02]  /*3a800*/  IMAD.MOV.U32 R168, RZ, RZ, R15 ;  /* 0x000000ffffa87224 */ /* 0x000fe400078e000f */
[----:B------:R-:W2:Y:S04]  /*3a810*/  LDL.LU R15, [R1+0x591c] ;  /* 0x00591c00010f7983 */ /* 0x000ea80000300800 */
[----:B------:R-:W2:Y:S04]  /*3a820*/  LDL.LU R14, [R1+0x5918] ;  /* 0x00591800010e7983 */ /* 0x000ea80000300800 */
[----:B------:R-:W2:Y:S01]  /*3a830*/  LDL.LU R11, [R1+0x5914] ;  /* 0x00591400010b7983 */ /* 0x000ea20000300800 */
[----:B------:R-:W-:Y:S01]  /*3a840*/  IMAD.MOV.U32 R174, RZ, RZ, R35 ;  /* 0x000000ffffae7224 */ /* 0x000fe200078e0023 */
[----:B------:R-:W-:-:S02]  /*3a850*/  MOV R173, R38 ;  /* 0x0000002600ad7202 */ /* 0x000fc40000000f00 */
[----:B------:R-:W2:Y:S01]  /*3a860*/  LDL.LU R10, [R1+0x5910] ;  /* 0x00591000010a7983 */ /* 0x000ea20000300800 */
[----:B------:R-:W-:-:S03]  /*3a870*/  IMAD.MOV.U32 R172, RZ, RZ, R39 ;  /* 0x000000ffffac7224 */ /* 0x000fc600078e0027 */
[----:B------:R-:W2:Y:S01]  /*3a880*/  LDL.LU R39, [R1+0x590c] ;  /* 0x00590c0001277983 */ /* 0x000ea20000300800 */
[----:B------:R-:W-:-:S03]  /*3a890*/  IMAD.MOV.U32 R175, RZ, RZ, R34 ;  /* 0x000000ffffaf7224 */ /* 0x000fc600078e0022 */
[----:B------:R-:W2:Y:S04]  /*3a8a0*/  LDL.LU R38, [R1+0x5908] ;  /* 0x0059080001267983 */ /* 0x000ea80000300800 */
[----:B------:R-:W2:Y:S01]  /*3a8b0*/  LDL.LU R35, [R1+0x5904] ;  /* 0x0059040001237983 */ /* 0x000ea20000300800 */
[----:B------:R-:W-:Y:S02]  /*3a8c0*/  IMAD.MOV.U32 R178, RZ, RZ, R27 ;  /* 0x000000ffffb27224 */ /* 0x000fe400078e001b */
[----:B------:R-:W-:Y:S01]  /*3a8d0*/  IMAD.MOV.U32 R177, RZ, RZ, R30 ;  /* 0x000000ffffb17224 */ /* 0x000fe200078e001e */
[----:B------:R-:W2:Y:S01]  /*3a8e0*/  LDL.LU R34, [R1+0x5900] ;  /* 0x0059000001227983 */ /* 0x000ea20000300800 */
[----:B------:R-:W-:-:S03]  /*3a8f0*/  IMAD.MOV.U32 R176, RZ, RZ, R31 ;  /* 0x000000ffffb07224 */ /* 0x000fc600078e001f */
[----:B------:R-:W2:Y:S01]  /*3a900*/  LDL.LU R31, [R1+0x58fc] ;  /* 0x0058fc00011f7983 */ /* 0x000ea20000300800 */
[----:B------:R-:W-:-:S03]  /*3a910*/  IMAD.MOV.U32 R179, RZ, RZ, R26 ;  /* 0x000000ffffb37224 */ /* 0x000fc600078e001a */
[----:B------:R-:W2:Y:S04]  /*3a920*/  LDL.LU R30, [R1+0x58f8] ;  /* 0x0058f800011e7983 */ /* 0x000ea80000300800 */
[----:B------:R-:W2:Y:S04]  /*3a930*/  LDL.LU R27, [R1+0x58f4] ;  /* 0x0058f400011b7983 */ /* 0x000ea80000300800 */
[----:B------:R-:W2:Y:S01]  /*3a940*/  LDL.LU R26, [R1+0x58f0] ;  /* 0x0058f000011a7983 */ /* 0x000ea20000300800 */
[----:B---3--:R-:W-:Y:S02]  /*3a950*/  IMAD.MOV.U32 R187, RZ, RZ, R18 ;  /* 0x000000ffffbb7224 */ /* 0x008fe400078e0012 */
[----:B----4-:R-:W-:Y:S01]  /*3a960*/  IMAD.MOV.U32 R186, RZ, RZ, R19 ;  /* 0x000000ffffba7224 */ /* 0x010fe200078e0013 */
[----:B------:R-:W-:Y:S01]  /*3a970*/  MOV R185, R22 ;  /* 0x0000001600b97202 */ /* 0x000fe20000000f00 */
[----:B------:R-:W-:-:S02]  /*3a980*/  IMAD.MOV.U32 R184, RZ, RZ, R23 ;  /* 0x000000ffffb87224 */ /* 0x000fc400078e0017 */
[----:B------:R-:W3:Y:S04]  /*3a990*/  LDL.LU R23, [R1+0x58ec] ;  /* 0x0058ec0001177983 */ /* 0x000ee80000300800 */
[----:B------:R-:W4:Y:S04]  /*3a9a0*/  LDL.LU R22, [R1+0x58e8] ;  /* 0x0058e80001167983 */ /* 0x000f280000300800 */
[----:B------:R-:W4:Y:S04]  /*3a9b0*/  LDL.LU R19, [R1+0x58e4] ;  /* 0x0058e40001137983 */ /* 0x000f280000300800 */
[----:B------:R-:W4:Y:S01]  /*3a9c0*/  LDL.LU R18, [R1+0x58e0] ;  /* 0x0058e00001127983 */ /* 0x000f220000300800 */
[----:B--2---:R-:W-:-:S02]  /*3a9d0*/  IMAD.MOV.U32 R189, RZ, RZ, R247 ;  /* 0x000000ffffbd7224 */ /* 0x004fc400078e00f7 */
[----:B------:R-:W-:Y:S02]  /*3a9e0*/  IMAD.MOV.U32 R188, RZ, RZ, R246 ;  /* 0x000000ffffbc7224 */ /* 0x000fe400078e00f6 */
[----:B------:R-:W2:Y:S01]  /*3a9f0*/  LDL.LU R246, [R1+0x58dc] ;  /* 0x0058dc0001f67983 */ /* 0x000ea20000300800 */
[----:B------:R-:W-:Y:S02]  /*3aa00*/  IMAD.MOV.U32 R190, RZ, RZ, R6 ;  /* 0x000000ffffbe7224 */ /* 0x000fe400078e0006 */
[----:B------:R-:W-:Y:S01]  /*3aa10*/  IMAD.MOV.U32 R191, RZ, RZ, R7 ;  /* 0x000000ffffbf7224 */ /* 0x000fe200078e0007 */
[----:B------:R-:W2:Y:S04]  /*3aa20*/  LDL.LU R247, [R1+0x58d8] ;  /* 0x0058d80001f77983 */ /* 0x000ea80000300800 */
[----:B------:R-:W2:Y:S04]  /*3aa30*/  LDL.LU R6, [R1+0x58d4] ;  /* 0x0058d40001067983 */ /* 0x000ea80000300800 */
[----:B------:R-:W2:Y:S01]  /*3aa40*/  LDL.LU R7, [R1+0x58d0] ;  /* 0x0058d00001077983 */ /* 0x000ea20000300800 */
[----:B------:R-:W-:-:S02]  /*3aa50*/  IMAD.MOV.U32 R195, RZ, RZ, R15 ;  /* 0x000000ffffc37224 */ /* 0x000fc400078e000f */
[----:B------:R-:W-:Y:S01]  /*3aa60*/  IMAD.MOV.U32 R194, RZ, RZ, R14 ;  /* 0x000000ffffc27224 */ /* 0x000fe200078e000e */
[----:B------:R-:W-:Y:S01]  /*3aa70*/  MOV R193, R11 ;  /* 0x0000000b00c17202 */ /* 0x000fe20000000f00 */
[----:B------:R-:W-:Y:S02]  /*3aa80*/  IMAD.MOV.U32 R192, RZ, RZ, R10 ;  /* 0x000000ffffc07224 */ /* 0x000fe400078e000a */
[----:B------:R-:W2:Y:S04]  /*3aa90*/  LDL.LU R10, [R1+0x58cc] ;  /* 0x0058cc00010a7983 */ /* 0x000ea80000300800 */
[----:B------:R-:W2:Y:S04]  /*3aaa0*/  LDL.LU R11, [R1+0x58c8] ;  /* 0x0058c800010b7983 */ /* 0x000ea80000300800 */
[----:B------:R-:W2:Y:S04]  /*3aab0*/  LDL.LU R14, [R1+0x58c4] ;  /* 0x0058c400010e7983 */ /* 0x000ea80000300800 */
[----:B------:R-:W2:Y:S01]  /*3aac0*/  LDL.LU R15, [R1+0x58c0] ;  /* 0x0058c000010f7983 */ /* 0x000ea20000300800 */
[----:B------:R-:W-:-:S02]  /*3aad0*/  IMAD.MOV.U32 R197, RZ, RZ, R35 ;  /* 0x000000ffffc57224 */ /* 0x000fc400078e0023 */
[----:B------:R-:W-:Y:S02]  /*3aae0*/  IMAD.MOV.U32 R196, RZ, RZ, R34 ;  /* 0x000000ffffc47224 */ /* 0x000fe400078e0022 */
[----:B------:R-:W-:Y:S02]  /*3aaf0*/  IMAD.MOV.U32 R203, RZ, RZ, R31 ;  /* 0x000000ffffcb7224 */ /* 0x000fe400078e001f */
[----:B------:R-:W-:Y:S01]  /*3ab00*/  IMAD.MOV.U32 R202, RZ, RZ, R30 ;  /* 0x000000ffffca7224 */ /* 0x000fe200078e001e */
[----:B------:R-:W-:Y:S01]  /*3ab10*/  MOV R201, R27 ;  /* 0x0000001b00c97202 */ /* 0x000fe20000000f00 */
[----:B------:R-:W-:Y:S02]  /*3ab20*/  IMAD.MOV.U32 R200, RZ, RZ, R26 ;  /* 0x000000ffffc87224 */ /* 0x000fe400078e001a */
[----:B------:R-:W-:Y:S02]  /*3ab30*/  IMAD.MOV.U32 R198, RZ, RZ, R38 ;  /* 0x000000ffffc67224 */ /* 0x000fe400078e0026 */
[----:B------:R-:W-:Y:S01]  /*3ab40*/  IMAD.MOV.U32 R199, RZ, RZ, R39 ;  /* 0x000000ffffc77224 */ /* 0x000fe200078e0027 */
[----:B------:R-:W-:Y:S01]  /*3ab50*/  MOV R181, R43 ;  /* 0x0000002b00b57202 */ /* 0x000fe20000000f00 */
[----:B------:R-:W-:-:S02]  /*3ab60*/  IMAD.MOV.U32 R180, RZ, RZ, R42 ;  /* 0x000000ffffb47224 */ /* 0x000fc400078e002a */
[----:B------:R-:W-:Y:S02]  /*3ab70*/  IMAD.MOV.U32 R182, RZ, RZ, R46 ;  /* 0x000000ffffb67224 */ /* 0x000fe400078e002e */
        /* <DEDUP_REMOVED lines=8> */
[----:B------:R-:W-:Y:S01]  /*3ac00*/  IMAD.MOV.U32 R135, RZ, RZ, R75 ;  /* 0x000000ffff877224 */ /* 0x000fe200078e004b */
[----:B------:R-:W-:Y:S01]  /*3ac10*/  MOV R249, R86 ;  /* 0x0000005600f97202 */ /* 0x000fe20000000f00 */
[----:B------:R-:W-:Y:S02]  /*3ac20*/  IMAD.MOV.U32 R248, RZ, RZ, R78 ;  /* 0x000000fffff87224 */ /* 0x000fe400078e004e */
[----:B------:R-:W-:-:S02]  /*3ac30*/  IMAD.MOV.U32 R250, RZ, RZ, R87 ;  /* 0x000000fffffa7224 */ /* 0x000fc400078e0057 */
[----:B------:R-:W-:Y:S02]  /*3ac40*/  IMAD.MOV.U32 R251, RZ, RZ, R82 ;  /* 0x000000fffffb7224 */ /* 0x000fe400078e0052 */
[----:B------:R-:W-:Y:S02]  /*3ac50*/  IMAD.MOV.U32 R240, RZ, RZ, R83 ;  /* 0x000000fffff07224 */ /* 0x000fe400078e0053 */
[----:B------:R-:W-:Y:S02]  /*3ac60*/  IMAD.MOV.U32 R241, RZ, RZ, R79 ;  /* 0x000000fffff17224 */ /* 0x000fe400078e004f */
[----:B------:R-:W-:Y:S02]  /*3ac70*/  IMAD.MOV.U32 R242, RZ, RZ, R70 ;  /* 0x000000fffff27224 */ /* 0x000fe400078e0046 */
[----:B------:R-:W-:Y:S02]  /*3ac80*/  IMAD.MOV.U32 R243, RZ, RZ, R71 ;  /* 0x000000fffff37224 */ /* 0x000fe400078e0047 */
[----:B---3--:R-:W-:-:S02]  /*3ac90*/  IMAD.MOV.U32 R215, RZ, RZ, R23 ;  /* 0x000000ffffd77224 */ /* 0x008fc400078e0017 */
[----:B----4-:R-:W-:Y:S02]  /*3aca0*/  IMAD.MOV.U32 R214, RZ, RZ, R22 ;  /* 0x000000ffffd67224 */ /* 0x010fe400078e0016 */
[----:B------:R-:W-:Y:S02]  /*3acb0*/  IMAD.MOV.U32 R213, RZ, RZ, R19 ;  /* 0x000000ffffd57224 */ /* 0x000fe400078e0013 */
[----:B------:R-:W-:Y:S02]  /*3acc0*/  IMAD.MOV.U32 R212, RZ, RZ, R18 ;  /* 0x000000ffffd47224 */ /* 0x000fe400078e0012 */
[----:B------:R-:W3:Y:S04]  /*3acd0*/  LDL.LU R18, [R1+0x58bc] ;  /* 0x0058bc0001127983 */ /* 0x000ee80000300800 */
[----:B------:R-:W3:Y:S04]  /*3ace0*/  LDL.LU R19, [R1+0x58b8] ;  /* 0x0058b80001137983 */ /* 0x000ee80000300800 */
[----:B------:R-:W4:Y:S04]  /*3acf0*/  LDL.LU R22, [R1+0x58b4] ;  /* 0x0058b40001167983 */ /* 0x000f280000300800 */
[----:B------:R-:W4:Y:S04]  /*3ad00*/  LDL.LU R23, [R1+0x58b0] ;  /* 0x0058b00001177983 */ /* 0x000f280000300800 */
[----:B------:R-:W2:Y:S04]  /*3ad10*/  LDL.LU R26, [R1+0x58ac] ;  /* 0x0058ac00011a7983 */ /* 0x000ea80000300800 */
        /* <DEDUP_REMOVED lines=26> */
[----:B------:R-:W3:Y:S04]  /*3aec0*/  LDL.LU R82, [R1+0x5840] ;  /* 0x0058400001527983 */ /* 0x000ee80000300800 */
[----:B------:R-:W3:Y:S04]  /*3aed0*/  LDL.LU R83, [R1+0x583c] ;  /* 0x00583c0001537983 */ /* 0x000ee80000300800 */
[----:B------:R-:W3:Y:S04]  /*3aee0*/  LDL.LU R79, [R1+0x5838] ;  /* 0x00583800014f7983 */ /* 0x000ee80000300800 */
[----:B------:R-:W3:Y:S04]  /*3aef0*/  LDL.LU R70, [R1+0x5834] ;  /* 0x0058340001467983 */ /* 0x000ee80000300800 */
[----:B------:R-:W3:Y:S01]  /*3af00*/  LDL.LU R71, [R1+0x5830] ;  /* 0x0058300001477983 */ /* 0x000ee20000300800 */
[----:B------:R-:W-:Y:S01]  /*3af10*/  IMAD.MOV.U32 R8, RZ, RZ, R108 ;  /* 0x000000ffff087224 */ /* 0x000fe200078e006c */
[----:B------:R-:W-:Y:S01]  /*3af20*/  MOV R9, R109 ;  /* 0x0000006d00097202 */ /* 0x000fe20000000f00 */
[----:B------:R-:W-:-:S02]  /*3af30*/  IMAD.MOV.U32 R125, RZ, RZ, R110 ;  /* 0x000000ffff7d7224 */ /* 0x000fc400078e006e */
[----:B------:R-:W-:Y:S02]  /*3af40*/  IMAD.MOV.U32 R124, RZ, RZ, R111 ;  /* 0x000000ffff7c7224 */ /* 0x000fe400078e006f */
[C---:B--2---:R-:W-:Y:S11]  /*3af50*/  HMMA.1688.F32.TF32 R108, R228.reuse, R86, R212 ;  /* 0x00000056e46c723c */ /* 0x044ff600000810d4 */
[----:B------:R-:W-:Y:S11]  /*3af60*/  @!UPT UIADD3 URZ, URZ, URZ, URZ ;  /* 0x0000003f3f3ff290 */ /* 0x000ff6000fffe03f */
[----:B------:R-:W-:Y:S02]  /*3af70*/  @!UPT UIADD3 URZ, URZ, URZ, URZ ;  /* 0x0000003f3f3ff290 */ /* 0x000fe4000fffe03f */
[----:B-1----:R-:W-:Y:S01]  /*3af80*/  IMAD.MOV.U32 R112, RZ, RZ, R108 ;  /* 0x000000ffff707224 */ /* 0x002fe200078e006c */
[----:B------:R-:W-:Y:S01]  /*3af90*/  MOV R113, R109 ;  /* 0x0000006d00717202 */ /* 0x000fe20000000f00 */
[----:B------:R-:W-:Y:S02]  /*3afa0*/  IMAD.MOV.U32 R4, RZ, RZ, R110 ;  /* 0x000000ffff047224 */ /* 0x000fe400078e006e */
[----:B------:R-:W-:Y:S02]  /*3afb0*/  IMAD.MOV.U32 R5, RZ, RZ, R111 ;  /* 0x000000ffff057224 */ /* 0x000fe400078e006f */
[C---:B---3--:R-:W-:Y:S08]  /*3afc0*/  HMMA.1688.F32.TF32 R108, R228.reuse, R82, R200 ;  /* 0x00000052e46c723c */ /* 0x048ff000000810c8 */
[C---:B------:R-:W-:Y:S08]  /*3afd0*/  HMMA.1688.F32.TF32 R196, R228.reuse, R78, R196 ;  /* 0x0000004ee4c4723c */ /* 0x040ff000000810c4 */
[C---:B------:R-:W-:Y:S07]  /*3afe0*/  HMMA.1688.F32.TF32 R192, R228.reuse, R74, R192 ;  /* 0x0000004ae4c0723c */ /* 0x040fee00000810c0 */
[----:B------:R-:W-:Y:S04]  /*3aff0*/  STL.64 [R1+0x3080], R108 ;  /* 0x0030806c01007387 */ /* 0x000fe80000100a00 */
[----:B------:R1:W-:Y:S02]  /*3b000*/  STL.64 [R1+0x3088], R110 ;  /* 0x0030886e01007387 */ /* 0x0003e40000100a00 */
[C---:B-1----:R-:W-:Y:S02]  /*3b010*/  HMMA.1688.F32.TF32 R108, R228.reuse, R70, R188 ;  /* 0x00000046e46c723c */ /* 0x042fe400000810bc */
[----:B------:R-:W-:Y:S04]  /*3b020*/  STL.64 [R1+0x3070], R196 ;  /* 0x003070c401007387 */ /* 0x000fe80000100a00 */
[----:B------:R-:W-:Y:S02]  /*3b030*/  STL.64 [R1+0x3078], R198 ;  /* 0x003078c601007387 */ /* 0x000fe40000100a00 */
[C---:B------:R-:W-:Y:S02]  /*3b040*/  HMMA.1688.F32.TF32 R184, R228.reuse, R66, R184 ;  /* 0x00000042e4b8723c */ /* 0x040fe400000810b8 */
[----:B------:R-:W-:Y:S04]  /*3b050*/  STL.64 [R1+0x3060], R192 ;  /* 0x003060c001007387 */ /* 0x000fe80000100a00 */
[----:B------:R-:W-:Y:S02]  /*3b060*/  STL.64 [R1+0x3068], R194 ;  /* 0x003068c201007387 */ /* 0x000fe40000100a00 */
        /* <DEDUP_REMOVED lines=30> */
[C---:B----4-:R-:W-:Y:S02]  /*3b250*/  HMMA.1688.F32.TF32 R108, R228.reuse, R22, R140 ;  /* 0x00000016e46c723c */ /* 0x050fe4000008108c */
        /* <DEDUP_REMOVED lines=14> */
[----:B------:R-:W-:Y:S02]  /*3b340*/  HMMA.1688.F32.TF32 R128, R228, R246, R224 ;  /* 0x000000f6e480723c */ /* 0x000fe400000810e0 */
[----:B------:R-:W-:Y:S04]  /*3b350*/  LDS R228, [R3+0x4100] ;  /* 0x0041000003e47984 */ /* 0x000fe80000000800 */
[----:B------:R-:W-:Y:S04]  /*3b360*/  LDS R230, [R3+0x6100] ;  /* 0x0061000003e67984 */ /* 0x000fe80000000800 */
[----:B------:R-:W-:Y:S04]  /*3b370*/  STL.64 [R1+0x2f60], R108 ;  /* 0x002f606c01007387 */ /* 0x000fe80000100a00 */
[----:B------:R1:W-:Y:S04]  /*3b380*/  STL.64 [R1+0x2f68], R110 ;  /* 0x002f686e01007387 */ /* 0x0003e80000100a00 */
[----:B------:R-:W-:Y:S04]  /*3b390*/  LDS R229, [R85+0x4100] ;  /* 0x0041000055e57984 */ /* 0x000fe80000000800 */
[----:B------:R-:W2:Y:S01]  /*3b3a0*/  LDS R231, [R85+0x6100] ;  /* 0x0061000055e77984 */ /* 0x000ea20000000800 */
[C---:B-1----:R-:W-:Y:S03]  /*3b3b0*/  HMMA.1688.F32.TF32 R108, R232.reuse, R126, R248 ;  /* 0x0000007ee86c723c */ /* 0x042fe600000810f8 */
[----:B------:R-:W-:Y:S04]  /*3b3c0*/  STL.64 [R1+0x2f50], R132 ;  /* 0x002f508401007387 */ /* 0x000fe80000100a00 */
[----:B------:R-:W-:Y:S04]  /*3b3d0*/  STL.64 [R1+0x2f58], R134 ;  /* 0x002f588601007387 */ /* 0x000fe80000100a00 */
[----:B------:R-:W-:Y:S04]  /*3b3e0*/  STL.64 [R1+0x1eb0], R128 ;  /* 0x001eb08001007387 */ /* 0x000fe80000100a00 */
[----:B------:R1:W-:Y:S08]  /*3b3f0*/  STL.64 [R1+0x1eb8], R130 ;  /* 0x001eb88201007387 */ /* 0x0003f00000100a00 */
[----:B------:R-:W-:Y:S01]  /*3b400*/  STL.64 [R1+0x1ed0], R108 ;  /* 0x001ed06c01007387 */ /* 0x000fe20000100a00 */
[C---:B-1----:R-:W-:Y:S03]  /*3b410*/  HMMA.1688.F32.TF32 R128, R232.reuse, R122, R240 ;  /* 0x0000007ae880723c */ /* 0x042fe600000810f0 */
[----:B------:R1:W-:Y:S05]  /*3b420*/  STL.64 [R1+0x1ed8], R110 ;  /* 0x001ed86e01007387 */ /* 0x0003ea0000100a00 */
[----:B-1----:R-:W-:Y:S11]  /*3b430*/  HMMA.1688.F32.TF32 R108, R232, R118, R236 ;  /* 0x00000076e86c723c */ /* 0x002ff600000810ec */
[----:B------:R-:W-:Y:S04]  /*3b440*/  @!UPT UIADD3 URZ, URZ, URZ, URZ ;  /* 0x0000003f3f3ff290 */ /* 0x000fe8000fffe03f */
[----:B------:R-:W-:Y:S04]  /*3b450*/  STL.64 [R1+0x2f20], R128 ;  /* 0x002f208001007387 */ /* 0x000fe80000100a00 */
[----:B------:R-:W-:Y:S04]  /*3b460*/  STL.64 [R1+0x2f28], R130 ;  /* 0x002f288201007387 */ /* 0x000fe80000100a00 */
[----:B------:R1:W-:Y:S04]  /*3b470*/  STL.64 [R1+0x2f10], R108 ;  /* 0x002f106c01007387 */ /* 0x0003e80000100a00 */
        /* <DEDUP_REMOVED lines=8> */
[----:B------:R-:W4:Y:S04]  /*3b500*/  LDL.LU R224, [R1+0x2d60] ;  /* 0x002d600001e07983 */ /* 0x000f280000300800 */
[----:B------:R-:W4:Y:S04]  /*3b510*/  LDL.LU R225, [R1+0x2d64] ;  /* 0x002d640001e17983 */ /* 0x000f280000300800 */
        /* <DEDUP_REMOVED lines=75> */
[----:B------:R-:W2:Y:S01]  /*3b9d0*/  LDL.LU R205, [R1+0x2ec4] ;  /* 0x002ec40001cd7983 */ /* 0x000ea20000300800 */
[----:B------:R-:W-:-:S03]  /*3b9e0*/  IMAD.MOV.U32 R17, RZ, RZ, R110 ;  /* 0x000000ffff117224 */ /* 0x000fc600078e006e */
[----:B------:R-:W2:Y:S01]  /*3b9f0*/  LDL.LU R206, [R1+0x2ec8] ;  /* 0x002ec80001ce7983 */ /* 0x000ea20000300800 */
[----:B------:R-:W-:-:S03]  /*3ba00*/  IMAD.MOV.U32 R16, RZ, RZ, R111 ;  /* 0x000000ffff107224 */ /* 0x000fc600078e006f */
[----:B------:R-:W2:Y:S04]  /*3ba10*/  LDL.LU R207, [R1+0x2ecc] ;  /* 0x002ecc0001cf7983 */ /* 0x000ea80000300800 */
[----:B-1----:R-:W2:Y:S04]  /*3ba20*/  LDL.LU R108, [R1+0x2f00] ;  /* 0x002f0000016c7983 */ /* 0x002ea80000300800 */
[----:B------:R-:W2:Y:S04]  /*3ba30*/  LDL.LU R109, [R1+0x2f04] ;  /* 0x002f0400016d7983 */ /* 0x000ea80000300800 */
[----:B------:R-:W2:Y:S04]  /*3ba40*/  LDL.LU R110, [R1+0x2f08] ;  /* 0x002f0800016e7983 */ /* 0x000ea80000300800 */
[----:B------:R-:W2:Y:S04]  /*3ba50*/  LDL.LU R111, [R1+0x2f0c] ;  /* 0x002f0c00016f7983 */ /* 0x000ea80000300800 */
        /* <DEDUP_REMOVED lines=22> */
[----:B------:R-:W4:Y:S04]  /*3bbc0*/  LDL.LU R242, [R1+0x1e08] ;  /* 0x001e080001f27983 */ /* 0x000f280000300800 */
[----:B------:R-:W4:Y:S04]  /*3bbd0*/  LDL.LU R243, [R1+0x1e0c] ;  /* 0x001e0c0001f37983 */ /* 0x000f280000300800 */
[----:B------:R-:W-:Y:S04]  /*3bbe0*/  STL.64 [R1+0x5820], R118 ;  /* 0x0058207601007387 */ /* 0x000fe80000100a00 */
[----:B------:R1:W-:Y:S04]  /*3bbf0*/  STL.64 [R1+0x5818], R116 ;  /* 0x0058187401007387 */ /* 0x0003e80000100a00 */
[----:B-1----:R-:W4:Y:S04]  /*3bc00*/  LDL.LU R116, [R1+0x2ef0] ;  /* 0x002ef00001747983 */ /* 0x002f280000300800 */
[----:B------:R-:W4:Y:S04]  /*3bc10*/  LDL.LU R117, [R1+0x2ef4] ;  /* 0x002ef40001757983 */ /* 0x000f280000300800 */
[----:B------:R-:W4:Y:S04]  /*3bc20*/  LDL.LU R118, [R1+0x2ef8] ;  /* 0x002ef80001767983 */ /* 0x000f280000300800 */
[----:B------:R-:W4:Y:S01]  /*3bc30*/  LDL.LU R119, [R1+0x2efc] ;  /* 0x002efc0001777983 */ /* 0x000f220000300800 */
[C---:B--2---:R-:W-:Y:S11]  /*3bc40*/  HMMA.1688.F32.TF32 R108, R232.reuse, R114, R108 ;  /* 0x00000072e86c723c */ /* 0x044ff6000008106c */
[----:B------:R-:W-:Y:S11]  /*3bc50*/  @!UPT UIADD3 URZ, URZ, URZ, URZ ;  /* 0x0000003f3f3ff290 */ /* 0x000ff6000fffe03f */
[----:B------:R-:W-:Y:S01]  /*3bc60*/  @!UPT UIADD3 URZ, URZ, URZ, URZ ;  /* 0x0000003f3f3ff290 */ /* 0x000fe2000fffe03f */
[----:B------:R-:W-:Y:S04]  /*3bc70*/  STL.64 [R1+0x2f00], R108 ;  /* 0x002f006c01007387 */ /* 0x000fe80000100a00 */
[----:B------:R1:W-:Y:S04]  /*3bc80*/  STL.64 [R1+0x2f08], R110 ;  /* 0x002f086e01007387 */ /* 0x0003e80000100a00 */
[----:B-1----:R-:W4:Y:S01]  /*3bc90*/  LDL.LU.64 R110, [R1+0x5828] ;  /* 0x00582800016e7983 */ /* 0x002f220000300a00 */
[C---:B------:R-:W-:Y:S08]  /*3bca0*/  HMMA.1688.F32.TF32 R208, R232.reuse, R102, R208 ;  /* 0x00000066e8d0723c */ /* 0x040ff000000810d0 */
[C---:B------:R-:W-:Y:S08]  /*3bcb0*/  HMMA.1688.F32.TF32 R204, R232.reuse, R98, R204 ;  /* 0x00000062e8cc723c */ /* 0x040ff000000810cc */
[C---:B------:R-:W-:Y:S08]  /*3bcc0*/  HMMA.1688.F32.TF32 R200, R232.reuse, R90, R200 ;  /* 0x0000005ae8c8723c */ /* 0x040ff000000810c8 */
[C---:B------:R-:W-:Y:S08]  /*3bcd0*/  HMMA.1688.F32.TF32 R196, R232.reuse, R86, R196 ;  /* 0x00000056e8c4723c */ /* 0x040ff000000810c4 */
[C---:B------:R-:W-:Y:S08]  /*3bce0*/  HMMA.1688.F32.TF32 R188, R232.reuse, R78, R188 ;  /* 0x0000004ee8bc723c */ /* 0x040ff000000810bc */
[C---:B------:R-:W-:Y:S08]  /*3bcf0*/  HMMA.1688.F32.TF32 R184, R232.reuse, R74, R184 ;  /* 0x0000004ae8b8723c */ /* 0x040ff000000810b8 */
[C---:B---3--:R-:W-:Y:S08]  /*3bd00*/  HMMA.1688.F32.TF32 R176, R232.reuse, R66, R176 ;  /* 0x00000042e8b0723c */ /* 0x048ff000000810b0 */
[C---:B------:R-:W-:Y:S08]  /*3bd10*/  HMMA.1688.F32.TF32 R172, R232.reuse, R62, R172 ;  /* 0x0000003ee8ac723c */ /* 0x040ff000000810ac */
[C---:B------:R-:W-:Y:S08]  /*3bd20*/  HMMA.1688.F32.TF32 R164, R232.reuse, R54, R164 ;  /* 0x00000036e8a4723c */ /* 0x040ff000000810a4 */
[C---:B------:R-:W-:Y:S08]  /*3bd30*/  HMMA.1688.F32.TF32 R160, R232.reuse, R50, R160 ;  /* 0x00000032e8a0723c */ /* 0x040ff000000810a0 */
[C---:B------:R-:W-:Y:S08]  /*3bd40*/  HMMA.1688.F32.TF32 R152, R232.reuse, R42, R152 ;  /* 0x0000002ae898723c */ /* 0x040ff00000081098 */
[C---:B------:R-:W-:Y:S08]  /*3bd50*/  HMMA.1688.F32.TF32 R148, R232.reuse, R38, R148 ;  /* 0x00000026e894723c */ /* 0x040ff00000081094 */
[C---:B------:R-:W-:Y:S08]  /*3bd60*/  HMMA.1688.F32.TF32 R140, R232.reuse, R30, R140 ;  /* 0x0000001ee88c723c */ /* 0x040ff0000008108c */
[C---:B----4-:R-:W-:Y:S11]  /*3bd70*/  HMMA.1688.F32.TF32 R116, R232.reuse, R110, R116 ;  /* 0x0000006ee874723c */ /* 0x050ff60000081074 */
[----:B------:R-:W-:Y:S11]  /*3bd80*/  @!UPT UIADD3 URZ, URZ, URZ, URZ ;  /* 0x0000003f3f3ff290 */ /* 0x000ff6000fffe03f */
[----:B------:R-:W-:Y:S01]  /*3bd90*/  @!UPT UIADD3 URZ, URZ, URZ, URZ ;  /* 0x0000003f3f3ff290 */ /* 0x000fe2000fffe03f */
[----:B------:R-:W-:Y:S04]  /*3bda0*/  STL.64 [R1+0x2ef0], R116 ;  /* 0x002ef07401007387 */ /* 0x000fe80000100a00 */
[----:B------:R1:W-:Y:S02]  /*3bdb0*/  STL.64 [R1+0x2ef8], R118 ;  /* 0x002ef87601007387 */ /* 0x0003e40000100a00 */
[C---:B-1----:R-:W-:Y:S11]  /*3bdc0*/  HMMA.1688.F32.TF32 R116, R232.reuse, R106, R216 ;  /* 0x0000006ae874723c */ /* 0x042ff600000810d8 */
[----:B------:R-:W-:Y:S11]  /*3bdd0*/  @!UPT UIADD3 URZ, URZ, URZ, URZ ;  /* 0x0000003f3f3ff290 */ /* 0x000ff6000fffe03f */
[----:B------:R-:W-:Y:S01]  /*3bde0*/  @!UPT UIADD3 URZ, URZ, URZ, URZ ;  /* 0x0000003f3f3ff290 */ /* 0x000fe2000fffe03f */
[----:B------:R-:W-:Y:S04]  /*3bdf0*/  STL.64 [R1+0x2ee0], R116 ;  /* 0x002ee07401007387 */ /* 0x000fe80000100a00 */
[----:B------:R1:W-:Y:S02]  /*3be00*/  STL.64 [R1+0x2ee8], R118 ;  /* 0x002ee87601007387 */ /* 0x0003e40000100a00 */
[C---:B-1----:R-:W-:Y:S02]  /*3be10*/  HMMA.1688.F32.TF32 R116, R232.reuse, R94, R212 ;  /* 0x0000005ee874723c */ /* 0x042fe400000810d4 */
[----:B------:R-:W-:Y:S04]  /*3be20*/  STL.64 [R1+0x2ed0], R208 ;  /* 0x002ed0d001007387 */ /* 0x000fe80000100a00 */
[----:B------:R-:W-:Y:S04]  /*3be30*/  STL.64 [R1+0x2ed8], R210 ;  /* 0x002ed8d201007387 */ /* 0x000fe80000100a00 */
[----:B------:R-:W-:Y:S04]  /*3be40*/  STL.64 [R1+0x2d40], R204 ;  /* 0x002d40cc01007387 */ /* 0x000fe80000100a00 */
[----:B------:R-:W-:Y:S09]  /*3be50*/  STL.64 [R1+0x2d48], R206 ;  /* 0x002d48ce01007387 */ /* 0x000ff20000100a00 */
        /* <DEDUP_REMOVED lines=33> */
[----:B------:R-:W-:Y:S01]  /*3c070*/  STL.64 [R1+0x2c50], R148 ;  /* 0x002c509401007387 */ /* 0x000fe20000100a00 */
[C---:B------:R-:W-:Y:S03]  /*3c080*/  HMMA.1688.F32.TF32 R136, R232.reuse, R26, R136 ;  /* 0x0000001ae888723c */ /* 0x040fe60000081088 */
[----:B------:R-:W-:Y:S09]  /*3c090*/  STL.64 [R1+0x2c58], R150 ;  /* 0x002c589601007387 */ /* 0x000ff20000100a00 */
        /* <DEDUP_REMOVED lines=13> */
[----:B------:R1:W-:Y:S04]  /*3c170*/  STL.64 [R1+0x2c08], R134 ;  /* 0x002c088601007387 */ /* 0x0003e80000100a00 */
[----:B------:R-:W-:Y:S04]  /*3c180*/  STL.64 [R1+0x2bf0], R128 ;  /* 0x002bf08001007387 */ /* 0x000fe80000100a00 */
[----:B------:R2:W-:Y:S01]  /*3c190*/  STL.64 [R1+0x2bf8], R130 ;  /* 0x002bf88201007387 */ /* 0x0005e20000100a00 */
[C---:B-1----:R-:W-:Y:S08]  /*3c1a0*/  HMMA.1688.F32.TF32 R132, R232.reuse, R6, R248 ;  /* 0x00000006e884723c */ /* 0x042ff000000810f8 */
[----:B------:R-:W-:Y:S01]  /*3c1b0*/  STL.64 [R1+0x2be0], R116 ;  /* 0x002be07401007387 */ /* 0x000fe20000100a00 */
[----:B--2---:R-:W-:Y:S03]  /*3c1c0*/  HMMA.1688.F32.TF32 R128, R232, R246, R240 ;  /* 0x000000f6e880723c */ /* 0x004fe600000810f0 */
[----:B------:R1:W-:Y:S04]  /*3c1d0*/  STL.64 [R1+0x2be8], R118 ;  /* 0x002be87601007387 */ /* 0x0003e80000100a00 */
[----:B------:R-:W-:Y:S04]  /*3c1e0*/  LDS R232, [R3+0x4180] ;  /* 0x0041800003e87984 */ /* 0x000fe80000000800 */
[----:B------:R-:W-:Y:S01]  /*3c1f0*/  LDS R234, [R3+0x6180] ;  /* 0x0061800003ea7984 */ /* 0x000fe20000000800 */
[C---:B-1----:R-:W-:Y:S03]  /*3c200*/  HMMA.1688.F32.TF32 R116, R228.reuse, R126, R236 ;  /* 0x0000007ee474723c */ /* 0x042fe600000810ec */
[----:B------:R-:W-:Y:S04]  /*3c210*/  STL.64 [R1+0x2bd0], R132 ;  /* 0x002bd08401007387 */ /* 0x000fe80000100a00 */
[----:B------:R-:W-:Y:S04]  /*3c220*/  STL.64 [R1+0x2bd8], R134 ;  /* 0x002bd88601007387 */ /* 0x000fe80000100a00 */
[----:B------:R-:W2:Y:S04]  /*3c230*/  LDL.LU R236, [R1+0x1b90] ;  /* 0x001b900001ec7983 */ /* 0x000ea80000300800 */
[----:B------:R1:W-:Y:S04]  /*3c240*/  STL.64 [R1+0x2190], R128 ;  /* 0x0021908001007387 */ /* 0x0003e80000100a00 */
[----:B------:R3:W-:Y:S04]  /*3c250*/  STL.64 [R1+0x2198], R130 ;  /* 0x0021988201007387 */ /* 0x0007e80000100a00 */
[----:B------:R-:W-:Y:S04]  /*3c260*/  LDS R233, [R85+0x4180] ;  /* 0x0041800055e97984 */ /* 0x000fe80000000800 */
[----:B------:R4:W-:Y:S04]  /*3c270*/  STL.64 [R1+0x2180], R116 ;  /* 0x0021807401007387 */ /* 0x0009e80000100a00 */
[----:B------:R1:W-:Y:S04]  /*3c280*/  STL.64 [R1+0x2188], R118 ;  /* 0x0021887601007387 */ /* 0x0003e80000100a00 */
        /* <DEDUP_REMOVED lines=11> */
[----:B-1----:R-:W2:Y:S04]  /*3c340*/  LDL.LU R128, [R1+0x1bd0] ;  /* 0x001bd00001807983 */ /* 0x002ea80000300800 */
[----:B------:R-:W2:Y:S04]  /*3c350*/  LDL.LU R129, [R1+0x1bd4] ;  /* 0x001bd40001817983 */ /* 0x000ea80000300800 */
[----:B---3--:R-:W2:Y:S04]  /*3c360*/  LDL.LU R130, [R1+0x1bd8] ;  /* 0x001bd80001827983 */ /* 0x008ea80000300800 */
[----:B------:R-:W2:Y:S04]  /*3c370*/  LDL.LU R131, [R1+0x1bdc] ;  /* 0x001bdc0001837983 */ /* 0x000ea80000300800 */
[----:B------:R-:W3:Y:S04]  /*3c380*/  LDL.LU R132, [R1+0x1be0] ;  /* 0x001be00001847983 */ /* 0x000ee80000300800 */
[----:B------:R-:W3:Y:S04]  /*3c390*/  LDL.LU R133, [R1+0x1be4] ;  /* 0x001be40001857983 */ /* 0x000ee80000300800 */
[----:B------:R-:W3:Y:S04]  /*3c3a0*/  LDL.LU R134, [R1+0x1be8] ;  /* 0x001be80001867983 */ /* 0x000ee80000300800 */
[----:B------:R-:W3:Y:S04]  /*3c3b0*/  LDL.LU R135, [R1+0x1bec] ;  /* 0x001bec0001877983 */ /* 0x000ee80000300800 */
        /* <DEDUP_REMOVED lines=64> */
[----:B----4-:R-:W4:Y:S04]  /*3c7c0*/  LDL.LU R116, [R1+0x1dc0] ;  /* 0x001dc00001747983 */ /* 0x010f280000300800 */
        /* <DEDUP_REMOVED lines=31> */
[----:B------:R-:W1:Y:S01]  /*3c9c0*/  LDS R235, [R85+0x6180] ;  /* 0x0061800055eb7984 */ /* 0x000e620000000800 */
[C---:B----4-:R-:W-:Y:S11]  /*3c9d0*/  HMMA.1688.F32.TF32 R116, R228.reuse, R122, R116 ;  /* 0x0000007ae474723c */ /* 0x050ff60000081074 */
[----:B------:R-:W-:Y:S11]  /*3c9e0*/  @!UPT UIADD3 URZ, URZ, URZ, URZ ;  /* 0x0000003f3f3ff290 */ /* 0x000ff6000fffe03f */
[----:B------:R-:W-:Y:S01]  /*3c9f0*/  @!UPT UIADD3 URZ, URZ, URZ, URZ ;  /* 0x0000003f3f3ff290 */ /* 0x000fe2000fffe03f */
[----:B------:R-:W-:Y:S04]  /*3ca00*/  STL.64 [R1+0x2bc0], R116 ;  /* 0x002bc07401007387 */ /* 0x000fe80000100a00 */
[----:B------:R4:W-:Y:S04]  /*3ca10*/  STL.64 [R1+0x2bc8], R118 ;  /* 0x002bc87601007387 */ /* 0x0009e80000100a00 */
[----:B----4-:R-:W4:Y:S01]  /*3ca20*/  LDL.LU.64 R118, [R1+0x5820] ;  /* 0x0058200001767983 */ /* 0x010f220000300a00 */
[C---:B--2---:R-:W-:Y:S03]  /*3ca30*/  HMMA.1688.F32.TF32 R216, R228.reuse, R114, R216 ;  /* 0x00000072e4d8723c */ /* 0x044fe600000810d8 */
[----:B------:R-:W2:Y:S05]  /*3ca40*/  LDL.LU.64 R116, [R1+0x5818] ;  /* 0x0058180001747983 */ /* 0x000eaa0000300a00 */
[C---:B------:R-:W-:Y:S08]  /*3ca50*/  HMMA.1688.F32.TF32 R208, R228.reuse, R110, R208 ;  /* 0x0000006ee4d0723c */ /* 0x040ff000000810d0 */
[C---:B----4-:R-:W-:Y:S11]  /*3ca60*/  HMMA.1688.F32.TF32 R220, R228.reuse, R118, R220 ;  /* 0x00000076e4dc723c */ /* 0x050ff600000810dc */
[----:B------:R-:W-:Y:S11]  /*3ca70*/  @!UPT UIADD3 URZ, URZ, URZ, URZ ;  /* 0x0000003f3f3ff290 */ /* 0x000ff6000fffe03f */
[----:B------:R-:W-:Y:S01]  /*3ca80*/  @!UPT UIADD3 URZ, URZ, URZ, URZ ;  /* 0x0000003f3f3ff290 */ /* 0x000fe2000fffe03f */
[----:B------:R-:W-:Y:S04]  /*3ca90*/  STL.64 [R1+0x2bb0], R220 ;  /* 0x002bb0dc01007387 */ /* 0x000fe80000100a00 */
[----:B------:R4:W-:Y:S04]  /*3caa0*/  STL.64 [R1+0x2bb8], R222 ;  /* 0x002bb8de01007387 */ /* 0x0009e80000100a00 */
[----:B----4-:R-:W4:Y:S04]  /*3cab0*/  LDL.LU.64 R222, [R1+0x5810] ;  /* 0x0058100001de7983 */ /* 0x010f280000300a00 */
[----:B------:R-:W2:Y:S04]  /*3cac0*/  LDL.LU.64 R220, [R1+0x5808] ;  /* 0x0058080001dc7983 */ /* 0x000ea80000300a00 */
[----:B------:R-:W-:Y:S04]  /*3cad0*/  STL.64 [R1+0x2ba0], R216 ;  /* 0x002ba0d801007387 */ /* 0x000fe80000100a00 */
[----:B------:R1:W-:Y:S04]  /*3cae0*/  STL.64 [R1+0x2ba8], R218 ;  /* 0x002ba8da01007387 */ /* 0x0003e80000100a00 */
[----:B------:R-:W-:Y:S04]  /*3caf0*/  STL.64 [R1+0x2b90], R208 ;  /* 0x002b90d001007387 */ /* 0x000fe80000100a00 */
[----:B------:R3:W-:Y:S01]  /*3cb00*/  STL.64 [R1+0x2b98], R210 ;  /* 0x002b98d201007387 */ /* 0x0007e20000100a00 */
[C---:B-1----:R-:W-:Y:S08]  /*3cb10*/  HMMA.1688.F32.TF32 R216, R228.reuse, R106, R204 ;  /* 0x0000006ae4d8723c */ /* 0x042ff000000810cc */
[C---:B---3--:R-:W-:Y:S08]  /*3cb20*/  HMMA.1688.F32.TF32 R208, R228.reuse, R102, R212 ;  /* 0x00000066e4d0723c */ /* 0x048ff000000810d4 */
[C---:B------:R-:W-:Y:S08]  /*3cb30*/  HMMA.1688.F32.TF32 R204, R228.reuse, R98, R200 ;  /* 0x00000062e4cc723c */ /* 0x040ff000000810c8 */
[C---:B------:R-:W-:Y:S08]  /*3cb40*/  HMMA.1688.F32.TF32 R200, R228.reuse, R94, R196 ;  /* 0x0000005ee4c8723c */ /* 0x040ff000000810c4 */
[C---:B------:R-:W-:Y:S08]  /*3cb50*/  HMMA.1688.F32.TF32 R196, R228.reuse, R90, R192 ;  /* 0x0000005ae4c4723c */ /* 0x040ff000000810c0 */
[C---:B------:R-:W-:Y:S08]  /*3cb60*/  HMMA.1688.F32.TF32 R192, R228.reuse, R86, R188 ;  /* 0x00000056e4c0723c */ /* 0x040ff000000810bc */
[C---:B------:R-:W-:Y:S08]  /*3cb70*/  HMMA.1688.F32.TF32 R188, R228.reuse, R82, R184 ;  /* 0x00000052e4bc723c */ /* 0x040ff000000810b8 */
[C---:B------:R-:W-:Y:S01]  /*3cb80*/  HMMA.1688.F32.TF32 R184, R228.reuse, R78, R180 ;  /* 0x0000004ee4b8723c */ /* 0x040fe200000810b4 */
[----:B------:R-:W-:Y:S07]  /*3cb90*/  STL.64 [R1+0x2b80], R216 ;  /* 0x002b80d801007387 */ /* 0x000fee0000100a00 */
        /* <DEDUP_REMOVED lines=9> */
[----:B------:R-:W-:Y:S04]  /*3cc30*/  STL.64 [R1+0x2b68], R206 ;  /* 0x002b68ce01007387 */ /* 0x000fe80000100a00 */
[----:B------:R-:W-:Y:S03]  /*3cc40*/  STL.64 [R1+0x2b50], R200 ;  /* 0x002b50c801007387 */ /* 0x000fe60000100a00 */
        /* <DEDUP_REMOVED lines=41> */
[----:B------:R1:W-:Y:S04]  /*3cee0*/  STL.64 [R1+0x2a58], R138 ;  /* 0x002a588a01007387 */ /* 0x0003e80000100a00 */
[----:B------:R-:W-:Y:S04]  /*3cef0*/  STL.64 [R1+0x2a40], R132 ;  /* 0x002a408401007387 */ /* 0x000fe80000100a00 */
[----:B------:R3:W-:Y:S01]  /*3cf00*/  STL.64 [R1+0x2a48], R134 ;  /* 0x002a488601007387 */ /* 0x0007e20000100a00 */
[C---:B-1----:R-:W-:Y:S03]  /*3cf10*/  HMMA.1688.F32.TF32 R136, R228.reuse, R18, R248 ;  /* 0x00000012e488723c */ /* 0x042fe600000810f8 */
[----:B------:R-:W-:Y:S04]  /*3cf20*/  STL.64 [R1+0x2a30], R128 ;  /* 0x002a308001007387 */ /* 0x000fe80000100a00 */
[----:B------:R1:W-:Y:S01]  /*3cf30*/  STL.64 [R1+0x2a38], R130 ;  /* 0x002a388201007387 */ /* 0x0003e20000100a00 */
[C---:B---3--:R-:W-:Y:S08]  /*3cf40*/  HMMA.1688.F32.TF32 R132, R228.reuse, R14, R240 ;  /* 0x0000000ee484723c */ /* 0x048ff000000810f0 */
[C---:B-1----:R-:W-:Y:S07]  /*3cf50*/  HMMA.1688.F32.TF32 R128, R228.reuse, R10, R236 ;  /* 0x0000000ae480723c */ /* 0x042fee00000810ec */
[----:B------:R-:W-:Y:S04]  /*3cf60*/  STL.64 [R1+0x2a20], R136 ;  /* 0x002a208801007387 */ /* 0x000fe80000100a00 */
[----:B------:R-:W-:Y:S04]  /*3cf70*/  STL.64 [R1+0x2a28], R138 ;  /* 0x002a288a01007387 */ /* 0x000fe80000100a00 */
[----:B------:R-:W3:Y:S04]  /*3cf80*/  LDL.LU R240, [R1+0x1770] ;  /* 0x0017700001f07983 */ /* 0x000ee80000300800 */
[----:B------:R1:W-:Y:S04]  /*3cf90*/  STL.64 [R1+0x2a10], R132 ;  /* 0x002a108401007387 */ /* 0x0003e80000100a00 */
[----:B------:R1:W-:Y:S04]  /*3cfa0*/  STL.64 [R1+0x2a18], R134 ;  /* 0x002a188601007387 */ /* 0x0003e80000100a00 */
[----:B------:R1:W-:Y:S04]  /*3cfb0*/  STL.64 [R1+0x2a00], R128 ;  /* 0x002a008001007387 */ /* 0x0003e80000100a00 */
[----:B------:R1:W-:Y:S04]  /*3cfc0*/  STL.64 [R1+0x2a08], R130 ;  /* 0x002a088201007387 */ /* 0x0003e80000100a00 */
        /* <DEDUP_REMOVED lines=106> */
[----:B------:R-:W4:Y:S01]  /*3d670*/  LDL.LU R239, [R1+0x176c] ;  /* 0x00176c0001ef7983 */ /* 0x000f220000300800 */
[C---:B--2---:R-:W-:Y:S08]  /*3d680*/  HMMA.1688.F32.TF32 R208, R228.reuse, R246, R208 ;  /* 0x000000f6e4d0723c */ /* 0x044ff000000810d0 */
[----:B---3--:R-:W-:Y:S01]  /*3d690*/  HMMA.1688.F32.TF32 R216, R228, R6, R216 ;  /* 0x00000006e4d8723c */ /* 0x008fe200000810d8 */
[----:B------:R-:W-:Y:S04]  /*3d6a0*/  LDS R228, [R3+0x4200] ;  /* 0x0042000003e47984 */ /* 0x000fe80000000800 */
[----:B------:R-:W-:Y:S04]  /*3d6b0*/  LDS R230, [R3+0x6200] ;  /* 0x0062000003e67984 */ /* 0x000fe80000000800 */
[----:B------:R-:W-:Y:S04]  /*3d6c0*/  LDS R229, [R85+0x4200] ;  /* 0x0042000055e57984 */ /* 0x000fe80000000800 */
[----:B------:R-:W1:Y:S01]  /*3d6d0*/  LDS R231, [R85+0x6200] ;  /* 0x0062000055e77984 */ /* 0x000e620000000800 */
[C---:B----4-:R-:W-:Y:S09]  /*3d6e0*/  HMMA.1688.F32.TF32 R204, R232.reuse, R126, R204 ;  /* 0x0000007ee8cc723c */ /* 0x050ff200000810cc */
[----:B------:R-:W-:Y:S04]  /*3d6f0*/  STL.64 [R1+0x29f0], R216 ;  /* 0x0029f0d801007387 */ /* 0x000fe80000100a00 */
[----:B------:R-:W-:Y:S04]  /*3d700*/  STL.64 [R1+0x29f8], R218 ;  /* 0x0029f8da01007387 */ /* 0x000fe80000100a00 */
[----:B------:R-:W-:Y:S04]  /*3d710*/  STL.64 [R1+0x2170], R208 ;  /* 0x002170d001007387 */ /* 0x000fe80000100a00 */
[----:B------:R2:W-:Y:S04]  /*3d720*/  STL.64 [R1+0x2178], R210 ;  /* 0x002178d201007387 */ /* 0x0005e80000100a00 */
[----:B------:R-:W-:Y:S04]  /*3d730*/  STL.64 [R1+0x2160], R204 ;  /* 0x002160cc01007387 */ /* 0x000fe80000100a00 */
[----:B------:R3:W-:Y:S01]  /*3d740*/  STL.64 [R1+0x2168], R206 ;  /* 0x002168ce01007387 */ /* 0x0007e20000100a00 */
[C---:B--2---:R-:W-:Y:S08]  /*3d750*/  HMMA.1688.F32.TF32 R208, R232.reuse, R122, R212 ;  /* 0x0000007ae8d0723c */ /* 0x044ff000000810d4 */
        /* <DEDUP_REMOVED lines=60> */
[C---:B--2---:R-:W-:Y:S03]  /*3db20*/  HMMA.1688.F32.TF32 R136, R232.reuse, R38, R248 ;  /* 0x00000026e888723c */ /* 0x044fe600000810f8 */
[----:B------:R-:W-:Y:S04]  /*3db30*/  STL.64 [R1+0x28a0], R128 ;  /* 0x0028a08001007387 */ /* 0x000fe80000100a00 */
[----:B------:R2:W-:Y:S01]  /*3db40*/  STL.64 [R1+0x28a8], R130 ;  /* 0x0028a88201007387 */ /* 0x0005e20000100a00 */
[C---:B---3--:R-:W-:Y:S08]  /*3db50*/  HMMA.1688.F32.TF32 R132, R232.reuse, R34, R240 ;  /* 0x00000022e884723c */ /* 0x048ff000000810f0 */
[----:B--2---:R-:W-:Y:S07]  /*3db60*/  HMMA.1688.F32.TF32 R128, R232, R30, R236 ;  /* 0x0000001ee880723c */ /* 0x004fee00000810ec */
[----:B------:R-:W-:Y:S04]  /*3db70*/  STL.64 [R1+0x2890], R136 ;  /* 0x0028908801007387 */ /* 0x000fe80000100a00 */
[----:B------:R-:W-:Y:S04]  /*3db80*/  STL.64 [R1+0x2898], R138 ;  /* 0x0028988a01007387 */ /* 0x000fe80000100a00 */
[----:B------:R-:W2:Y:S04]  /*3db90*/  LDL.LU R224, [R1+0x1480] ;  /* 0x0014800001e07983 */ /* 0x000ea80000300800 */
[----:B------:R-:W-:Y:S04]  /*3dba0*/  STL.64 [R1+0x2880], R132 ;  /* 0x0028808401007387 */ /* 0x000fe80000100a00 */
[----:B------:R-:W-:Y:S04]  /*3dbb0*/  STL.64 [R1+0x2888], R134 ;  /* 0x0028888601007387 */ /* 0x000fe80000100a00 */
[----:B------:R3:W-:Y:S04]  /*3dbc0*/  STL.64 [R1+0x2870], R128 ;  /* 0x0028708001007387 */ /* 0x0007e80000100a00 */
[----:B------:R4:W-:Y:S04]  /*3dbd0*/  STL.64 [R1+0x2878], R130 ;  /* 0x0028788201007387 */ /* 0x0009e80000100a00 */
[----:B------:R-:W2:Y:S04]  /*3dbe0*/  LDL.LU R225, [R1+0x1484] ;  /* 0x0014840001e17983 */ /* 0x000ea80000300800 */
[----:B------:R-:W2:Y:S04]  /*3dbf0*/  LDL.LU R226, [R1+0x1488] ;  /* 0x0014880001e27983 */ /* 0x000ea80000300800 */
[----:B------:R-:W2:Y:S04]  /*3dc00*/  LDL.LU R227, [R1+0x148c] ;  /* 0x00148c0001e37983 */ /* 0x000ea80000300800 */
[----:B---3--:R-:W3:Y:S04]  /*3dc10*/  LDL.LU R128, [R1+0x1490] ;  /* 0x0014900001807983 */ /* 0x008ee80000300800 */
[----:B------:R-:W3:Y:S04]  /*3dc20*/  LDL.LU R129, [R1+0x1494] ;  /* 0x0014940001817983 */ /* 0x000ee80000300800 */
[----:B----4-:R-:W3:Y:S04]  /*3dc30*/  LDL.LU R130, [R1+0x1498] ;  /* 0x0014980001827983 */ /* 0x010ee80000300800 */
        /* <DEDUP_REMOVED lines=45> */
[----:B------:R-:W1:Y:S04]  /*3df10*/  LDL.LU R196, [R1+0x16c0] ;  /* 0x0016c00001c47983 */ /* 0x000e680000300800 */
[----:B------:R-:W1:Y:S04]  /*3df20*/  LDL.LU R197, [R1+0x16c4] ;  /* 0x0016c40001c57983 */ /* 0x000e680000300800 */
[----:B------:R-:W1:Y:S04]  /*3df30*/  LDL.LU R198, [R1+0x16c8] ;  /* 0x0016c80001c67983 */ /* 0x000e680000300800 */
[----:B------:R-:W1:Y:S04]  /*3df40*/  LDL.LU R199, [R1+0x16cc] ;  /* 0x0016cc0001c77983 */ /* 0x000e680000300800 */
        /* <DEDUP_REMOVED lines=52> */
[----:B-1----:R-:W-:Y:S08]  /*3e290*/  HMMA.1688.F32.TF32 R196, R228, R126, R196 ;  /* 0x0000007ee4c4723c */ /* 0x002ff000000810c4 */
[C---:B--2---:R-:W-:Y:S08]  /*3e2a0*/  HMMA.1688.F32.TF32 R236, R232.reuse, R22, R236 ;  /* 0x00000016e8ec723c */ /* 0x044ff000000810ec */
[C---:B---3--:R-:W-:Y:S08]  /*3e2b0*/  HMMA.1688.F32.TF32 R240, R232.reuse, R26, R240 ;  /* 0x0000001ae8f0723c */ /* 0x048ff000000810f0 */
[C---:B----4-:R-:W-:Y:S11]  /*3e2c0*/  HMMA.1688.F32.TF32 R216, R232.reuse, R18, R216 ;  /* 0x00000012e8d8723c */ /* 0x050ff600000810d8 */
[----:B------:R-:W-:Y:S04]  /*3e2d0*/  @!UPT UIADD3 URZ, URZ, URZ, URZ ;  /* 0x0000003f3f3ff290 */ /* 0x000fe8000fffe03f */
[----:B------:R-:W-:Y:S04]  /*3e2e0*/  STL.64 [R1+0x2860], R240 ;  /* 0x002860f001007387 */ /* 0x000fe80000100a00 */
[----:B------:R1:W-:Y:S04]  /*3e2f0*/  STL.64 [R1+0x2868], R242 ;  /* 0x002868f201007387 */ /* 0x0003e80000100a00 */
[----:B-1----:R-:W2:Y:S04]  /*3e300*/  LDL.LU.64 R242, [R1+0x5800] ;  /* 0x0058000001f27983 */ /* 0x002ea80000300a00 */
[----:B------:R-:W3:Y:S04]  /*3e310*/  LDL.LU.64 R240, [R1+0x57f8] ;  /* 0x0057f80001f07983 */ /* 0x000ee80000300a00 */
[----:B------:R-:W-:Y:S04]  /*3e320*/  STL.64 [R1+0x2850], R236 ;  /* 0x002850ec01007387 */ /* 0x000fe80000100a00 */
[----:B------:R1:W-:Y:S01]  /*3e330*/  STL.64 [R1+0x2858], R238 ;  /* 0x002858ee01007387 */ /* 0x0003e20000100a00 */
[C---:B------:R-:W-:Y:S03]  /*3e340*/  HMMA.1688.F32.TF32 R200, R232.reuse, R246, R200 ;  /* 0x000000f6e8c8723c */ /* 0x040fe600000810c8 */
[----:B-1----:R-:W4:Y:S04]  /*3e350*/  LDL.LU.64 R238, [R1+0x57f0] ;  /* 0x0057f00001ee7983 */ /* 0x002f280000300a00 */
[----:B------:R-:W2:Y:S04]  /*3e360*/  LDL.LU.64 R236, [R1+0x57e8] ;  /* 0x0057e80001ec7983 */ /* 0x000ea80000300a00 */
[----:B------:R-:W-:Y:S04]  /*3e370*/  STL.64 [R1+0x2840], R216 ;  /* 0x002840d801007387 */ /* 0x000fe80000100a00 */
[----:B------:R1:W-:Y:S02]  /*3e380*/  STL.64 [R1+0x2848], R218 ;  /* 0x002848da01007387 */ /* 0x0003e40000100a00 */
[C---:B-1----:R-:W-:Y:S08]  /*3e390*/  HMMA.1688.F32.TF32 R216, R232.reuse, R14, R208 ;  /* 0x0000000ee8d8723c */ /* 0x042ff000000810d0 */
[C---:B------:R-:W-:Y:S08]  /*3e3a0*/  HMMA.1688.F32.TF32 R208, R232.reuse, R10, R204 ;  /* 0x0000000ae8d0723c */ /* 0x040ff000000810cc */
[----:B------:R-:W-:Y:S01]  /*3e3b0*/  HMMA.1688.F32.TF32 R204, R232, R6, R212 ;  /* 0x00000006e8cc723c */ /* 0x000fe200000810d4 */
[----:B------:R-:W-:Y:S04]  /*3e3c0*/  LDS R232, [R3+0x4280] ;  /* 0x0042800003e87984 */ /* 0x000fe80000000800 */
[----:B------:R-:W-:Y:S04]  /*3e3d0*/  LDS R234, [R3+0x6280] ;  /* 0x0062800003ea7984 */ /* 0x000fe80000000800 */
        /* <DEDUP_REMOVED lines=9> */
[----:B------:R1:W-:Y:S02]  /*3e470*/  STL.64 [R1+0x2148], R198 ;  /* 0x002148c601007387 */ /* 0x0003e40000100a00 */
[C---:B-1----:R-:W-:Y:S02]  /*3e480*/  HMMA.1688.F32.TF32 R200, R228.reuse, R122, R192 ;  /* 0x0000007ae4c8723c */ /* 0x042fe400000810c0 */
[----:B------:R-:W-:Y:S04]  /*3e490*/  LDS R233, [R85+0x4280] ;  /* 0x0042800055e97984 */ /* 0x000fe80000000800 */
[----:B------:R-:W1:Y:S02]  /*3e4a0*/  LDS R235, [R85+0x6280] ;  /* 0x0062800055eb7984 */ /* 0x000e640000000800 */
[C---:B------:R-:W-:Y:S08]  /*3e4b0*/  HMMA.1688.F32.TF32 R196, R228.reuse, R118, R188 ;  /* 0x00000076e4c4723c */ /* 0x040ff000000810bc */
        /* <DEDUP_REMOVED lines=33> */
[----:B------:R-:W-:Y:S01]  /*3e6d0*/  HMMA.1688.F32.TF32 R128, R228, R50, R248 ;  /* 0x00000032e480723c */ /* 0x000fe200000810f8 */
        /* <DEDUP_REMOVED lines=14> */
[----:B------:R1:W-:Y:S04]  /*3e7c0*/  STL.64 [R1+0x2718], R142 ;  /* 0x0027188e01007387 */ /* 0x0003e80000100a00 */
[----:B------:R1:W-:Y:S04]  /*3e7d0*/  STL.64 [R1+0x2700], R136 ;  /* 0x0027008801007387 */ /* 0x0003e80000100a00 */
[----:B------:R1:W-:Y:S04]  /*3e7e0*/  STL.64 [R1+0x2708], R138 ;  /* 0x0027088a01007387 */ /* 0x0003e80000100a00 */
[----:B------:R1:W-:Y:S04]  /*3e7f0*/  STL.64 [R1+0x26f0], R132 ;  /* 0x0026f08401007387 */ /* 0x0003e80000100a00 */
[----:B------:R1:W-:Y:S04]  /*3e800*/  STL.64 [R1+0x26f8], R134 ;  /* 0x0026f88601007387 */ /* 0x0003e80000100a00 */
[----:B------:R1:W-:Y:S04]  /*3e810*/  STL.64 [R1+0x26e8], R130 ;  /* 0x0026e88201007387 */ /* 0x0003e80000100a00 */
        /* <DEDUP_REMOVED lines=40> */
[----:B------:R-:W-:-:S02]  /*3eaa0*/  IMAD.MOV.U32 R32, RZ, RZ, R128 ;  /* 0x000000ffff207224 */ /* 0x000fc400078e0080 */
[----:B------:R-:W-:Y:S01]  /*3eab0*/  IMAD.MOV.U32 R33, RZ, RZ, R129 ;  /* 0x000000ffff217224 */ /* 0x000fe200078e0081 */
[----:B------:R-:W4:Y:S04]  /*3eac0*/  LDL.LU R128, [R1+0x1330] ;  /* 0x0013300001807983 */ /* 0x000f280000300800 */
[----:B------:R-:W4:Y:S04]  /*3ead0*/  LDL.LU R129, [R1+0x1334] ;  /* 0x0013340001817983 */ /* 0x000f280000300800 */
[----:B------:R-:W4:Y:S04]  /*3eae0*/  LDL.LU R130, [R1+0x1338] ;  /* 0x0013380001827983 */ /* 0x000f280000300800 */
[----:B------:R-:W4:Y:S04]  /*3eaf0*/  LDL.LU R131, [R1+0x133c] ;  /* 0x00133c0001837983 */ /* 0x000f280000300800 */
[----:B------:R-:W-:Y:S04]  /*3eb00*/  STL [R1+0x545c], R33 ;  /* 0x00545c2101007387 */ /* 0x000fe80000100800 */
[----:B------:R1:W-:Y:S01]  /*3eb10*/  STL [R1+0x5458], R32 ;  /* 0x0054582001007387 */ /* 0x0003e20000100800 */
[C---:B--2---:R-:W-:Y:S03]  /*3eb20*/  HMMA.1688.F32.TF32 R164, R228.reuse, R46, R248 ;  /* 0x0000002ee4a4723c */ /* 0x044fe600000810f8 */
[----:B------:R-:W2:Y:S11]  /*3eb30*/  LDL.LU R248, [R1+0x12c0] ;  /* 0x0012c00001f87983 */ /* 0x000eb60000300800 */
[----:B------:R-:W-:Y:S09]  /*3eb40*/  @!UPT UIADD3 URZ, URZ, URZ, URZ ;  /* 0x0000003f3f3ff290 */ /* 0x000ff2000fffe03f */
[----:B------:R-:W-:Y:S04]  /*3eb50*/  STL.64 [R1+0x26d0], R164 ;  /* 0x0026d0a401007387 */ /* 0x000fe80000100a00 */
[----:B------:R-:W-:Y:S04]  /*3eb60*/  STL.64 [R1+0x26d8], R166 ;  /* 0x0026d8a601007387 */ /* 0x000fe80000100a00 */
[----:B------:R-:W2:Y:S04]  /*3eb70*/  LDL.LU R249, [R1+0x12c4] ;  /* 0x0012c40001f97983 */ /* 0x000ea80000300800 */
[----:B------:R-:W2:Y:S04]  /*3eb80*/  LDL.LU R250, [R1+0x12c8] ;  /* 0x0012c80001fa7983 */ /* 0x000ea80000300800 */
[----:B------:R-:W2:Y:S01]  /*3eb90*/  LDL.LU R251, [R1+0x12cc] ;  /* 0x0012cc0001fb7983 */ /* 0x000ea20000300800 */
[C---:B------:R-:W-:Y:S08]  /*3eba0*/  HMMA.1688.F32.TF32 R156, R228.reuse, R38, R156 ;  /* 0x00000026e49c723c */ /* 0x040ff0000008109c */
[C---:B---3--:R-:W-:Y:S08]  /*3ebb0*/  HMMA.1688.F32.TF32 R160, R228.reuse, R42, R160 ;  /* 0x0000002ae4a0723c */ /* 0x048ff000000810a0 */
[C---:B------:R-:W-:Y:S08]  /*3ebc0*/  HMMA.1688.F32.TF32 R148, R228.reuse, R30, R148 ;  /* 0x0000001ee494723c */ /* 0x040ff00000081094 */
[C---:B------:R-:W-:Y:S08]  /*3ebd0*/  HMMA.1688.F32.TF32 R152, R228.reuse, R34, R152 ;  /* 0x00000022e498723c */ /* 0x040ff00000081098 */
[C---:B------:R-:W-:Y:S08]  /*3ebe0*/  HMMA.1688.F32.TF32 R140, R228.reuse, R22, R140 ;  /* 0x00000016e48c723c */ /* 0x040ff0000008108c */
[C---:B----4-:R-:W-:Y:S01]  /*3ebf0*/  HMMA.1688.F32.TF32 R144, R228.reuse, R26, R144 ;  /* 0x0000001ae490723c */ /* 0x050fe20000081090 */
[----:B-1----:R-:W-:Y:S01]  /*3ec00*/  MOV R32, R158 ;  /* 0x0000009e00207202 */ /* 0x002fe20000000f00 */
[----:B------:R-:W-:Y:S01]  /*3ec10*/  IMAD.MOV.U32 R33, RZ, RZ, R157 ;  /* 0x000000ffff217224 */ /* 0x000fe200078e009d */
[----:B------:R-:W-:Y:S05]  /*3ec20*/  STL.64 [R1+0x26c0], R160 ;  /* 0x0026c0a001007387 */ /* 0x000fea0000100a00 */
[C---:B------:R-:W-:Y:S01]  /*3ec30*/  HMMA.1688.F32.TF32 R136, R228.reuse, R18, R136 ;  /* 0x00000012e488723c */ /* 0x040fe20000081088 */
[----:B------:R-:W-:Y:S07]  /*3ec40*/  STL.64 [R1+0x26c8], R162 ;  /* 0x0026c8a201007387 */ /* 0x000fee0000100a00 */
[----:B------:R-:W-:Y:S01]  /*3ec50*/  HMMA.1688.F32.TF32 R132, R228, R14, R132 ;  /* 0x0000000ee484723c */ /* 0x000fe20000081084 */
[----:B------:R-:W-:Y:S04]  /*3ec60*/  STL [R1+0x26b0], R156 ;  /* 0x0026b09c01007387 */ /* 0x000fe80000100800 */
[----:B------:R-:W-:Y:S04]  /*3ec70*/  STL [R1+0x26bc], R159 ;  /* 0x0026bc9f01007387 */ /* 0x000fe80000100800 */
[----:B------:R1:W-:Y:S04]  /*3ec80*/  STL [R1+0x5464], R32 ;  /* 0x0054642001007387 */ /* 0x0003e80000100800 */
[----:B------:R3:W-:Y:S04]  /*3ec90*/  STL [R1+0x5460], R33 ;  /* 0x0054602101007387 */ /* 0x0007e80000100800 */
[----:B------:R-:W-:Y:S01]  /*3eca0*/  STL.64 [R1+0x26a0], R152 ;  /* 0x0026a09801007387 */ /* 0x000fe20000100a00 */
[----:B-1----:R-:W-:-:S03]  /*3ecb0*/  IMAD.MOV.U32 R32, RZ, RZ, R150 ;  /* 0x000000ffff207224 */ /* 0x002fc600078e0096 */
[----:B------:R-:W-:Y:S01]  /*3ecc0*/  STL.64 [R1+0x26a8], R154 ;  /* 0x0026a89a01007387 */ /* 0x000fe20000100a00 */
[----:B---3--:R-:W-:-:S03]  /*3ecd0*/  IMAD.MOV.U32 R33, RZ, RZ, R151 ;  /* 0x000000ffff217224 */ /* 0x008fc600078e0097 */
[----:B------:R-:W-:Y:S04]  /*3ece0*/  STL.64 [R1+0x2690], R148 ;  /* 0x0026909401007387 */ /* 0x000fe80000100a00 */
        /* <DEDUP_REMOVED lines=13> */
[----:B------:R1:W-:Y:S02]  /*3edc0*/  STL.64 [R1+0x2650], R132 ;  /* 0x0026508401007387 */ /* 0x0003e40000100a00 */
[C---:B-1----:R-:W-:Y:S08]  /*3edd0*/  HMMA.1688.F32.TF32 R132, R228.reuse, R10, R128 ;  /* 0x0000000ae484723c */ /* 0x042ff00000081080 */
[----:B------:R-:W-:Y:S01]  /*3ede0*/  HMMA.1688.F32.TF32 R128, R228, R6, R224 ;  /* 0x00000006e480723c */ /* 0x000fe200000810e0 */
[----:B------:R1:W-:Y:S04]  /*3edf0*/  STL [R1+0x547c], R32 ;  /* 0x00547c2001007387 */ /* 0x0003e80000100800 */
[----:B------:R3:W-:Y:S10]  /*3ee00*/  STL [R1+0x5478], R33 ;  /* 0x0054782101007387 */ /* 0x0007f40000100800 */
[----:B------:R-:W-:Y:S04]  /*3ee10*/  STL.64 [R1+0x2640], R132 ;  /* 0x0026408401007387 */ /* 0x000fe80000100a00 */
[----:B------:R-:W-:Y:S04]  /*3ee20*/  STL.64 [R1+0x2648], R134 ;  /* 0x0026488601007387 */ /* 0x000fe80000100a00 */
[----:B------:R2:W-:Y:S01]  /*3ee30*/  STL.64 [R1+0x2638], R130 ;  /* 0x0026388201007387 */ /* 0x0005e20000100a00 */
[----:B-1----:R-:W-:Y:S01]  /*3ee40*/  IMAD.MOV.U32 R32, RZ, RZ, R128 ;  /* 0x000000ffff207224 */ /* 0x002fe200078e0080 */
[----:B---3--:R-:W-:-:S04]  /*3ee50*/  MOV R33, R129 ;  /* 0x0000008100217202 */ /* 0x008fc80000000f00 */
[----:B------:R-:W-:Y:S04]  /*3ee60*/  STL [R1+0x5484], R32 ;  /* 0x0054842001007387 */ /* 0x000fe80000100800 */
[----:B------:R-:W-:Y:S01]  /*3ee70*/  STL [R1+0x5480], R33 ;  /* 0x0054802101007387 */ /* 0x000fe20000100800 */
[----:B--2---:R-:W-:Y:S03]  /*3ee80*/  HMMA.1688.F32.TF32 R128, R228, R246, R248 ;  /* 0x000000f6e480723c */ /* 0x004fe600000810f8 */
[----:B------:R-:W2:Y:S04]  /*3ee90*/  LDL.LU R248, [R1+0x10f0] ;  /* 0x0010f00001f87983 */ /* 0x000ea80000300800 */
[----:B------:R-:W-:Y:S04]  /*3eea0*/  LDS R228, [R3+0x4300] ;  /* 0x0043000003e47984 */ /* 0x000fe80000000800 */
[----:B------:R-:W-:Y:S04]  /*3eeb0*/  LDS R230, [R3+0x6300] ;  /* 0x0063000003e67984 */ /* 0x000fe80000000800 */
[----:B------:R-:W-:Y:S04]  /*3eec0*/  LDS R229, [R85+0x4300] ;  /* 0x0043000055e57984 */ /* 0x000fe80000000800 */
[----:B------:R-:W1:Y:S04]  /*3eed0*/  LDS R231, [R85+0x6300] ;  /* 0x0063000055e77984 */ /* 0x000e680000000800 */
        /* <DEDUP_REMOVED lines=89> */
[----:B---3--:R-:W3:Y:S04]  /*3f470*/  LDL.LU R128, [R1+0x1110] ;  /* 0x0011100001807983 */ /* 0x008ee80000300800 */
[----:B------:R-:W3:Y:S04]  /*3f480*/  LDL.LU R129, [R1+0x1114] ;  /* 0x0011140001817983 */ /* 0x000ee80000300800 */
[----:B----4-:R-:W3:Y:S04]  /*3f490*/  LDL.LU R130, [R1+0x1118] ;  /* 0x0011180001827983 */ /* 0x010ee80000300800 */
[----:B------:R-:W3:Y:S01]  /*3f4a0*/  LDL.LU R131, [R1+0x111c] ;  /* 0x00111c0001837983 */ /* 0x000ee20000300800 */
[C---:B--2---:R-:W-:Y:S08]  /*3f4b0*/  HMMA.1688.F32.TF32 R204, R232.reuse, R126, R204 ;  /* 0x0000007ee8cc723c */ /* 0x044ff000000810cc */
[C---:B------:R-:W-:Y:S11]  /*3f4c0*/  HMMA.1688.F32.TF32 R196, R232.reuse, R114, R196 ;  /* 0x00000072e8c4723c */ /* 0x040ff600000810c4 */
[----:B------:R-:W-:Y:S04]  /*3f4d0*/  @!UPT UIADD3 URZ, URZ, URZ, URZ ;  /* 0x0000003f3f3ff290 */ /* 0x000fe8000fffe03f */
[----:B------:R2:W-:Y:S01]  /*3f4e0*/  STL.64 [R1+0x2120], R204 ;  /* 0x002120cc01007387 */ /* 0x0005e20000100a00 */
[----:B------:R-:W-:Y:S02]  /*3f4f0*/  IMAD.MOV.U32 R32, RZ, RZ, R206 ;  /* 0x000000ffff207224 */ /* 0x000fe400078e00ce */
[----:B------:R-:W-:Y:S02]  /*3f500*/  IMAD.MOV.U32 R33, RZ, RZ, R207 ;  /* 0x000000ffff217224 */ /* 0x000fe400078e00cf */
[C---:B--2---:R-:W-:Y:S08]  /*3f510*/  HMMA.1688.F32.TF32 R204, R232.reuse, R122, R212 ;  /* 0x0000007ae8cc723c */ /* 0x044ff000000810d4 */
[----:B------:R-:W-:Y:S01]  /*3f520*/  HMMA.1688.F32.TF32 R200, R232, R118, R200 ;  /* 0x00000076e8c8723c */ /* 0x000fe200000810c8 */
[----:B------:R2:W-:Y:S04]  /*3f530*/  STL [R1+0x548c], R32 ;  /* 0x00548c2001007387 */ /* 0x0005e80000100800 */
[----:B------:R4:W-:Y:S10]  /*3f540*/  STL [R1+0x5488], R33 ;  /* 0x0054882101007387 */ /* 0x0009f40000100800 */
[----:B------:R-:W-:Y:S04]  /*3f550*/  STL.64 [R1+0x2620], R204 ;  /* 0x002620cc01007387 */ /* 0x000fe80000100a00 */
[----:B------:R-:W-:Y:S01]  /*3f560*/  STL.64 [R1+0x2628], R206 ;  /* 0x002628ce01007387 */ /* 0x000fe20000100a00 */
[----:B--2---:R-:W-:-:S02]  /*3f570*/  IMAD.MOV.U32 R32, RZ, RZ, R196 ;  /* 0x000000ffff207224 */ /* 0x004fc400078e00c4 */
[----:B----4-:R-:W-:Y:S01]  /*3f580*/  IMAD.MOV.U32 R33, RZ, RZ, R197 ;  /* 0x000000ffff217224 */ /* 0x010fe200078e00c5 */
[----:B------:R-:W-:Y:S04]  /*3f590*/  STL.64 [R1+0x2610], R200 ;  /* 0x002610c801007387 */ /* 0x000fe80000100a00 */
[----:B------:R2:W-:Y:S04]  /*3f5a0*/  STL.64 [R1+0x2618], R202 ;  /* 0x002618ca01007387 */ /* 0x0005e80000100a00 */
[----:B------:R4:W-:Y:S01]  /*3f5b0*/  STL.64 [R1+0x2608], R198 ;  /* 0x002608c601007387 */ /* 0x0009e20000100a00 */
[C---:B--2---:R-:W-:Y:S08]  /*3f5c0*/  HMMA.1688.F32.TF32 R200, R232.reuse, R110, R192 ;  /* 0x0000006ee8c8723c */ /* 0x044ff000000810c0 */
[C---:B----4-:R-:W-:Y:S08]  /*3f5d0*/  HMMA.1688.F32.TF32 R196, R232.reuse, R106, R188 ;  /* 0x0000006ae8c4723c */ /* 0x050ff000000810bc */
        /* <DEDUP_REMOVED lines=27> */
[C---:B---3--:R-:W-:Y:S01]  /*3f790*/  HMMA.1688.F32.TF32 R136, R232.reuse, R46, R128 ;  /* 0x0000002ee888723c */ /* 0x048fe20000081080 */
        /* <DEDUP_REMOVED lines=23> */
[----:B--2---:R-:W2:Y:S04]  /*3f910*/  LDL.LU R140, [R1+0x1090] ;  /* 0x00109000018c7983 */ /* 0x004ea80000300800 */
[----:B------:R1:W-:Y:S04]  /*3f920*/  STL.64 [R1+0x24e0], R132 ;  /* 0x0024e08401007387 */ /* 0x0003e80000100a00 */
[----:B------:R1:W-:Y:S04]  /*3f930*/  STL.64 [R1+0x24e8], R134 ;  /* 0x0024e88601007387 */ /* 0x0003e80000100a00 */
[----:B------:R1:W-:Y:S04]  /*3f940*/  STL.64 [R1+0x24d0], R128 ;  /* 0x0024d08001007387 */ /* 0x0003e80000100a00 */
[----:B------:R1:W-:Y:S04]  /*3f950*/  STL.64 [R1+0x24d8], R130 ;  /* 0x0024d88201007387 */ /* 0x0003e80000100a00 */
[----:B------:R-:W2:Y:S04]  /*3f960*/  LDL.LU R141, [R1+0x1094] ;  /* 0x00109400018d7983 */ /* 0x000ea80000300800 */
[----:B---3--:R-:W2:Y:S04]  /*3f970*/  LDL.LU R142, [R1+0x1098] ;  /* 0x00109800018e7983 */ /* 0x008ea80000300800 */
        /* <DEDUP_REMOVED lines=21> */
[----:B----4-:R-:W4:Y:S04]  /*3fad0*/  LDL.LU R136, [R1+0x1080] ;  /* 0x0010800001887983 */ /* 0x010f280000300800 */
[----:B------:R-:W4:Y:S04]  /*3fae0*/  LDL.LU R137, [R1+0x1084] ;  /* 0x0010840001897983 */ /* 0x000f280000300800 */
[----:B-1----:R-:W4:Y:S04]  /*3faf0*/  LDL.LU R138, [R1+0x1088] ;  /* 0x00108800018a7983 */ /* 0x002f280000300800 */
[----:B------:R-:W4:Y:S01]  /*3fb00*/  LDL.LU R139, [R1+0x108c] ;  /* 0x00108c00018b7983 */ /* 0x000f220000300800 */
[----:B------:R-:W-:-:S03]  /*3fb10*/  IMAD.MOV.U32 R224, RZ, RZ, R236 ;  /* 0x000000ffffe07224 */ /* 0x000fc600078e00ec */
[----:B------:R-:W4:Y:S01]  /*3fb20*/  LDL.LU R132, [R1+0x1070] ;  /* 0x0010700001847983 */ /* 0x000f220000300800 */
[----:B------:R-:W-:-:S03]  /*3fb30*/  IMAD.MOV.U32 R225, RZ, RZ, R237 ;  /* 0x000000ffffe17224 */ /* 0x000fc600078e00ed */
[----:B------:R-:W4:Y:S01]  /*3fb40*/  LDL.LU R133, [R1+0x1074] ;  /* 0x0010740001857983 */ /* 0x000f220000300800 */
[----:B------:R-:W-:-:S03]  /*3fb50*/  IMAD.MOV.U32 R226, RZ, RZ, R238 ;  /* 0x000000ffffe27224 */ /* 0x000fc600078e00ee */
[----:B------:R-:W4:Y:S01]  /*3fb60*/  LDL.LU R134, [R1+0x1078] ;  /* 0x0010780001867983 */ /* 0x000f220000300800 */
[----:B------:R-:W-:-:S03]  /*3fb70*/  MOV R227, R239 ;  /* 0x000000ef00e37202 */ /* 0x000fc60000000f00 */
[----:B------:R-:W4:Y:S04]  /*3fb80*/  LDL.LU R135, [R1+0x107c] ;  /* 0x00107c0001877983 */ /* 0x000f280000300800 */
[----:B------:R-:W4:Y:S04]  /*3fb90*/  LDL.LU R236, [R1+0x57e4] ;  /* 0x0057e40001ec7983 */ /* 0x000f280000300800 */
[----:B------:R-:W4:Y:S04]  /*3fba0*/  LDL.LU R237, [R1+0x57e0] ;  /* 0x0057e00001ed7983 */ /* 0x000f280000300800 */
[----:B------:R-:W4:Y:S04]  /*3fbb0*/  LDL.LU R238, [R1+0x57dc] ;  /* 0x0057dc0001ee7983 */ /* 0x000f280000300800 */
[----:B------:R-:W4:Y:S01]  /*3fbc0*/  LDL.LU R239, [R1+0x57d8] ;  /* 0x0057d80001ef7983 */ /* 0x000f220000300800 */
[----:B------:R-:W-:-:S03]  /*3fbd0*/  IMAD.MOV.U32 R248, RZ, RZ, R240 ;  /* 0x000000fffff87224 */ /* 0x000fc600078e00f0 */
[----:B------:R-:W4:Y:S01]  /*3fbe0*/  LDL.LU R128, [R1+0x1060] ;  /* 0x0010600001807983 */ /* 0x000f220000300800 */
[----:B------:R-:W-:-:S03]  /*3fbf0*/  IMAD.MOV.U32 R249, RZ, RZ, R241 ;  /* 0x000000fffff97224 */ /* 0x000fc600078e00f1 */
[----:B------:R-:W4:Y:S01]  /*3fc00*/  LDL.LU R129, [R1+0x1064] ;  /* 0x0010640001817983 */ /* 0x000f220000300800 */
[----:B------:R-:W-:-:S03]  /*3fc10*/  IMAD.MOV.U32 R250, RZ, RZ, R242 ;  /* 0x000000fffffa7224 */ /* 0x000fc600078e00f2 */
[----:B------:R-:W4:Y:S01]  /*3fc20*/  LDL.LU R130, [R1+0x1068] ;  /* 0x0010680001827983 */ /* 0x000f220000300800 */
[----:B------:R-:W-:-:S03]  /*3fc30*/  IMAD.MOV.U32 R251, RZ, RZ, R243 ;  /* 0x000000fffffb7224 */ /* 0x000fc600078e00f3 */
[----:B------:R-:W4:Y:S04]  /*3fc40*/  LDL.LU R131, [R1+0x106c] ;  /* 0x00106c0001837983 */ /* 0x000f280000300800 */
[----:B------:R-:W4:Y:S04]  /*3fc50*/  LDL.LU R240, [R1+0x57d4] ;  /* 0x0057d40001f07983 */ /* 0x000f280000300800 */
[----:B------:R-:W4:Y:S04]  /*3fc60*/  LDL.LU R241, [R1+0x57d0] ;  /* 0x0057d00001f17983 */ /* 0x000f280000300800 */
[----:B------:R-:W4:Y:S04]  /*3fc70*/  LDL.LU R242, [R1+0x57cc] ;  /* 0x0057cc0001f27983 */ /* 0x000f280000300800 */
[----:B------:R-:W4:Y:S01]  /*3fc80*/  LDL.LU R243, [R1+0x57c8] ;  /* 0x0057c80001f37983 */ /* 0x000f220000300800 */
[C---:B--2---:R-:W-:Y:S08]  /*3fc90*/  HMMA.1688.F32.TF32 R140, R232.reuse, R14, R140 ;  /* 0x0000000ee88c723c */ /* 0x044ff0000008108c */
[C---:B---3--:R-:W-:Y:S08]  /*3fca0*/  HMMA.1688.F32.TF32 R148, R232.reuse, R22, R148 ;  /* 0x00000016e894723c */ /* 0x048ff00000081094 */
[C---:B------:R-:W-:Y:S08]  /*3fcb0*/  HMMA.1688.F32.TF32 R160, R232.reuse, R34, R160 ;  /* 0x00000022e8a0723c */ /* 0x040ff000000810a0 */
[C---:B------:R-:W-:Y:S08]  /*3fcc0*/  HMMA.1688.F32.TF32 R156, R232.reuse, R30, R156 ;  /* 0x0000001ee89c723c */ /* 0x040ff0000008109c */
[----:B------:R-:W-:Y:S08]  /*3fcd0*/  HMMA.1688.F32.TF32 R152, R232, R26, R152 ;  /* 0x0000001ae898723c */ /* 0x000ff00000081098 */
[----:B------:R-:W-:-:S02]  /*3fce0*/  IMAD.MOV.U32 R73, RZ, RZ, R161 ;  /* 0x000000ffff497224 */ /* 0x000fc400078e00a1 */
[----:B------:R-:W-:Y:S01]  /*3fcf0*/  IMAD.MOV.U32 R72, RZ, RZ, R160 ;  /* 0x000000ffff487224 */ /* 0x000fe200078e00a0 */
[----:B------:R-:W-:Y:S01]  /*3fd00*/  STL.64 [R1+0x24c8], R162 ;  /* 0x0024c8a201007387 */ /* 0x000fe20000100a00 */
[C---:B------:R-:W-:Y:S03]  /*3fd10*/  HMMA.1688.F32.TF32 R144, R232.reuse, R18, R144 ;  /* 0x00000012e890723c */ /* 0x040fe60000081090 */
[----:B------:R-:W-:Y:S04]  /*3fd20*/  STL [R1+0x543c], R73 ;  /* 0x00543c4901007387 */ /* 0x000fe80000100800 */
[----:B------:R1:W-:Y:S01]  /*3fd30*/  STL [R1+0x5438], R72 ;  /* 0x0054384801007387 */ /* 0x0003e20000100800 */
[----:B----4-:R-:W-:Y:S03]  /*3fd40*/  HMMA.1688.F32.TF32 R136, R232, R10, R136 ;  /* 0x0000000ae888723c */ /* 0x010fe60000081088 */
[----:B------:R-:W-:Y:S01]  /*3fd50*/  STL.64 [R1+0x24b0], R156 ;  /* 0x0024b09c01007387 */ /* 0x000fe20000100a00 */
[----:B-1----:R-:W-:Y:S01]  /*3fd60*/  MOV R72, R150 ;  /* 0x0000009600487202 */ /* 0x002fe20000000f00 */
[----:B------:R-:W-:-:S02]  /*3fd70*/  IMAD.MOV.U32 R73, RZ, RZ, R149 ;  /* 0x000000ffff497224 */ /* 0x000fc400078e0095 */
[----:B------:R-:W-:Y:S04]  /*3fd80*/  STL.64 [R1+0x24b8], R158 ;  /* 0x0024b89e01007387 */ /* 0x000fe80000100a00 */
[----:B------:R-:W-:Y:S04]  /*3fd90*/  STL.64 [R1+0x24a0], R152 ;  /* 0x0024a09801007387 */ /* 0x000fe80000100a00 */
[----:B------:R-:W-:Y:S04]  /*3fda0*/  STL.64 [R1+0x24a8], R154 ;  /* 0x0024a89a01007387 */ /* 0x000fe80000100a00 */
[----:B------:R-:W-:Y:S04]  /*3fdb0*/  STL [R1+0x2490], R148 ;  /* 0x0024909401007387 */ /* 0x000fe80000100800 */
[----:B------:R-:W-:Y:S04]  /*3fdc0*/  STL [R1+0x249c], R151 ;  /* 0x00249c9701007387 */ /* 0x000fe80000100800 */
[----:B------:R1:W-:Y:S04]  /*3fdd0*/  STL [R1+0x5444], R72 ;  /* 0x0054444801007387 */ /* 0x0003e80000100800 */
[----:B------:R2:W-:Y:S04]  /*3fde0*/  STL [R1+0x5440], R73 ;  /* 0x0054404901007387 */ /* 0x0005e80000100800 */
[----:B------:R-:W-:Y:S04]  /*3fdf0*/  STL.64 [R1+0x2480], R144 ;  /* 0x0024809001007387 */ /* 0x000fe80000100a00 */
[----:B------:R-:W-:Y:S01]  /*3fe00*/  STL.64 [R1+0x2488], R146 ;  /* 0x0024889201007387 */ /* 0x000fe20000100a00 */
[----:B-1----:R-:W-:-:S03]  /*3fe10*/  IMAD.MOV.U32 R72, RZ, RZ, R138 ;  /* 0x000000ffff487224 */ /* 0x002fc600078e008a */
[----:B------:R-:W-:Y:S01]  /*3fe20*/  STL.64 [R1+0x2470], R140 ;  /* 0x0024708c01007387 */ /* 0x000fe20000100a00 */
[----:B--2---:R-:W-:-:S03]  /*3fe30*/  IMAD.MOV.U32 R73, RZ, RZ, R139 ;  /* 0x000000ffff497224 */ /* 0x004fc600078e008b */
[----:B------:R-:W-:Y:S04]  /*3fe40*/  STL.64 [R1+0x2478], R142 ;  /* 0x0024788e01007387 */ /* 0x000fe80000100a00 */
[----:B------:R1:W-:Y:S02]  /*3fe50*/  STL.64 [R1+0x2460], R136 ;  /* 0x0024608801007387 */ /* 0x0003e40000100a00 */
[C---:B-1----:R-:W-:Y:S08]  /*3fe60*/  HMMA.1688.F32.TF32 R136, R232.reuse, R6, R132 ;  /* 0x00000006e888723c */ /* 0x042ff00000081084 */
[----:B------:R-:W-:Y:S01]  /*3fe70*/  HMMA.1688.F32.TF32 R132, R232, R246, R240 ;  /* 0x000000f6e884723c */ /* 0x000fe200000810f0 */
[----:B------:R1:W-:Y:S04]  /*3fe80*/  STL [R1+0x544c], R73 ;  /* 0x00544c4901007387 */ /* 0x0003e80000100800 */
[----:B------:R2:W-:Y:S04]  /*3fe90*/  STL [R1+0x5448], R72 ;  /* 0x0054484801007387 */ /* 0x0005e80000100800 */
[----:B------:R-:W-:Y:S04]  /*3fea0*/  LDS R232, [R3+0x4380] ;  /* 0x0043800003e87984 */ /* 0x000fe80000000800 */
[----:B------:R-:W-:Y:S04]  /*3feb0*/  LDS R234, [R3+0x6380] ;  /* 0x0063800003ea7984 */ /* 0x000fe80000000800 */
[----:B------:R-:W-:Y:S04]  /*3fec0*/  STL.64 [R1+0x2450], R136 ;  /* 0x0024508801007387 */ /* 0x000fe80000100a00 */
[----:B------:R-:W-:Y:S03]  /*3fed0*/  STL.64 [R1+0x2458], R138 ;  /* 0x0024588a01007387 */ /* 0x000fe60000100a00 */
[----:B-1----:R-:W-:Y:S01]  /*3fee0*/  IMAD.MOV.U32 R73, RZ, RZ, R134 ;  /* 0x000000ffff497224 */ /* 0x002fe200078e0086 */
[----:B------:R1:W-:Y:S01]  /*3fef0*/  STL.64 [R1+0x2110], R132 ;  /* 0x0021108401007387 */ /* 0x0003e20000100a00 */
[----:B--2---:R-:W-:-:S03]  /*3ff00*/  IMAD.MOV.U32 R72, RZ, RZ, R135 ;  /* 0x000000ffff487224 */ /* 0x004fc600078e0087 */
[----:B------:R-:W-:Y:S04]  /*3ff10*/  LDS R233, [R85+0x4380] ;  /* 0x0043800055e97984 */ /* 0x000fe80000000800 */
[----:B------:R-:W2:Y:S01]  /*3ff20*/  LDS R235, [R85+0x6380] ;  /* 0x0063800055eb7984 */ /* 0x000ea20000000800 */
[C---:B-1----:R-:W-:Y:S08]  /*3ff30*/  HMMA.1688.F32.TF32 R132, R228.reuse, R126, R236 ;  /* 0x0000007ee484723c */ /* 0x042ff000000810ec */
[C---:B------:R-:W-:Y:S11]  /*3ff40*/  HMMA.1688.F32.TF32 R136, R228.reuse, R118, R224 ;  /* 0x00000076e488723c */ /* 0x040ff600000810e0 */
[----:B------:R-:W-:Y:S04]  /*3ff50*/  @!UPT UIADD3 URZ, URZ, URZ, URZ ;  /* 0x0000003f3f3ff290 */ /* 0x000fe8000fffe03f */
[----:B------:R-:W-:Y:S04]  /*3ff60*/  STL.64 [R1+0x2100], R132 ;  /* 0x0021008401007387 */ /* 0x000fe80000100a00 */
[----:B------:R1:W-:Y:S02]  /*3ff70*/  STL.64 [R1+0x2108], R134 ;  /* 0x0021088601007387 */ /* 0x0003e40000100a00 */
[C---:B-1----:R-:W-:Y:S08]  /*3ff80*/  HMMA.1688.F32.TF32 R132, R228.reuse, R122, R128 ;  /* 0x0000007ae484723c */ /* 0x042ff00000081080 */
[C---:B------:R-:W-:Y:S11]  /*3ff90*/  HMMA.1688.F32.TF32 R128, R228.reuse, R114, R248 ;  /* 0x00000072e480723c */ /* 0x040ff600000810f8 */
[----:B------:R-:W-:Y:S04]  /*3ffa0*/  @!UPT UIADD3 URZ, URZ, URZ, URZ ;  /* 0x0000003f3f3ff290 */ /* 0x000fe8000fffe03f */
[----:B------:R1:W-:Y:S04]  /*3ffb0*/  STL.64 [R1+0x2440], R132 ;  /* 0x0024408401007387 */ /* 0x0003e80000100a00 */
[----:B------:R3:W-:Y:S04]  /*3ffc0*/  STL.64 [R1+0x2448], R134 ;  /* 0x0024488601007387 */ /* 0x0007e80000100a00 */
[----:B-1----:R-:W4:Y:S04]  /*3ffd0*/  LDL.LU R132, [R1+0x20] ;  /* 0x0000200001847983 */ /* 0x002f280000300800 */
[----:B------:R1:W-:Y:S04]  /*3ffe0*/  STL.64 [R1+0x2430], R136 ;  /* 0x0024308801007387 */ /* 0x0003e80000100a00 */
[----:B------:R1:W-:Y:S04]  /*3fff0*/  STL.64 [R1+0x2438], R138 ;  /* 0x0024388a01007387 */ /* 0x0003e80000100a00 */
[----:B------:R1:W-:Y:S04]  /*40000*/  STL.64 [R1+0x2420], R128 ;  /* 0x0024208001007387 */ /* 0x0003e80000100a00 */
[----:B------:R1:W-:Y:S04]  /*40010*/  STL.64 [R1+0x2428], R130 ;  /* 0x0024288201007387 */ /* 0x0003e80000100a00 */
[----:B------:R-:W4:Y:S04]  /*40020*/  LDL.LU R133, [R1+0x24] ;  /* 0x0000240001857983 */ /* 0x000f280000300800 */
[----:B---3--:R-:W4:Y:S04]  /*40030*/  LDL.LU R134, [R1+0x28] ;  /* 0x0000280001867983 */ /* 0x008f280000300800 */
[----:B------:R-:W4:Y:S04]  /*40040*/  LDL.LU R135, [R1+0x2c] ;  /* 0x00002c0001877983 */ /* 0x000f280000300800 */
        /* <DEDUP_REMOVED lines=96> */
[----:B-1----:R-:W4:Y:S04]  /*40650*/  LDL.LU R136, [R1+0x30] ;  /* 0x0000300001887983 */ /* 0x002f280000300800 */
        /* <DEDUP_REMOVED lines=8> */
[C---:B---3--:R-:W-:Y:S11]  /*406e0*/  HMMA.1688.F32.TF32 R224, R228.reuse, R110, R224 ;  /* 0x0000006ee4e0723c */ /* 0x048ff600000810e0 */
[----:B------:R-:W-:Y:S11]  /*406f0*/  @!UPT UIADD3 URZ, URZ, URZ, URZ ;  /* 0x0000003f3f3ff290 */ /* 0x000ff6000fffe03f */
[----:B------:R-:W-:Y:S01]  /*40700*/  @!UPT UIADD3 URZ, URZ, URZ, URZ ;  /* 0x0000003f3f3ff290 */ /* 0x000fe2000fffe03f */
[----:B------:R-:W-:Y:S04]  /*40710*/  STL.64 [R1+0x2410], R224 ;  /* 0x002410e001007387 */ /* 0x000fe80000100a00 */
[----:B------:R1:W-:Y:S04]  /*40720*/  STL.64 [R1+0x2418], R226 ;  /* 0x002418e201007387 */ /* 0x0003e80000100a00 */
[----:B-1----:R-:W2:Y:S04]  /*40730*/  LDL.LU.64 R226, [R1+0x57c0] ;  /* 0x0057c00001e27983 */ /* 0x002ea80000300a00 */
[----:B------:R-:W3:Y:S04]  /*40740*/  LDL.LU.64 R224, [R1+0x57b8] ;  /* 0x0057b80001e07983 */ /* 0x000ee80000300a00 */
[----:B------:R-:W-:Y:S04]  /*40750*/  STL.64 [R1+0x2400], R248 ;  /* 0x002400f801007387 */ /* 0x000fe80000100a00 */
[----:B------:R1:W-:Y:S04]  /*40760*/  STL.64 [R1+0x2408], R250 ;  /* 0x002408fa01007387 */ /* 0x0003e80000100a00 */
[----:B-1----:R-:W2:Y:S04]  /*40770*/  LDL.LU.64 R250, [R1+0x57b0] ;  /* 0x0057b00001fa7983 */ /* 0x002ea80000300a00 */
[----:B------:R-:W2:Y:S01]  /*40780*/  LDL.LU.64 R248, [R1+0x57a8] ;  /* 0x0057a80001f87983 */ /* 0x000ea20000300a00 */
[C---:B----4-:R-:W-:Y:S08]  /*40790*/  HMMA.1688.F32.TF32 R236, R228.reuse, R102, R236 ;  /* 0x00000066e4ec723c */ /* 0x050ff000000810ec */
[C---:B------:R-:W-:Y:S11]  /*407a0*/  HMMA.1688.F32.TF32 R240, R228.reuse, R98, R240 ;  /* 0x00000062e4f0723c */ /* 0x040ff600000810f0 */
[----:B------:R-:W-:Y:S04]  /*407b0*/  @!UPT UIADD3 URZ, URZ, URZ, URZ ;  /* 0x0000003f3f3ff290 */ /* 0x000fe8000fffe03f */
[----:B------:R-:W-:Y:S04]  /*407c0*/  STL.64 [R1+0x23f0], R236 ;  /* 0x0023f0ec01007387 */ /* 0x000fe80000100a00 */
[----:B------:R1:W-:Y:S01]  /*407d0*/  STL.64 [R1+0x23f8], R238 ;  /* 0x0023f8ee01007387 */ /* 0x0003e20000100a00 */
[C---:B------:R-:W-:Y:S08]  /*407e0*/  HMMA.1688.F32.TF32 R200, R228.reuse, R78, R200 ;  /* 0x0000004ee4c8723c */ /* 0x040ff000000810c8 */
[C---:B-1----:R-:W-:Y:S08]  /*407f0*/  HMMA.1688.F32.TF32 R236, R228.reuse, R94, R216 ;  /* 0x0000005ee4ec723c */ /* 0x042ff000000810d8 */
        /* <DEDUP_REMOVED lines=45> */
[----:B------:R-:W-:Y:S01]  /*40ad0*/  HMMA.1688.F32.TF32 R128, R228, R6, R128 ;  /* 0x00000006e480723c */ /* 0x000fe20000081080 */
[----:B------:R-:W-:Y:S04]  /*40ae0*/  STL.64 [R1+0x2328], R174 ;  /* 0x002328ae01007387 */ /* 0x000fe80000100a00 */
[----:B------:R-:W-:Y:S04]  /*40af0*/  STL.64 [R1+0x2310], R168 ;  /* 0x002310a801007387 */ /* 0x000fe80000100a00 */
[----:B------:R-:W-:Y:S04]  /*40b00*/  STL.64 [R1+0x2318], R170 ;  /* 0x002318aa01007387 */ /* 0x000fe80000100a00 */
[----:B------:R-:W-:Y:S04]  /*40b10*/  STL.64 [R1+0x2300], R164 ;  /* 0x002300a401007387 */ /* 0x000fe80000100a00 */
[----:B------:R-:W-:Y:S04]  /*40b20*/  STL.64 [R1+0x2308], R166 ;  /* 0x002308a601007387 */ /* 0x000fe80000100a00 */
[----:B------:R1:W-:Y:S04]  /*40b30*/  STL.64 [R1+0x22f0], R160 ;  /* 0x0022f0a001007387 */ /* 0x0003e80000100a00 */
[----:B------:R4:W-:Y:S04]  /*40b40*/  STL.64 [R1+0x22f8], R162 ;  /* 0x0022f8a201007387 */ /* 0x0009e80000100a00 */
        /* <DEDUP_REMOVED lines=12> */
[----:B------:R2:W-:Y:S01]  /*40c10*/  STL.64 [R1+0x2278], R130 ;  /* 0x0022788201007387 */ /* 0x0005e20000100a00 */
[----:B------:R-:W-:-:S03]  /*40c20*/  IMAD.MOV.U32 R20, RZ, RZ, R144 ;  /* 0x000000ffff147224 */ /* 0x000fc600078e0090 */
[----:B-1----:R-:W3:Y:S01]  /*40c30*/  LDL.LU R160, [R1] ;  /* 0x0000000001a07983 */ /* 0x002ee20000300800 */
[----:B------:R-:W-:-:S03]  /*40c40*/  IMAD.MOV.U32 R21, RZ, RZ, R145 ;  /* 0x000000ffff157224 */ /* 0x000fc600078e0091 */
[----:B------:R-:W3:Y:S04]  /*40c50*/  LDL.LU R161, [R1+0x4] ;  /* 0x0000040001a17983 */ /* 0x000ee80000300800 */
[----:B----4-:R-:W3:Y:S04]  /*40c60*/  LDL.LU R162, [R1+0x8] ;  /* 0x0000080001a27983 */ /* 0x010ee80000300800 */
        /* <DEDUP_REMOVED lines=21> */
[----:B------:R-:W-:-:S03]  /*40dc0*/  IMAD.MOV.U32 R28, RZ, RZ, R132 ;  /* 0x000000ffff1c7224 */ /* 0x000fc600078e0084 */
[----:B------:R-:W4:Y:S01]  /*40dd0*/  LDL.LU R136, [R1+0xea0] ;  /* 0x000ea00001887983 */ /* 0x000f220000300800 */
[----:B------:R-:W-:-:S03]  /*40de0*/  MOV R29, R133 ;  /* 0x00000085001d7202 */ /* 0x000fc60000000f00 */
[----:B------:R-:W4:Y:S01]  /*40df0*/  LDL.LU R137, [R1+0xea4] ;  /* 0x000ea40001897983 */ /* 0x000f220000300800 */
[----:B--2---:R-:W-:-:S03]  /*40e00*/  IMAD.MOV.U32 R133, RZ, RZ, R248 ;  /* 0x000000ffff857224 */ /* 0x004fc600078e00f8 */
        /* <DEDUP_REMOVED lines=10> */
[----:B------:R-:W2:Y:S01]  /*40eb0*/  LDL.LU R251, [R1+0x5798] ;  /* 0x0057980001fb7983 */ /* 0x000ea20000300800 */
[----:B------:R-:W-:-:S03]  /*40ec0*/  IMAD.MOV.U32 R37, RZ, RZ, R129 ;  /* 0x000000ffff257224 */ /* 0x000fc600078e0081 */
[----:B------:R-:W2:Y:S04]  /*40ed0*/  LDL.LU R129, [R1+0xe84] ;  /* 0x000e840001817983 */ /* 0x000ea80000300800 */
[----:B------:R-:W2:Y:S04]  /*40ee0*/  LDL.LU R130, [R1+0xe88] ;  /* 0x000e880001827983 */ /* 0x000ea80000300800 */
[----:B------:R-:W2:Y:S01]  /*40ef0*/  LDL.LU R131, [R1+0xe8c] ;  /* 0x000e8c0001837983 */ /* 0x000ea20000300800 */
[----:B---3--:R-:W-:Y:S03]  /*40f00*/  HMMA.1688.F32.TF32 R160, R228, R246, R160 ;  /* 0x000000f6e4a0723c */ /* 0x008fe600000810a0 */
[----:B------:R-:W-:Y:S04]  /*40f10*/  LDS R228, [R3+0x4400] ;  /* 0x0044000003e47984 */ /* 0x000fe80000000800 */
[----:B------:R-:W-:Y:S04]  /*40f20*/  LDS R230, [R3+0x6400] ;  /* 0x0064000003e67984 */ /* 0x000fe80000000800 */
[----:B------:R-:W-:Y:S04]  /*40f30*/  LDS R229, [R85+0x4400] ;  /* 0x0044000055e57984 */ /* 0x000fe80000000800 */
[----:B------:R-:W1:Y:S01]  /*40f40*/  LDS R231, [R85+0x6400] ;  /* 0x0064000055e77984 */ /* 0x000e620000000800 */
[C---:B----4-:R-:W-:Y:S07]  /*40f50*/  HMMA.1688.F32.TF32 R144, R232.reuse, R110, R144 ;  /* 0x0000006ee890723c */ /* 0x050fee0000081090 */
[----:B------:R3:W-:Y:S01]  /*40f60*/  STL.64 [R1+0x20f8], R162 ;  /* 0x0020f8a201007387 */ /* 0x0007e20000100a00 */
[----:B------:R-:W-:Y:S01]  /*40f70*/  IMAD.MOV.U32 R80, RZ, RZ, R160 ;  /* 0x000000ffff507224 */ /* 0x000fe200078e00a0 */
[----:B------:R-:W-:Y:S01]  /*40f80*/  MOV R81, R161 ;  /* 0x000000a100517202 */ /* 0x000fe20000000f00 */
[C---:B------:R-:W-:Y:S08]  /*40f90*/  HMMA.1688.F32.TF32 R152, R232.reuse, R118, R152 ;  /* 0x00000076e898723c */ /* 0x040ff00000081098 */
[C---:B------:R-:W-:Y:S08]  /*40fa0*/  HMMA.1688.F32.TF32 R156, R232.reuse, R122, R156 ;  /* 0x0000007ae89c723c */ /* 0x040ff0000008109c */
[C---:B------:R-:W-:Y:S08]  /*40fb0*/  HMMA.1688.F32.TF32 R148, R232.reuse, R114, R148 ;  /* 0x00000072e894723c */ /* 0x040ff00000081094 */
[C---:B------:R-:W-:Y:S08]  /*40fc0*/  HMMA.1688.F32.TF32 R140, R232.reuse, R106, R140 ;  /* 0x0000006ae88c723c */ /* 0x040ff0000008108c */
[C---:B--2---:R-:W-:Y:S08]  /*40fd0*/  HMMA.1688.F32.TF32 R136, R232.reuse, R102, R136 ;  /* 0x00000066e888723c */ /* 0x044ff00000081088 */
[C---:B------:R-:W-:Y:S08]  /*40fe0*/  HMMA.1688.F32.TF32 R132, R232.reuse, R98, R132 ;  /* 0x00000062e884723c */ /* 0x040ff00000081084 */
[C---:B---3--:R-:W-:Y:S08]  /*40ff0*/  HMMA.1688.F32.TF32 R160, R232.reuse, R126, R248 ;  /* 0x0000007ee8a0723c */ /* 0x048ff000000810f8 */
[----:B------:R-:W-:Y:S01]  /*41000*/  HMMA.1688.F32.TF32 R128, R232, R94, R128 ;  /* 0x0000005ee880723c */ /* 0x000fe20000081080 */
[----:B------:R-:W-:-:S02]  /*41010*/  IMAD.MOV.U32 R45, RZ, RZ, R137 ;  /* 0x000000ffff2d7224 */ /* 0x000fc400078e0089 */
[----:B------:R-:W-:Y:S11]  /*41020*/  IMAD.MOV.U32 R44, RZ, RZ, R136 ;  /* 0x000000ffff2c7224 */ /* 0x000ff600078e0088 */
[----:B------:R-:W-:Y:S01]  /*41030*/  @!UPT UIADD3 URZ, URZ, URZ, URZ ;  /* 0x0000003f3f3ff290 */ /* 0x000fe2000fffe03f */
[----:B------:R-:W-:Y:S04]  /*41040*/  STL.64 [R1+0x20e8], R162 ;  /* 0x0020e8a201007387 */ /* 0x000fe80000100a00 */
[----:B------:R-:W-:Y:S04]  /*41050*/  STL.64 [R1+0x2268], R158 ;  /* 0x0022689e01007387 */ /* 0x000fe80000100a00 */
[----:B------:R-:W-:Y:S04]  /*41060*/  STL.64 [R1+0x2258], R154 ;  /* 0x0022589a01007387 */ /* 0x000fe80000100a00 */
[----:B------:R-:W-:Y:S01]  /*41070*/  STL.64 [R1+0x2240], R148 ;  /* 0x0022409401007387 */ /* 0x000fe20000100a00 */
[----:B------:R-:W-:-:S03]  /*41080*/  IMAD.MOV.U32 R49, RZ, RZ, R133 ;  /* 0x000000ffff317224 */ /* 0x000fc600078e0085 */
[----:B------:R-:W-:Y:S01]  /*41090*/  STL.64 [R1+0x2248], R150 ;  /* 0x0022489601007387 */ /* 0x000fe20000100a00 */
[----:B------:R-:W-:-:S03]  /*410a0*/  IMAD.MOV.U32 R48, RZ, RZ, R132 ;  /* 0x000000ffff307224 */ /* 0x000fc600078e0084 */
[----:B------:R-:W-:Y:S04]  /*410b0*/  STL [R1+0x2230], R144 ;  /* 0x0022309001007387 */ /* 0x000fe80000100800 */
[----:B------:R-:W-:Y:S04]  /*410c0*/  STL.64 [R1+0x2220], R140 ;  /* 0x0022208c01007387 */ /* 0x000fe80000100a00 */
[----:B------:R-:W-:Y:S04]  /*410d0*/  STL.64 [R1+0x2228], R142 ;  /* 0x0022288e01007387 */ /* 0x000fe80000100a00 */
[----:B------:R-:W-:Y:S04]  /*410e0*/  STL.64 [R1+0x2218], R138 ;  /* 0x0022188a01007387 */ /* 0x000fe80000100a00 */
[----:B------:R-:W-:Y:S04]  /*410f0*/  STL [R1+0x5380], R45 ;  /* 0x0053802d01007387 */ /* 0x000fe80000100800 */
[----:B------:R-:W-:Y:S01]  /*41100*/  STL [R1+0x537c], R44 ;  /* 0x00537c2c01007387 */ /* 0x000fe20000100800 */
[----:B------:R-:W-:-:S03]  /*41110*/  IMAD.MOV.U32 R52, RZ, RZ, R128 ;  /* 0x000000ffff347224 */ /* 0x000fc600078e0080 */
[----:B------:R-:W-:Y:S01]  /*41120*/  STL.64 [R1+0x2208], R134 ;  /* 0x0022088601007387 */ /* 0x000fe20000100a00 */
[----:B------:R-:W-:-:S03]  /*41130*/  IMAD.MOV.U32 R53, RZ, RZ, R129 ;  /* 0x000000ffff357224 */ /* 0x000fc600078e0081 */
[----:B------:R-:W-:Y:S04]  /*41140*/  STL [R1+0x5384], R49 ;  /* 0x0053843101007387 */ /* 0x000fe80000100800 */
[----:B------:R-:W-:Y:S04]  /*41150*/  STL [R1+0x5378], R48 ;  /* 0x0053783001007387 */ /* 0x000fe80000100800 */
[----:B------:R2:W-:Y:S04]  /*41160*/  STL.64 [R1+0x21f8], R130 ;  /* 0x0021f88201007387 */ /* 0x0005e80000100a00 */
[----:B------:R-:W3:Y:S04]  /*41170*/  LDL.LU R128, [R1+0xf0] ;  /* 0x0000f00001807983 */ /* 0x000ee80000300800 */
[----:B------:R-:W3:Y:S04]  /*41180*/  LDL.LU R129, [R1+0xf4] ;  /* 0x0000f40001817983 */ /* 0x000ee80000300800 */
[----:B--2---:R-:W3:Y:S04]  /*41190*/  LDL.LU R130, [R1+0xf8] ;  /* 0x0000f80001827983 */ /* 0x004ee80000300800 */
[----:B------:R-:W3:Y:S04]  /*411a0*/  LDL.LU R131, [R1+0xfc] ;  /* 0x0000fc0001837983 */ /* 0x000ee80000300800 */
[----:B------:R-:W2:Y:S04]  /*411b0*/  LDL.LU R132, [R1+0x100] ;  /* 0x0001000001847983 */ /* 0x000ea80000300800 */
[----:B------:R-:W2:Y:S04]  /*411c0*/  LDL.LU R133, [R1+0x104] ;  /* 0x0001040001857983 */ /* 0x000ea80000300800 */
[----:B------:R-:W2:Y:S04]  /*411d0*/  LDL.LU R134, [R1+0x108] ;  /* 0x0001080001867983 */ /* 0x000ea80000300800 */
[----:B------:R-:W2:Y:S04]  /*411e0*/  LDL.LU R135, [R1+0x10c] ;  /* 0x00010c0001877983 */ /* 0x000ea80000300800 */
[----:B------:R-:W4:Y:S04]  /*411f0*/  LDL.LU R136, [R1+0x110] ;  /* 0x0001100001887983 */ /* 0x000f280000300800 */
[----:B------:R-:W4:Y:S04]  /*41200*/  LDL.LU R137, [R1+0x114] ;  /* 0x0001140001897983 */ /* 0x000f280000300800 */
[----:B------:R-:W4:Y:S04]  /*41210*/  LDL.LU R138, [R1+0x118] ;  /* 0x00011800018a7983 */ /* 0x000f280000300800 */
[----:B------:R-:W4:Y:S04]  /*41220*/  LDL.LU R139, [R1+0x11c] ;  /* 0x00011c00018b7983 */ /* 0x000f280000300800 */
        /* <DEDUP_REMOVED lines=47> */
[----:B------:R-:W4:Y:S04]  /*41520*/  LDL.LU R161, [R1+0xe14] ;  /* 0x000e140001a17983 */ /* 0x000f280000300800 */
[----:B------:R-:W4:Y:S04]  /*41530*/  LDL.LU R162, [R1+0xe18] ;  /* 0x000e180001a27983 */ /* 0x000f280000300800 */
[----:B------:R-:W4:Y:S01]  /*41540*/  LDL.LU R163, [R1+0xe1c] ;  /* 0x000e1c0001a37983 */ /* 0x000f220000300800 */
[----:B------:R-:W-:Y:S01]  /*41550*/  IMAD.MOV.U32 R84, RZ, RZ, R145 ;  /* 0x000000ffff547224 */ /* 0x000fe200078e0091 */
[----:B------:R-:W-:-:S02]  /*41560*/  MOV R25, R146 ;  /* 0x0000009200197202 */ /* 0x000fc40000000f00 */
[----:B------:R-:W4:Y:S01]  /*41570*/  LDL.LU R144, [R1+0x150] ;  /* 0x0001500001907983 */ /* 0x000f220000300800 */
[----:B------:R-:W-:-:S03]  /*41580*/  IMAD.MOV.U32 R24, RZ, RZ, R147 ;  /* 0x000000ffff187224 */ /* 0x000fc600078e0093 */
[----:B------:R-:W4:Y:S04]  /*41590*/  LDL.LU R145, [R1+0x154] ;  /* 0x0001540001917983 */ /* 0x000f280000300800 */
[----:B------:R-:W4:Y:S04]  /*415a0*/  LDL.LU R146, [R1+0x158] ;  /* 0x0001580001927983 */ /* 0x000f280000300800 */
[----:B------:R-:W4:Y:S04]  /*415b0*/  LDL.LU R147, [R1+0x15c] ;  /* 0x00015c0001937983 */ /* 0x000f280000300800 */
[----:B------:R1:W-:Y:S04]  /*415c0*/  STL [R1+0x538c], R53 ;  /* 0x00538c3501007387 */ /* 0x0003e80000100800 */
[----:B------:R1:W-:Y:S01]  /*415d0*/  STL [R1+0x5388], R52 ;  /* 0x0053883401007387 */ /* 0x0003e20000100800 */
[C---:B---3--:R-:W-:Y:S08]  /*415e0*/  HMMA.1688.F32.TF32 R128, R232.reuse, R34, R128 ;  /* 0x00000022e880723c */ /* 0x048ff00000081080 */
[C---:B--2---:R-:W-:Y:S08]  /*415f0*/  HMMA.1688.F32.TF32 R164, R232.reuse, R70, R164 ;  /* 0x00000046e8a4723c */ /* 0x044ff000000810a4 */
[----:B----4-:R-:W-:Y:S11]  /*41600*/  HMMA.1688.F32.TF32 R184, R232, R90, R184 ;  /* 0x0000005ae8b8723c */ /* 0x010ff600000810b8 */
[----:B------:R-:W-:Y:S05]  /*41610*/  @!UPT UIADD3 URZ, URZ, URZ, URZ ;  /* 0x0000003f3f3ff290 */ /* 0x000fea000fffe03f */
[----:B-1----:R-:W-:Y:S02]  /*41620*/  IMAD.MOV.U32 R53, RZ, RZ, R166 ;  /* 0x000000ffff357224 */ /* 0x002fe400078e00a6 */
[----:B------:R-:W-:-:S06]  /*41630*/  IMAD.MOV.U32 R52, RZ, RZ, R167 ;  /* 0x000000ffff347224 */ /* 0x000fcc00078e00a7 */
[----:B------:R-:W-:Y:S01]  /*41640*/  IMAD.MOV.U32 R57, RZ, RZ, R185 ;  /* 0x000000ffff397224 */ /* 0x000fe200078e00b9 */
[----:B------:R-:W-:Y:S01]  /*41650*/  MOV R56, R184 ;  /* 0x000000b800387202 */ /* 0x000fe20000000f00 */
[----:B------:R-:W-:Y:S04]  /*41660*/  STL.64 [R1+0x21e8], R186 ;  /* 0x0021e8ba01007387 */ /* 0x000fe80000100a00 */
[----:B------:R1:W-:Y:S01]  /*41670*/  STL [R1+0x5394], R57 ;  /* 0x0053943901007387 */ /* 0x0003e20000100800 */
[----:B------:R-:W-:Y:S03]  /*41680*/  HMMA.1688.F32.TF32 R176, R232, R82, R176 ;  /* 0x00000052e8b0723c */ /* 0x000fe600000810b0 */
[----:B------:R2:W-:Y:S01]  /*41690*/  STL [R1+0x5390], R56 ;  /* 0x0053903801007387 */ /* 0x0005e20000100800 */
[----:B-1----:R-:W-:-:S02]  /*416a0*/  IMAD.MOV.U32 R57, RZ, RZ, R164 ;  /* 0x000000ffff397224 */ /* 0x002fc400078e00a4 */
[----:B--2---:R-:W-:Y:S02]  /*416b0*/  IMAD.MOV.U32 R56, RZ, RZ, R165 ;  /* 0x000000ffff387224 */ /* 0x004fe400078e00a5 */
[C---:B------:R-:W-:Y:S08]  /*416c0*/  HMMA.1688.F32.TF32 R172, R232.reuse, R78, R172 ;  /* 0x0000004ee8ac723c */ /* 0x040ff000000810ac */
[C---:B------:R-:W-:Y:S07]  /*416d0*/  HMMA.1688.F32.TF32 R168, R232.reuse, R74, R168 ;  /* 0x0000004ae8a8723c */ /* 0x040fee00000810a8 */
[----:B------:R-:W-:Y:S08]  /*416e0*/  STL.64 [R1+0x21c8], R178 ;  /* 0x0021c8b201007387 */ /* 0x000ff00000100a00 */
[----:B------:R-:W-:Y:S01]  /*416f0*/  STL.64 [R1+0x21b8], R174 ;  /* 0x0021b8ae01007387 */ /* 0x000fe20000100a00 */
        /* <DEDUP_REMOVED lines=23> */
[----:B------:R-:W2:Y:S04]  /*41870*/  LDL.LU R132, [R1+0xd60] ;  /* 0x000d600001847983 */ /* 0x000ea80000300800 */
[----:B------:R1:W-:Y:S04]  /*41880*/  STL.64 [R1+0x2050], R136 ;  /* 0x0020508801007387 */ /* 0x0003e80000100a00 */
[----:B------:R3:W-:Y:S04]  /*41890*/  STL.64 [R1+0x2058], R138 ;  /* 0x0020588a01007387 */ /* 0x0007e80000100a00 */
[----:B------:R4:W-:Y:S04]  /*418a0*/  STL.64 [R1+0x2040], R128 ;  /* 0x0020408001007387 */ /* 0x0009e80000100a00 */
[----:B------:R4:W-:Y:S01]  /*418b0*/  STL.64 [R1+0x2048], R130 ;  /* 0x0020488201007387 */ /* 0x0009e20000100a00 */
[----:B-1----:R-:W-:-:S03]  /*418c0*/  MOV R136, R227 ;  /* 0x000000e300887202 */ /* 0x002fc60000000f00 */
[----:B------:R-:W2:Y:S01]  /*418d0*/  LDL.LU R133, [R1+0xd64] ;  /* 0x000d640001857983 */ /* 0x000ea20000300800 */
[----:B------:R-:W-:-:S03]  /*418e0*/  IMAD.MOV.U32 R137, RZ, RZ, R226 ;  /* 0x000000ffff897224 */ /* 0x000fc600078e00e2 */
[----:B------:R-:W2:Y:S01]  /*418f0*/  LDL.LU R134, [R1+0xd68] ;  /* 0x000d680001867983 */ /* 0x000ea20000300800 */
[----:B---3--:R-:W-:-:S03]  /*41900*/  IMAD.MOV.U32 R138, RZ, RZ, R225 ;  /* 0x000000ffff8a7224 */ /* 0x008fc600078e00e1 */
[----:B------:R-:W2:Y:S01]  /*41910*/  LDL.LU R135, [R1+0xd6c] ;  /* 0x000d6c0001877983 */ /* 0x000ea20000300800 */
[----:B------:R-:W-:-:S03]  /*41920*/  IMAD.MOV.U32 R139, RZ, RZ, R224 ;  /* 0x000000ffff8b7224 */ /* 0x000fc600078e00e0 */
[----:B------:R-:W3:Y:S04]  /*41930*/  LDL.LU R227, [R1+0x5794] ;  /* 0x0057940001e37983 */ /* 0x000ee80000300800 */
[----:B------:R-:W2:Y:S04]  /*41940*/  LDL.LU R226, [R1+0x5790] ;  /* 0x0057900001e27983 */ /* 0x000ea80000300800 */
[----:B------:R-:W2:Y:S04]  /*41950*/  LDL.LU R225, [R1+0x578c] ;  /* 0x00578c0001e17983 */ /* 0x000ea80000300800 */
[----:B------:R-:W2:Y:S01]  /*41960*/  LDL.LU R224, [R1+0x5788] ;  /* 0x0057880001e07983 */ /* 0x000ea20000300800 */
[----:B------:R-:W-:Y:S03]  /*41970*/  HMMA.1688.F32.TF32 R180, R232, R86, R180 ;  /* 0x00000056e8b4723c */ /* 0x000fe600000810b4 */
        /* <DEDUP_REMOVED lines=38> */
[----:B------:R-:W-:-:S03]  /*41be0*/  MOV R68, R172 ;  /* 0x000000ac00447202 */ /* 0x000fc60000000f00 */
        /* <DEDUP_REMOVED lines=27> */
[----:B----4-:R-:W-:Y:S01]  /*41da0*/  MOV R128, R220 ;  /* 0x000000dc00807202 */ /* 0x010fe20000000f00 */
[----:B------:R-:W-:-:S02]  /*41db0*/  IMAD.MOV.U32 R129, RZ, RZ, R221 ;  /* 0x000000ffff817224 */ /* 0x000fc400078e00dd */
[----:B------:R-:W-:Y:S02]  /*41dc0*/  IMAD.MOV.U32 R130, RZ, RZ, R222 ;  /* 0x000000ffff827224 */ /* 0x000fe400078e00de */
[----:B------:R-:W-:Y:S02]  /*41dd0*/  IMAD.MOV.U32 R131, RZ, RZ, R223 ;  /* 0x000000ffff837224 */ /* 0x000fe400078e00df */
[----:B---3--:R-:W-:Y:S02]  /*41de0*/  IMAD.MOV.U32 R147, RZ, RZ, R227 ;  /* 0x000000ffff937224 */ /* 0x008fe400078e00e3 */
[----:B--2---:R-:W-:Y:S02]  /*41df0*/  IMAD.MOV.U32 R146, RZ, RZ, R226 ;  /* 0x000000ffff927224 */ /* 0x004fe400078e00e2 */
[----:B------:R-:W-:Y:S02]  /*41e00*/  IMAD.MOV.U32 R145, RZ, RZ, R225 ;  /* 0x000000ffff917224 */ /* 0x000fe400078e00e1 */
[----:B------:R-:W-:-:S02]  /*41e10*/  IMAD.MOV.U32 R144, RZ, RZ, R224 ;  /* 0x000000ffff907224 */ /* 0x000fc400078e00e0 */
[----:B------:R-:W2:Y:S04]  /*41e20*/  LDL.LU R224, [R1+0x5784] ;  /* 0x0057840001e07983 */ /* 0x000ea80000300800 */
[----:B------:R-:W2:Y:S04]  /*41e30*/  LDL.LU R225, [R1+0x5780] ;  /* 0x0057800001e17983 */ /* 0x000ea80000300800 */
[----:B------:R-:W2:Y:S04]  /*41e40*/  LDL.LU R226, [R1+0x577c] ;  /* 0x00577c0001e27983 */ /* 0x000ea80000300800 */
[----:B------:R-:W2:Y:S04]  /*41e50*/  LDL.LU R227, [R1+0x5778] ;  /* 0x0057780001e37983 */ /* 0x000ea80000300800 */
[----:B------:R-:W3:Y:S04]  /*41e60*/  LDL.LU R220, [R1+0x5774] ;  /* 0x0057740001dc7983 */ /* 0x000ee80000300800 */
[----:B------:R-:W3:Y:S04]  /*41e70*/  LDL.LU R221, [R1+0x5770] ;  /* 0x0057700001dd7983 */ /* 0x000ee80000300800 */
[----:B------:R-:W3:Y:S04]  /*41e80*/  LDL.LU R222, [R1+0x576c] ;  /* 0x00576c0001de7983 */ /* 0x000ee80000300800 */
[----:B------:R-:W3:Y:S01]  /*41e90*/  LDL.LU R223, [R1+0x5768] ;  /* 0x0057680001df7983 */ /* 0x000ee20000300800 */
[----:B------:R-:W-:Y:S08]  /*41ea0*/  HMMA.1688.F32.TF32 R156, R228, R110, R156 ;  /* 0x0000006ee49c723c */ /* 0x000ff0000008109c */
[C---:B------:R-:W-:Y:S08]  /*41eb0*/  HMMA.1688.F32.TF32 R200, R232.reuse, R30, R196 ;  /* 0x0000001ee8c8723c */ /* 0x040ff000000810c4 */
[C---:B------:R-:W-:Y:S08]  /*41ec0*/  HMMA.1688.F32.TF32 R196, R232.reuse, R26, R192 ;  /* 0x0000001ae8c4723c */ /* 0x040ff000000810c0 */
[C---:B------:R-:W-:Y:S08]  /*41ed0*/  HMMA.1688.F32.TF32 R192, R232.reuse, R22, R188 ;  /* 0x00000016e8c0723c */ /* 0x040ff000000810bc */
[C---:B------:R-:W-:Y:S08]  /*41ee0*/  HMMA.1688.F32.TF32 R188, R232.reuse, R18, R184 ;  /* 0x00000012e8bc723c */ /* 0x040ff000000810b8 */
[C---:B------:R-:W-:Y:S08]  /*41ef0*/  HMMA.1688.F32.TF32 R184, R232.reuse, R14, R180 ;  /* 0x0000000ee8b8723c */ /* 0x040ff000000810b4 */
[C---:B------:R-:W-:Y:S08]  /*41f00*/  HMMA.1688.F32.TF32 R180, R232.reuse, R10, R176 ;  /* 0x0000000ae8b4723c */ /* 0x040ff000000810b0 */
        /* <DEDUP_REMOVED lines=13> */
[----:B------:R-:W-:Y:S01]  /*41fe0*/  STL.64 [R1+0x1fd0], R176 ;  /* 0x001fd0b001007387 */ /* 0x000fe20000100a00 */
[C---:B------:R-:W-:Y:S03]  /*41ff0*/  HMMA.1688.F32.TF32 R168, R228.reuse, R122, R168 ;  /* 0x0000007ae4a8723c */ /* 0x040fe600000810a8 */
[----:B------:R-:W-:Y:S05]  /*42000*/  STL.64 [R1+0x1fd8], R178 ;  /* 0x001fd8b201007387 */ /* 0x000fea0000100a00 */
[C---:B------:R-:W-:Y:S08]  /*42010*/  HMMA.1688.F32.TF32 R164, R228.reuse, R118, R164 ;  /* 0x00000076e4a4723c */ /* 0x040ff000000810a4 */
[C---:B------:R-:W-:Y:S08]  /*42020*/  HMMA.1688.F32.TF32 R160, R228.reuse, R114, R160 ;  /* 0x00000072e4a0723c */ /* 0x040ff000000810a0 */
[----:B------:R-:W-:Y:S08]  /*42030*/  HMMA.1688.F32.TF32 R148, R228, R102, R148 ;  /* 0x00000066e494723c */ /* 0x000ff00000081094 */
[----:B---3--:R-:W-:Y:S01]  /*42040*/  HMMA.1688.F32.TF32 R172, R232, R246, R220 ;  /* 0x000000f6e8ac723c */ /* 0x008fe200000810dc */
[----:B------:R-:W-:Y:S04]  /*42050*/  LDS R220, [R3+0x4480] ;  /* 0x0044800003dc7984 */ /* 0x000fe80000000800 */
[----:B------:R-:W-:Y:S03]  /*42060*/  LDS R222, [R3+0x6480] ;  /* 0x0064800003de7984 */ /* 0x000fe60000000800 */
[----:B------:R-:W-:Y:S01]  /*42070*/  HMMA.1688.F32.TF32 R136, R228, R90, R136 ;  /* 0x0000005ae488723c */ /* 0x000fe20000081088 */
[----:B------:R-:W-:Y:S04]  /*42080*/  LDS R221, [R85+0x4480] ;  /* 0x0044800055dd7984 */ /* 0x000fe80000000800 */
[----:B------:R-:W1:Y:S10]  /*42090*/  LDS R223, [R85+0x6480] ;  /* 0x0064800055df7984 */ /* 0x000e740000000800 */
[----:B------:R2:W-:Y:S01]  /*420a0*/  STL.64 [R1+0x1fb8], R174 ;  /* 0x001fb8ae01007387 */ /* 0x0005e20000100a00 */
[----:B------:R-:W-:-:S02]  /*420b0*/  IMAD.MOV.U32 R76, RZ, RZ, R172 ;  /* 0x000000ffff4c7224 */ /* 0x000fc400078e00ac */
[----:B------:R-:W-:Y:S02]  /*420c0*/  IMAD.MOV.U32 R77, RZ, RZ, R173 ;  /* 0x000000ffff4d7224 */ /* 0x000fe400078e00ad */
[C---:B--2---:R-:W-:Y:S01]  /*420d0*/  HMMA.1688.F32.TF32 R172, R228.reuse, R126, R224 ;  /* 0x0000007ee4ac723c */ /* 0x044fe200000810e0 */
[----:B------:R-:W-:Y:S04]  /*420e0*/  LDS R224, [R3+0x4500] ;  /* 0x0045000003e07984 */ /* 0x000fe80000000800 */
[----:B------:R-:W-:Y:S04]  /*420f0*/  LDS R226, [R3+0x6500] ;  /* 0x0065000003e27984 */ /* 0x000fe80000000800 */
[----:B------:R-:W-:Y:S04]  /*42100*/  LDS R225, [R85+0x4500] ;  /* 0x0045000055e17984 */ /* 0x000fe80000000800 */
[----:B------:R-:W2:Y:S10]  /*42110*/  LDS R227, [R85+0x6500] ;  /* 0x0065000055e37984 */ /* 0x000eb40000000800 */
[----:B------:R-:W-:Y:S04]  /*42120*/  STL.64 [R1+0x1fa8], R174 ;  /* 0x001fa8ae01007387 */ /* 0x000fe80000100a00 */
[----:B------:R-:W-:Y:S04]  /*42130*/  STL.64 [R1+0x1fc0], R168 ;  /* 0x001fc0a801007387 */ /* 0x000fe80000100a00 */
[----:B------:R-:W-:Y:S04]  /*42140*/  STL.64 [R1+0x1fc8], R170 ;  /* 0x001fc8aa01007387 */ /* 0x000fe80000100a00 */
[----:B------:R-:W-:Y:S04]  /*42150*/  STL.64 [R1+0x1f90], R164 ;  /* 0x001f90a401007387 */ /* 0x000fe80000100a00 */
[----:B------:R-:W-:Y:S04]  /*42160*/  STL.64 [R1+0x1f98], R166 ;  /* 0x001f98a601007387 */ /* 0x000fe80000100a00 */
[----:B------:R3:W-:Y:S02]  /*42170*/  STL.64 [R1+0x5760], R110 ;  /* 0x0057606e01007387 */ /* 0x0007e40000100a00 */
[----:B---3--:R-:W-:Y:S01]  /*42180*/  HMMA.1688.F32.TF32 R108, R228, R106, R152 ;  /* 0x0000006ae46c723c */ /* 0x008fe20000081098 */
[----:B------:R-:W-:Y:S01]  /*42190*/  IMAD.MOV.U32 R104, RZ, RZ, R172 ;  /* 0x000000ffff687224 */ /* 0x000fe200078e00ac */
[----:B------:R-:W-:Y:S01]  /*421a0*/  STL.64 [R1+0x1f80], R160 ;  /* 0x001f80a001007387 */ /* 0x000fe20000100a00 */
[----:B------:R-:W-:-:S03]  /*421b0*/  IMAD.MOV.U32 R105, RZ, RZ, R173 ;  /* 0x000000ffff697224 */ /* 0x000fc600078e00ad */
[----:B------:R-:W-:Y:S04]  /*421c0*/  STL.64 [R1+0x1f88], R162 ;  /* 0x001f88a201007387 */ /* 0x000fe80000100a00 */
[----:B------:R-:W-:Y:S04]  /*421d0*/  STL.64 [R1+0x1f70], R156 ;  /* 0x001f709c01007387 */ /* 0x000fe80000100a00 */
[----:B------:R-:W-:Y:S04]  /*421e0*/  STL.64 [R1+0x1f78], R158 ;  /* 0x001f789e01007387 */ /* 0x000fe80000100a00 */
[----:B------:R-:W-:Y:S04]  /*421f0*/  STL.64 [R1+0x5758], R106 ;  /* 0x0057586a01007387 */ /* 0x000fe80000100a00 */
[----:B------:R3:W-:Y:S04]  /*42200*/  STL.64 [R1+0x5750], R104 ;  /* 0x0057506801007387 */ /* 0x0007e80000100a00 */
[----:B------:R-:W-:Y:S04]  /*42210*/  STL.64 [R1+0x1f60], R108 ;  /* 0x001f606c01007387 */ /* 0x000fe80000100a00 */
[----:B------:R4:W-:Y:S01]  /*42220*/  STL.64 [R1+0x1f68], R110 ;  /* 0x001f686e01007387 */ /* 0x0009e20000100a00 */
[C---:B---3--:R-:W-:Y:S08]  /*42230*/  HMMA.1688.F32.TF32 R104, R228.reuse, R94, R140 ;  /* 0x0000005ee468723c */ /* 0x048ff0000008108c */
[C---:B----4-:R-:W-:Y:S01]  /*42240*/  HMMA.1688.F32.TF32 R108, R228.reuse, R98, R144 ;  /* 0x00000062e46c723c */ /* 0x050fe20000081090 */
[----:B------:R-:W-:Y:S04]  /*42250*/  STL.64 [R1+0x1f50], R148 ;  /* 0x001f509401007387 */ /* 0x000fe80000100a00 */
[----:B------:R-:W-:Y:S11]  /*42260*/  STL.64 [R1+0x1f58], R150 ;  /* 0x001f589601007387 */ /* 0x000ff60000100a00 */
[----:B------:R-:W-:Y:S07]  /*42270*/  @!UPT UIADD3 URZ, URZ, URZ, URZ ;  /* 0x0000003f3f3ff290 */ /* 0x000fee000fffe03f */
[----:B------:R-:W-:Y:S04]  /*42280*/  STL.64 [R1+0x1f40], R108 ;  /* 0x001f406c01007387 */ /* 0x000fe80000100a00 */
[----:B------:R3:W-:Y:S04]  /*42290*/  STL.64 [R1+0x1f48], R110 ;  /* 0x001f486e01007387 */ /* 0x0007e80000100a00 */
[----:B------:R-:W-:Y:S04]  /*422a0*/  STL.64 [R1+0x1f30], R104 ;  /* 0x001f306801007387 */ /* 0x000fe80000100a00 */
[----:B------:R4:W-:Y:S01]  /*422b0*/  STL.64 [R1+0x1f38], R106 ;  /* 0x001f386a01007387 */ /* 0x0009e20000100a00 */
[C---:B---3--:R-:W-:Y:S08]  /*422c0*/  HMMA.1688.F32.TF32 R108, R228.reuse, R86, R132 ;  /* 0x00000056e46c723c */ /* 0x048ff00000081084 */
[C---:B----4-:R-:W-:Y:S01]  /*422d0*/  HMMA.1688.F32.TF32 R104, R228.reuse, R82, R128 ;  /* 0x00000052e468723c */ /* 0x050fe20000081080 */
[----:B------:R3:W-:Y:S04]  /*422e0*/  STL.64 [R1+0x1f20], R136 ;  /* 0x001f208801007387 */ /* 0x0007e80000100a00 */
[----:B------:R4:W-:Y:S04]  /*422f0*/  STL.64 [R1+0x1f28], R138 ;  /* 0x001f288a01007387 */ /* 0x0009e80000100a00 */
[----:B------:R-:W2:Y:S06]  /*42300*/  LDL.LU R140, [R1+0x1e0] ;  /* 0x0001e000018c7983 */ /* 0x000eac0000300800 */
[----:B------:R-:W-:Y:S04]  /*42310*/  STL.64 [R1+0x1f10], R108 ;  /* 0x001f106c01007387 */ /* 0x000fe80000100a00 */
[----:B------:R-:W-:Y:S04]  /*42320*/  STL.64 [R1+0x1f18], R110 ;  /* 0x001f186e01007387 */ /* 0x000fe80000100a00 */
[----:B------:R-:W-:Y:S04]  /*42330*/  STL.64 [R1+0x1f00], R104 ;  /* 0x001f006801007387 */ /* 0x000fe80000100a00 */
        /* <DEDUP_REMOVED lines=84> */
[C---:B-1----:R-:W-:Y:S08]  /*42880*/  HMMA.1688.F32.TF32 R104, R228.reuse, R74, R128 ;  /* 0x0000004ae468723c */ /* 0x042ff00000081080 */
[C---:B--2---:R-:W-:Y:S01]  /*42890*/  HMMA.1688.F32.TF32 R108, R228.reuse, R78, R132 ;  /* 0x0000004ee46c723c */ /* 0x044fe20000081084 */
[----:B------:R-:W2:Y:S11]  /*428a0*/  LDL.LU R132, [R1+0xc10] ;  /* 0x000c100001847983 */ /* 0x000eb60000300800 */
[----:B------:R-:W-:Y:S11]  /*428b0*/  @!UPT UIADD3 URZ, URZ, URZ, URZ ;  /* 0x0000003f3f3ff290 */ /* 0x000ff6000fffe03f */
[----:B------:R-:W-:Y:S04]  /*428c0*/  STL.64 [R1+0x1ef0], R108 ;  /* 0x001ef06c01007387 */ /* 0x000fe80000100a00 */
[----:B------:R1:W-:Y:S04]  /*428d0*/  STL.64 [R1+0x1ef8], R110 ;  /* 0x001ef86e01007387 */ /* 0x0003e80000100a00 */
        /* <DEDUP_REMOVED lines=8> */
[----:B------:R-:W2:Y:S01]  /*42960*/  LDL.LU R131, [R1+0xc0c] ;  /* 0x000c0c0001837983 */ /* 0x000ea20000300800 */
[C---:B------:R-:W-:Y:S08]  /*42970*/  HMMA.1688.F32.TF32 R204, R228.reuse, R70, R204 ;  /* 0x00000046e4cc723c */ /* 0x040ff000000810cc */
[C---:B-1----:R-:W-:Y:S08]  /*42980*/  HMMA.1688.F32.TF32 R108, R228.reuse, R66, R212 ;  /* 0x00000042e46c723c */ /* 0x042ff000000810d4 */
[C---:B----4-:R-:W-:Y:S07]  /*42990*/  HMMA.1688.F32.TF32 R104, R228.reuse, R62, R200 ;  /* 0x0000003ee468723c */ /* 0x050fee00000810c8 */
[----:B------:R-:W-:Y:S01]  /*429a0*/  STL.64 [R1+0x1ec0], R204 ;  /* 0x001ec0cc01007387 */ /* 0x000fe20000100a00 */
[C---:B------:R-:W-:Y:S03]  /*429b0*/  HMMA.1688.F32.TF32 R196, R228.reuse, R58, R196 ;  /* 0x0000003ae4c4723c */ /* 0x040fe600000810c4 */
[----:B------:R-:W-:Y:S04]  /*429c0*/  STL.64 [R1+0x1ec8], R206 ;  /* 0x001ec8ce01007387 */ /* 0x000fe80000100a00 */
[----:B------:R-:W-:Y:S04]  /*429d0*/  STL.64 [R1+0x1ea0], R108 ;  /* 0x001ea06c01007387 */ /* 0x000fe80000100a00 */
[----:B------:R1:W-:Y:S02]  /*429e0*/  STL.64 [R1+0x1ea8], R110 ;  /* 0x001ea86e01007387 */ /* 0x0003e40000100a00 */
[C---:B-1----:R-:W-:Y:S02]  /*429f0*/  HMMA.1688.F32.TF32 R108, R228.reuse, R54, R192 ;  /* 0x00000036e46c723c */ /* 0x042fe400000810c0 */
[----:B------:R-:W-:Y:S04]  /*42a00*/  STL.64 [R1+0x1e90], R104 ;  /* 0x001e906801007387 */ /* 0x000fe80000100a00 */
[----:B------:R1:W-:Y:S04]  /*42a10*/  STL.64 [R1+0x1e98], R106 ;  /* 0x001e986a01007387 */ /* 0x0003e80000100a00 */
[----:B------:R-:W-:Y:S01]  /*42a20*/  STL.64 [R1+0x1e80], R196 ;  /* 0x001e80c401007387 */ /* 0x000fe20000100a00 */
[C---:B------:R-:W-:Y:S03]  /*42a30*/  HMMA.1688.F32.TF32 R184, R228.reuse, R46, R184 ;  /* 0x0000002ee4b8723c */ /* 0x040fe600000810b8 */
[----:B------:R-:W-:Y:S05]  /*42a40*/  STL.64 [R1+0x1e88], R198 ;  /* 0x001e88c601007387 */ /* 0x000fea0000100a00 */
[C---:B-1----:R-:W-:Y:S04]  /*42a50*/  HMMA.1688.F32.TF32 R104, R228.reuse, R50, R188 ;  /* 0x00000032e468723c */ /* 0x042fe800000810bc */
[----:B------:R-:W-:Y:S04]  /*42a60*/  STL.64 [R1+0x1e70], R108 ;  /* 0x001e706c01007387 */ /* 0x000fe80000100a00 */
[----:B------:R1:W-:Y:S02]  /*42a70*/  STL.64 [R1+0x1e78], R110 ;  /* 0x001e786e01007387 */ /* 0x0003e40000100a00 */
[C---:B-1----:R-:W-:Y:S11]  /*42a80*/  HMMA.1688.F32.TF32 R108, R228.reuse, R42, R180 ;  /* 0x0000002ae46c723c */ /* 0x042ff600000810b4 */
[----:B------:R-:W-:Y:S02]  /*42a90*/  @!UPT UIADD3 URZ, URZ, URZ, URZ ;  /* 0x0000003f3f3ff290 */ /* 0x000fe4000fffe03f */
[----:B------:R-:W-:Y:S04]  /*42aa0*/  STL.64 [R1+0x1e60], R104 ;  /* 0x001e606801007387 */ /* 0x000fe80000100a00 */
[----:B------:R1:W-:Y:S01]  /*42ab0*/  STL.64 [R1+0x1e68], R106 ;  /* 0x001e686a01007387 */ /* 0x0003e20000100a00 */
[C---:B------:R-:W-:Y:S03]  /*42ac0*/  HMMA.1688.F32.TF32 R172, R228.reuse, R34, R172 ;  /* 0x00000022e4ac723c */ /* 0x040fe600000810ac */
[----:B------:R-:W-:Y:S04]  /*42ad0*/  STL.64 [R1+0x1e50], R184 ;  /* 0x001e50b801007387 */ /* 0x000fe80000100a00 */
[----:B------:R-:W-:Y:S01]  /*42ae0*/  STL.64 [R1+0x1e58], R186 ;  /* 0x001e58ba01007387 */ /* 0x000fe20000100a00 */
[C---:B-1----:R-:W-:Y:S03]  /*42af0*/  HMMA.1688.F32.TF32 R104, R228.reuse, R38, R176 ;  /* 0x00000026e468723c */ /* 0x042fe600000810b0 */
[----:B------:R-:W-:Y:S04]  /*42b00*/  STL.64 [R1+0x1e40], R108 ;  /* 0x001e406c01007387 */ /* 0x000fe80000100a00 */
[----:B------:R1:W-:Y:S02]  /*42b10*/  STL.64 [R1+0x1e48], R110 ;  /* 0x001e486e01007387 */ /* 0x0003e40000100a00 */
[C---:B-1----:R-:W-:Y:S11]  /*42b20*/  HMMA.1688.F32.TF32 R108, R228.reuse, R30, R168 ;  /* 0x0000001ee46c723c */ /* 0x042ff600000810a8 */
[----:B------:R-:W-:Y:S03]  /*42b30*/  @!UPT UIADD3 URZ, URZ, URZ, URZ ;  /* 0x0000003f3f3ff290 */ /* 0x000fe6000fffe03f */
        /* <DEDUP_REMOVED lines=18> */
[----:B-1----:R-:W-:Y:S11]  /*42c60*/  HMMA.1688.F32.TF32 R108, R228, R6, R144 ;  /* 0x00000006e46c723c */ /* 0x002ff60000081090 */
[----:B------:R-:W-:Y:S03]  /*42c70*/  @!UPT UIADD3 URZ, URZ, URZ, URZ ;  /* 0x0000003f3f3ff290 */ /* 0x000fe6000fffe03f */
[----:B------:R-:W-:Y:S04]  /*42c80*/  STL.64 [R1+0x1dd0], R104 ;  /* 0x001dd06801007387 */ /* 0x000fe80000100a00 */
[----:B------:R1:W-:Y:S01]  /*42c90*/  STL.64 [R1+0x1dd8], R106 ;  /* 0x001dd86a01007387 */ /* 0x0003e20000100a00 */
[----:B---3--:R-:W-:Y:S03]  /*42ca0*/  HMMA.1688.F32.TF32 R236, R220, R126, R136 ;  /* 0x0000007edcec723c */ /* 0x008fe60000081088 */
[----:B------:R-:W-:Y:S04]  /*42cb0*/  STL.64 [R1+0x1dc0], R148 ;  /* 0x001dc09401007387 */ /* 0x000fe80000100a00 */
[----:B------:R-:W-:Y:S01]  /*42cc0*/  STL.64 [R1+0x1dc8], R150 ;  /* 0x001dc89601007387 */ /* 0x000fe20000100a00 */
[----:B-1----:R-:W-:Y:S03]  /*42cd0*/  HMMA.1688.F32.TF32 R104, R228, R246, R140 ;  /* 0x000000f6e468723c */ /* 0x002fe6000008108c */
[----:B------:R-:W-:Y:S04]  /*42ce0*/  STL.64 [R1+0x1db0], R108 ;  /* 0x001db06c01007387 */ /* 0x000fe80000100a00 */
[----:B------:R2:W-:Y:S11]  /*42cf0*/  STL.64 [R1+0x1db8], R110 ;  /* 0x001db86e01007387 */ /* 0x0005f60000100a00 */
[----:B------:R-:W-:Y:S05]  /*42d00*/  @!UPT UIADD3 URZ, URZ, URZ, URZ ;  /* 0x0000003f3f3ff290 */ /* 0x000fea000fffe03f */
[----:B------:R1:W-:Y:S04]  /*42d10*/  STL.64 [R1+0x1d98], R106 ;  /* 0x001d986a01007387 */ /* 0x0003e80000100a00 */
[----:B------:R3:W-:Y:S01]  /*42d20*/  STL [R1+0x5374], R236 ;  /* 0x005374ec01007387 */ /* 0x0007e20000100800 */
[----:B------:R-:W-:-:S03]  /*42d30*/  MOV R100, R104 ;  /* 0x0000006800647202 */ /* 0x000fc60000000f00 */
[----:B------:R4:W-:Y:S01]  /*42d40*/  STL [R1+0x5370], R237 ;  /* 0x005370ed01007387 */ /* 0x0009e20000100800 */
[----:B------:R-:W-:-:S03]  /*42d50*/  IMAD.MOV.U32 R101, RZ, RZ, R105 ;  /* 0x000000ffff657224 */ /* 0x000fc600078e0069 */
[----:B------:R1:W-:Y:S04]  /*42d60*/  STL [R1+0x536c], R238 ;  /* 0x00536cee01007387 */ /* 0x0003e80000100800 */
[----:B------:R1:W-:Y:S01]  /*42d70*/  STL [R1+0x5368], R239 ;  /* 0x005368ef01007387 */ /* 0x0003e20000100800 */
[C---:B--2---:R-:W-:Y:S08]  /*42d80*/  HMMA.1688.F32.TF32 R108, R220.reuse, R122, R132 ;  /* 0x0000007adc6c723c */ /* 0x044ff00000081084 */
[----:B-1----:R-:W-:Y:S11]  /*42d90*/  HMMA.1688.F32.TF32 R104, R220, R118, R128 ;  /* 0x00000076dc68723c */ /* 0x002ff60000081080 */
[----:B------:R-:W-:Y:S04]  /*42da0*/  @!UPT UIADD3 URZ, URZ, URZ, URZ ;  /* 0x0000003f3f3ff290 */ /* 0x000fe8000fffe03f */
        /* <DEDUP_REMOVED lines=82> */
[----:B---3--:R-:W-:-:S03]  /*432d0*/  IMAD.MOV.U32 R236, RZ, RZ, R104 ;  /* 0x000000ffffec7224 */ /* 0x008fc600078e0068 */
[----:B------:R-:W3:Y:S01]  /*432e0*/  LDL.LU R232, [R1+0xbb0] ;  /* 0x000bb00001e87983 */ /* 0x000ee20000300800 */
[----:B----4-:R-:W-:-:S03]  /*432f0*/  IMAD.MOV.U32 R237, RZ, RZ, R105 ;  /* 0x000000ffffed7224 */ /* 0x010fc600078e0069 */
[----:B------:R-:W3:Y:S01]  /*43300*/  LDL.LU R233, [R1+0xbb4] ;  /* 0x000bb40001e97983 */ /* 0x000ee20000300800 */
[----:B------:R-:W-:-:S03]  /*43310*/  IMAD.MOV.U32 R238, RZ, RZ, R106 ;  /* 0x000000ffffee7224 */ /* 0x000fc600078e006a */
[----:B------:R-:W3:Y:S01]  /*43320*/  LDL.LU R234, [R1+0xbb8] ;  /* 0x000bb80001ea7983 */ /* 0x000ee20000300800 */
[----:B------:R-:W-:-:S03]  /*43330*/  IMAD.MOV.U32 R239, RZ, RZ, R107 ;  /* 0x000000ffffef7224 */ /* 0x000fc600078e006b */
[----:B------:R-:W3:Y:S04]  /*43340*/  LDL.LU R235, [R1+0xbbc] ;  /* 0x000bbc0001eb7983 */ /* 0x000ee80000300800 */
[----:B------:R-:W4:Y:S04]  /*43350*/  LDL.LU R104, [R1+0xbe0] ;  /* 0x000be00001687983 */ /* 0x000f280000300800 */
[----:B------:R-:W4:Y:S04]  /*43360*/  LDL.LU R105, [R1+0xbe4] ;  /* 0x000be40001697983 */ /* 0x000f280000300800 */
[----:B------:R-:W4:Y:S04]  /*43370*/  LDL.LU R106, [R1+0xbe8] ;  /* 0x000be800016a7983 */ /* 0x000f280000300800 */
[----:B------:R-:W4:Y:S04]  /*43380*/  LDL.LU R107, [R1+0xbec] ;  /* 0x000bec00016b7983 */ /* 0x000f280000300800 */
[----:B-1----:R-:W3:Y:S04]  /*43390*/  LDL.LU R108, [R1+0xbf0] ;  /* 0x000bf000016c7983 */ /* 0x002ee80000300800 */
[----:B------:R-:W3:Y:S04]  /*433a0*/  LDL.LU R109, [R1+0xbf4] ;  /* 0x000bf400016d7983 */ /* 0x000ee80000300800 */
[----:B--2---:R-:W3:Y:S04]  /*433b0*/  LDL.LU R110, [R1+0xbf8] ;  /* 0x000bf800016e7983 */ /* 0x004ee80000300800 */
        /* <DEDUP_REMOVED lines=25> */
[----:B------:R-:W-:Y:S04]  /*43550*/  STL.64 [R1+0x53a0], R238 ;  /* 0x0053a0ee01007387 */ /* 0x000fe80000100a00 */
[----:B------:R1:W-:Y:S04]  /*43560*/  STL.64 [R1+0x5398], R236 ;  /* 0x005398ec01007387 */ /* 0x0003e80000100a00 */
[----:B-1----:R-:W2:Y:S04]  /*43570*/  LDL.LU R236, [R1+0xbd0] ;  /* 0x000bd00001ec7983 */ /* 0x002ea80000300800 */
[----:B------:R-:W2:Y:S04]  /*43580*/  LDL.LU R237, [R1+0xbd4] ;  /* 0x000bd40001ed7983 */ /* 0x000ea80000300800 */
[----:B------:R-:W2:Y:S04]  /*43590*/  LDL.LU R238, [R1+0xbd8] ;  /* 0x000bd80001ee7983 */ /* 0x000ea80000300800 */
[----:B------:R-:W2:Y:S01]  /*435a0*/  LDL.LU R239, [R1+0xbdc] ;  /* 0x000bdc0001ef7983 */ /* 0x000ea20000300800 */
[C---:B---3--:R-:W-:Y:S11]  /*435b0*/  HMMA.1688.F32.TF32 R108, R220.reuse, R114, R108 ;  /* 0x00000072dc6c723c */ /* 0x048ff6000008106c */
[----:B------:R-:W-:Y:S11]  /*435c0*/  @!UPT UIADD3 URZ, URZ, URZ, URZ ;  /* 0x0000003f3f3ff290 */ /* 0x000ff6000fffe03f */
[----:B------:R-:W-:Y:S01]  /*435d0*/  @!UPT UIADD3 URZ, URZ, URZ, URZ ;  /* 0x0000003f3f3ff290 */ /* 0x000fe2000fffe03f */
[----:B------:R-:W-:Y:S04]  /*435e0*/  STL.64 [R1+0x1d70], R108 ;  /* 0x001d706c01007387 */ /* 0x000fe80000100a00 */
[----:B------:R1:W-:Y:S04]  /*435f0*/  STL.64 [R1+0x1d78], R110 ;  /* 0x001d786e01007387 */ /* 0x0003e80000100a00 */
[----:B-1----:R-:W4:Y:S02]  /*43600*/  LDL.LU.64 R110, [R1+0x5760] ;  /* 0x00576000016e7983 */ /* 0x002f240000300a00 */
[C---:B----4-:R-:W-:Y:S11]  /*43610*/  HMMA.1688.F32.TF32 R104, R220.reuse, R110, R104 ;  /* 0x0000006edc68723c */ /* 0x050ff60000081068 */
[----:B------:R-:W-:Y:S11]  /*43620*/  @!UPT UIADD3 URZ, URZ, URZ, URZ ;  /* 0x0000003f3f3ff290 */ /* 0x000ff6000fffe03f */
[----:B------:R-:W-:Y:S01]  /*43630*/  @!UPT UIADD3 URZ, URZ, URZ, URZ ;  /* 0x0000003f3f3ff290 */ /* 0x000fe2000fffe03f */
[----:B------:R-:W-:Y:S04]  /*43640*/  STL.64 [R1+0x1d60], R104 ;  /* 0x001d606801007387 */ /* 0x000fe80000100a00 */
[----:B------:R1:W-:Y:S04]  /*43650*/  STL.64 [R1+0x1d68], R106 ;  /* 0x001d686a01007387 */ /* 0x0003e80000100a00 */
[----:B-1----:R-:W3:Y:S04]  /*43660*/  LDL.LU.64 R106, [R1+0x5758] ;  /* 0x00575800016a7983 */ /* 0x002ee80000300a00 */
[----:B------:R-:W4:Y:S01]  /*43670*/  LDL.LU.64 R104, [R1+0x5750] ;  /* 0x0057500001687983 */ /* 0x000f220000300a00 */
[C---:B------:R-:W-:Y:S08]  /*43680*/  HMMA.1688.F32.TF32 R200, R220.reuse, R70, R200 ;  /* 0x00000046dcc8723c */ /* 0x040ff000000810c8 */
[C---:B--2---:R-:W-:Y:S08]  /*43690*/  HMMA.1688.F32.TF32 R196, R220.reuse, R66, R196 ;  /* 0x00000042dcc4723c */ /* 0x044ff000000810c4 */
[C---:B------:R-:W-:Y:S08]  /*436a0*/  HMMA.1688.F32.TF32 R192, R220.reuse, R62, R192 ;  /* 0x0000003edcc0723c */ /* 0x040ff000000810c0 */
        /* <DEDUP_REMOVED lines=15> */
[C---:B---3--:R-:W-:Y:S11]  /*437a0*/  HMMA.1688.F32.TF32 R236, R220.reuse, R106, R236 ;  /* 0x0000006adcec723c */ /* 0x048ff600000810ec */
[----:B------:R-:W-:Y:S11]  /*437b0*/  @!UPT UIADD3 URZ, URZ, URZ, URZ ;  /* 0x0000003f3f3ff290 */ /* 0x000ff6000fffe03f */
[----:B------:R-:W-:Y:S01]  /*437c0*/  @!UPT UIADD3 URZ, URZ, URZ, URZ ;  /* 0x0000003f3f3ff290 */ /* 0x000fe2000fffe03f */
[----:B------:R-:W-:Y:S04]  /*437d0*/  STL.64 [R1+0x1d50], R236 ;  /* 0x001d50ec01007387 */ /* 0x000fe80000100a00 */
[----:B------:R1:W-:Y:S02]  /*437e0*/  STL.64 [R1+0x1d58], R238 ;  /* 0x001d58ee01007387 */ /* 0x0003e40000100a00 */
[C---:B-1----:R-:W-:Y:S08]  /*437f0*/  HMMA.1688.F32.TF32 R236, R220.reuse, R102, R228 ;  /* 0x00000066dcec723c */ /* 0x042ff000000810e4 */
[C---:B------:R-:W-:Y:S08]  /*43800*/  HMMA.1688.F32.TF32 R228, R220.reuse, R98, R232 ;  /* 0x00000062dce4723c */ /* 0x040ff000000810e8 */
[C---:B------:R-:W-:Y:S07]  /*43810*/  HMMA.1688.F32.TF32 R232, R220.reuse, R90, R240 ;  /* 0x0000005adce8723c */ /* 0x040fee00000810f0 */
[----:B------:R-:W-:Y:S04]  /*43820*/  STL.64 [R1+0x1d40], R236 ;  /* 0x001d40ec01007387 */ /* 0x000fe80000100a00 */
[----:B------:R1:W-:Y:S04]  /*43830*/  STL.64 [R1+0x1d48], R238 ;  /* 0x001d48ee01007387 */ /* 0x0003e80000100a00 */
[----:B------:R-:W-:Y:S04]  /*43840*/  STL.64 [R1+0x1d30], R228 ;  /* 0x001d30e401007387 */ /* 0x000fe80000100a00 */
[----:B------:R2:W-:Y:S01]  /*43850*/  STL.64 [R1+0x1d38], R230 ;  /* 0x001d38e601007387 */ /* 0x0005e20000100a00 */
[C---:B-1----:R-:W-:Y:S08]  /*43860*/  HMMA.1688.F32.TF32 R236, R220.reuse, R94, R248 ;  /* 0x0000005edcec723c */ /* 0x042ff000000810f8 */
[C---:B--2---:R-:W-:Y:S08]  /*43870*/  HMMA.1688.F32.TF32 R228, R220.reuse, R86, R216 ;  /* 0x00000056dce4723c */ /* 0x044ff000000810d8 */
[C---:B------:R-:W-:Y:S08]  /*43880*/  HMMA.1688.F32.TF32 R216, R220.reuse, R82, R208 ;  /* 0x00000052dcd8723c */ /* 0x040ff000000810d0 */
[C---:B------:R-:W-:Y:S08]  /*43890*/  HMMA.1688.F32.TF32 R208, R220.reuse, R78, R204 ;  /* 0x0000004edcd0723c */ /* 0x040ff000000810cc */
[----:B------:R-:W-:Y:S01]  /*438a0*/  HMMA.1688.F32.TF32 R204, R220, R74, R212 ;  /* 0x0000004adccc723c */ /* 0x000fe200000810d4 */
[----:B------:R-:W-:Y:S04]  /*438b0*/  STL.64 [R1+0x1d20], R236 ;  /* 0x001d20ec01007387 */ /* 0x000fe80000100a00 */
[----:B------:R-:W-:Y:S04]  /*438c0*/  STL.64 [R1+0x1d28], R238 ;  /* 0x001d28ee01007387 */ /* 0x000fe80000100a00 */
[----:B------:R-:W-:Y:S04]  /*438d0*/  STL.64 [R1+0x1d10], R232 ;  /* 0x001d10e801007387 */ /* 0x000fe80000100a00 */
[----:B------:R1:W-:Y:S04]  /*438e0*/  STL.64 [R1+0x1d18], R234 ;  /* 0x001d18ea01007387 */ /* 0x0003e80000100a00 */
        /* <DEDUP_REMOVED lines=38> */
[C---:B-1----:R-:W-:Y:S03]  /*43b50*/  HMMA.1688.F32.TF32 R232, R224.reuse, R126, R128 ;  /* 0x0000007ee0e8723c */ /* 0x042fe60000081080 */
[----:B------:R-:W-:Y:S04]  /*43b60*/  STL.64 [R1+0x1bd0], R140 ;  /* 0x001bd08c01007387 */ /* 0x000fe80000100a00 */
[----:B------:R-:W-:Y:S04]  /*43b70*/  STL.64 [R1+0x1bd8], R142 ;  /* 0x001bd88e01007387 */ /* 0x000fe80000100a00 */
[----:B------:R-:W-:Y:S04]  /*43b80*/  STL.64 [R1+0x1bc0], R136 ;  /* 0x001bc08801007387 */ /* 0x000fe80000100a00 */
[----:B------:R-:W-:Y:S04]  /*43b90*/  STL.64 [R1+0x1bc8], R138 ;  /* 0x001bc88a01007387 */ /* 0x000fe80000100a00 */
[----:B------:R-:W2:Y:S04]  /*43ba0*/  LDL.LU R128, [R1+0x920] ;  /* 0x0009200001807983 */ /* 0x000ea80000300800 */
[----:B------:R1:W-:Y:S04]  /*43bb0*/  STL.64 [R1+0x1ba0], R132 ;  /* 0x001ba08401007387 */ /* 0x0003e80000100a00 */
[----:B------:R3:W-:Y:S04]  /*43bc0*/  STL.64 [R1+0x1ba8], R134 ;  /* 0x001ba88601007387 */ /* 0x0007e80000100a00 */
        /* <DEDUP_REMOVED lines=71> */
[----:B------:R-:W-:Y:S04]  /*44040*/  STL [R1+0x5314], R232 ;  /* 0x005314e801007387 */ /* 0x000fe80000100800 */
[----:B------:R-:W-:Y:S04]  /*44050*/  STL [R1+0x5310], R233 ;  /* 0x005310e901007387 */ /* 0x000fe80000100800 */
[----:B------:R-:W-:Y:S04]  /*44060*/  STL [R1+0x530c], R234 ;  /* 0x00530cea01007387 */ /* 0x000fe80000100800 */
[----:B------:R-:W-:Y:S04]  /*44070*/  STL [R1+0x5308], R235 ;  /* 0x005308eb01007387 */ /* 0x000fe80000100800 */
[----:B------:R-:W-:Y:S04]  /*44080*/  LDS R220, [R3+0x4580] ;  /* 0x0045800003dc7984 */ /* 0x000fe80000000800 */
[----:B------:R-:W-:Y:S04]  /*44090*/  LDS R222, [R3+0x6580] ;  /* 0x0065800003de7984 */ /* 0x000fe80000000800 */
[----:B------:R-:W-:Y:S04]  /*440a0*/  LDS R221, [R85+0x4580] ;  /* 0x0045800055dd7984 */ /* 0x000fe80000000800 */
[----:B------:R-:W1:Y:S01]  /*440b0*/  LDS R223, [R85+0x6580] ;  /* 0x0065800055df7984 */ /* 0x000e620000000800 */
[C---:B--2---:R-:W-:Y:S08]  /*440c0*/  HMMA.1688.F32.TF32 R184, R224.reuse, R110, R184 ;  /* 0x0000006ee0b8723c */ /* 0x044ff000000810b8 */
[C---:B---3--:R-:W-:Y:S08]  /*440d0*/  HMMA.1688.F32.TF32 R192, R224.reuse, R118, R192 ;  /* 0x00000076e0c0723c */ /* 0x048ff000000810c0 */
[C---:B----4-:R-:W-:Y:S08]  /*440e0*/  HMMA.1688.F32.TF32 R196, R224.reuse, R122, R196 ;  /* 0x0000007ae0c4723c */ /* 0x050ff000000810c4 */
[C---:B------:R-:W-:Y:S11]  /*440f0*/  HMMA.1688.F32.TF32 R188, R224.reuse, R114, R188 ;  /* 0x00000072e0bc723c */ /* 0x040ff600000810bc */
[----:B------:R-:W-:Y:S04]  /*44100*/  @!UPT UIADD3 URZ, URZ, URZ, URZ ;  /* 0x0000003f3f3ff290 */ /* 0x000fe8000fffe03f */
[----:B------:R-:W-:Y:S04]  /*44110*/  STL.64 [R1+0x1bb0], R196 ;  /* 0x001bb0c401007387 */ /* 0x000fe80000100a00 */
[----:B------:R-:W-:Y:S04]  /*44120*/  STL.64 [R1+0x1bb8], R198 ;  /* 0x001bb8c601007387 */ /* 0x000fe80000100a00 */
[----:B------:R-:W-:Y:S04]  /*44130*/  STL.64 [R1+0x5748], R114 ;  /* 0x0057487201007387 */ /* 0x000fe80000100a00 */
[----:B------:R-:W-:Y:S04]  /*44140*/  STL.64 [R1+0x1b90], R192 ;  /* 0x001b90c001007387 */ /* 0x000fe80000100a00 */
[----:B------:R-:W-:Y:S04]  /*44150*/  STL.64 [R1+0x1b98], R194 ;  /* 0x001b98c201007387 */ /* 0x000fe80000100a00 */
[----:B------:R2:W-:Y:S04]  /*44160*/  STL.64 [R1+0x5740], R112 ;  /* 0x0057407001007387 */ /* 0x0005e80000100a00 */
[----:B------:R-:W-:Y:S04]  /*44170*/  STL.64 [R1+0x1b80], R188 ;  /* 0x001b80bc01007387 */ /* 0x000fe80000100a00 */
[----:B------:R-:W-:Y:S01]  /*44180*/  STL.64 [R1+0x1b88], R190 ;  /* 0x001b88be01007387 */ /* 0x000fe20000100a00 */
[C---:B--2---:R-:W-:Y:S03]  /*44190*/  HMMA.1688.F32.TF32 R112, R224.reuse, R106, R180 ;  /* 0x0000006ae070723c */ /* 0x044fe600000810b4 */
[----:B------:R-:W-:Y:S04]  /*441a0*/  STL.64 [R1+0x5728], R106 ;  /* 0x0057286a01007387 */ /* 0x000fe80000100a00 */
[----:B------:R-:W-:Y:S04]  /*441b0*/  STL.64 [R1+0x1b70], R184 ;  /* 0x001b70b801007387 */ /* 0x000fe80000100a00 */
[----:B------:R-:W-:Y:S04]  /*441c0*/  STL.64 [R1+0x1b78], R186 ;  /* 0x001b78ba01007387 */ /* 0x000fe80000100a00 */
[----:B------:R2:W-:Y:S02]  /*441d0*/  STL.64 [R1+0x5720], R104 ;  /* 0x0057206801007387 */ /* 0x0005e40000100a00 */
[C---:B--2---:R-:W-:Y:S06]  /*441e0*/  HMMA.1688.F32.TF32 R104, R224.reuse, R102, R176 ;  /* 0x00000066e068723c */ /* 0x044fec00000810b0 */
[----:B------:R-:W-:Y:S04]  /*441f0*/  STL.64 [R1+0x1b60], R112 ;  /* 0x001b607001007387 */ /* 0x000fe80000100a00 */
[----:B------:R-:W-:Y:S04]  /*44200*/  STL.64 [R1+0x1b68], R114 ;  /* 0x001b687201007387 */ /* 0x000fe80000100a00 */
[----:B------:R-:W-:Y:S04]  /*44210*/  STL.64 [R1+0x5738], R102 ;  /* 0x0057386601007387 */ /* 0x000fe80000100a00 */
[----:B------:R2:W-:Y:S05]  /*44220*/  STL.64 [R1+0x5730], R100 ;  /* 0x0057306401007387 */ /* 0x0005ea0000100a00 */
[----:B------:R-:W-:Y:S04]  /*44230*/  STL.64 [R1+0x1b50], R104 ;  /* 0x001b506801007387 */ /* 0x000fe80000100a00 */
[----:B------:R3:W-:Y:S01]  /*44240*/  STL.64 [R1+0x1b58], R106 ;  /* 0x001b586a01007387 */ /* 0x0007e20000100a00 */
[C---:B--2---:R-:W-:Y:S08]  /*44250*/  HMMA.1688.F32.TF32 R100, R224.reuse, R94, R168 ;  /* 0x0000005ee064723c */ /* 0x044ff000000810a8 */
[C---:B---3--:R-:W-:Y:S08]  /*44260*/  HMMA.1688.F32.TF32 R104, R224.reuse, R98, R172 ;  /* 0x00000062e068723c */ /* 0x048ff000000810ac */
[C---:B------:R-:W-:Y:S11]  /*44270*/  HMMA.1688.F32.TF32 R112, R224.reuse, R90, R164 ;  /* 0x0000005ae070723c */ /* 0x040ff600000810a4 */
[----:B------:R-:W-:Y:S04]  /*44280*/  @!UPT UIADD3 URZ, URZ, URZ, URZ ;  /* 0x0000003f3f3ff290 */ /* 0x000fe8000fffe03f */
[----:B------:R-:W-:Y:S04]  /*44290*/  STL.64 [R1+0x1b40], R104 ;  /* 0x001b406801007387 */ /* 0x000fe80000100a00 */
[----:B------:R2:W-:Y:S04]  /*442a0*/  STL.64 [R1+0x1b48], R106 ;  /* 0x001b486a01007387 */ /* 0x0005e80000100a00 */
[----:B------:R-:W-:Y:S04]  /*442b0*/  STL.64 [R1+0x1b30], R100 ;  /* 0x001b306401007387 */ /* 0x000fe80000100a00 */
[----:B------:R3:W-:Y:S01]  /*442c0*/  STL.64 [R1+0x1b38], R102 ;  /* 0x001b386601007387 */ /* 0x0007e20000100a00 */
[C---:B--2---:R-:W-:Y:S08]  /*442d0*/  HMMA.1688.F32.TF32 R104, R224.reuse, R86, R160 ;  /* 0x00000056e068723c */ /* 0x044ff000000810a0 */
[C---:B---3--:R-:W-:Y:S01]  /*442e0*/  HMMA.1688.F32.TF32 R100, R224.reuse, R82, R156 ;  /* 0x00000052e064723c */ /* 0x048fe2000008109c */
[----:B------:R-:W-:Y:S04]  /*442f0*/  STL.64 [R1+0x1b20], R112 ;  /* 0x001b207001007387 */ /* 0x000fe80000100a00 */
[----:B------:R2:W-:Y:S10]  /*44300*/  STL.64 [R1+0x1b28], R114 ;  /* 0x001b287201007387 */ /* 0x0005f40000100a00 */
[----:B------:R-:W-:Y:S01]  /*44310*/  STL.64 [R1+0x1b10], R104 ;  /* 0x001b106801007387 */ /* 0x000fe20000100a00 */
[C---:B--2---:R-:W-:Y:S03]  /*44320*/  HMMA.1688.F32.TF32 R112, R224.reuse, R78, R152 ;  /* 0x0000004ee070723c */ /* 0x044fe60000081098 */
[----:B------:R2:W-:Y:S04]  /*44330*/  STL.64 [R1+0x1b18], R106 ;  /* 0x001b186a01007387 */ /* 0x0005e80000100a00 */
[----:B------:R-:W-:Y:S04]  /*44340*/  STL.64 [R1+0x1af0], R100 ;  /* 0x001af06401007387 */ /* 0x000fe80000100a00 */
[----:B------:R3:W-:Y:S01]  /*44350*/  STL.64 [R1+0x1af8], R102 ;  /* 0x001af86601007387 */ /* 0x0007e20000100a00 */
[C---:B--2---:R-:W-:Y:S08]  /*44360*/  HMMA.1688.F32.TF32 R104, R224.reuse, R74, R148 ;  /* 0x0000004ae068723c */ /* 0x044ff00000081094 */
[----:B---3--:R-:W-:Y:S03]  /*44370*/  HMMA.1688.F32.TF32 R100, R224, R70, R144 ;  /* 0x00000046e064723c */ /* 0x008fe60000081090 */
[----:B------:R-:W-:Y:S04]  /*44380*/  STL.64 [R1+0x1ae0], R112 ;  /* 0x001ae07001007387 */ /* 0x000fe80000100a00 */
[----:B------:R-:W-:Y:S11]  /*44390*/  STL.64 [R1+0x1ae8], R114 ;  /* 0x001ae87201007387 */ /* 0x000ff60000100a00 */
[----:B------:R-:W-:Y:S05]  /*443a0*/  @!UPT UIADD3 URZ, URZ, URZ, URZ ;  /* 0x0000003f3f3ff290 */ /* 0x000fea000fffe03f */
[----:B------:R-:W-:Y:S01]  /*443b0*/  STL.64 [R1+0x1ac0], R100 ;  /* 0x001ac06401007387 */ /* 0x000fe20000100a00 */
[----:B------:R-:W-:-:S03]  /*443c0*/  IMAD.MOV.U32 R232, RZ, RZ, R103 ;  /* 0x000000ffffe87224 */ /* 0x000fc600078e0067 */
[----:B------:R-:W-:Y:S04]  /*443d0*/  STL.64 [R1+0x1ad0], R104 ;  /* 0x001ad06801007387 */ /* 0x000fe80000100a00 */
[----:B------:R2:W-:Y:S04]  /*443e0*/  STL.64 [R1+0x1ad8], R106 ;  /* 0x001ad86a01007387 */ /* 0x0005e80000100a00 */
[----:B------:R3:W-:Y:S01]  /*443f0*/  STL [R1+0x1ac8], R102 ;  /* 0x001ac86601007387 */ /* 0x0007e20000100800 */
[C---:B--2---:R-:W-:Y:S08]  /*44400*/  HMMA.1688.F32.TF32 R104, R224.reuse, R66, R140 ;  /* 0x00000042e068723c */ /* 0x044ff0000008108c */
[----:B---3--:R-:W-:Y:S01]  /*44410*/  HMMA.1688.F32.TF32 R100, R224, R62, R136 ;  /* 0x0000003ee064723c */ /* 0x008fe20000081088 */
[----:B------:R2:W-:Y:S11]  /*44420*/  STL [R1+0x5318], R232 ;  /* 0x005318e801007387 */ /* 0x0005f60000100800 */
[----:B------:R-:W-:Y:S11]  /*44430*/  @!UPT UIADD3 URZ, URZ, URZ, URZ ;  /* 0x0000003f3f3ff290 */ /* 0x000ff6000fffe03f */
[----:B------:R-:W-:Y:S01]  /*44440*/  STL.64 [R1+0x1a90], R100 ;  /* 0x001a906401007387 */ /* 0x000fe20000100a00 */
[----:B--2---:R-:W-:-:S03]  /*44450*/  IMAD.MOV.U32 R232, RZ, RZ, R103 ;  /* 0x000000ffffe87224 */ /* 0x004fc600078e0067 */
[----:B------:R-:W-:Y:S04]  /*44460*/  STL.64 [R1+0x1aa0], R104 ;  /* 0x001aa06801007387 */ /* 0x000fe80000100a00 */
[----:B------:R2:W-:Y:S04]  /*44470*/  STL.64 [R1+0x1aa8], R106 ;  /* 0x001aa86a01007387 */ /* 0x0005e80000100a00 */
[----:B------:R3:W-:Y:S01]  /*44480*/  STL [R1+0x1a98], R102 ;  /* 0x001a986601007387 */ /* 0x0007e20000100800 */
[C---:B--2---:R-:W-:Y:S08]  /*44490*/  HMMA.1688.F32.TF32 R104, R224.reuse, R58, R132 ;  /* 0x0000003ae068723c */ /* 0x044ff00000081084 */
[----:B---3--:R-:W-:Y:S01]  /*444a0*/  HMMA.1688.F32.TF32 R100, R224, R54, R128 ;  /* 0x00000036e064723c */ /* 0x008fe20000081080 */
[----:B------:R-:W-:Y:S11]  /*444b0*/  STL [R1+0x531c], R232 ;  /* 0x00531ce801007387 */ /* 0x000ff60000100800 */
[----:B------:R-:W-:Y:S03]  /*444c0*/  @!UPT UIADD3 URZ, URZ, URZ, URZ ;  /* 0x0000003f3f3ff290 */ /* 0x000fe6000fffe03f */
[----:B------:R-:W-:Y:S04]  /*444d0*/  STL.64 [R1+0x1a80], R104 ;  /* 0x001a806801007387 */ /* 0x000fe80000100a00 */
[----:B------:R-:W-:Y:S04]  /*444e0*/  STL.64 [R1+0x1a88], R106 ;  /* 0x001a886a01007387 */ /* 0x000fe80000100a00 */
[----:B------:R2:W-:Y:S04]  /*444f0*/  STL [R1+0x1a7c], R103 ;  /* 0x001a7c6701007387 */ /* 0x0005e80000100800 */
        /* <DEDUP_REMOVED lines=52> */
[----:B------:R-:W1:Y:S04]  /*44840*/  LDL.LU R132, [R1+0x190] ;  /* 0x0001900001847983 */ /* 0x000e680000300800 */
[----:B------:R-:W1:Y:S04]  /*44850*/  LDL.LU R133, [R1+0x194] ;  /* 0x0001940001857983 */ /* 0x000e680000300800 */
[----:B------:R-:W1:Y:S04]  /*44860*/  LDL.LU R134, [R1+0x198] ;  /* 0x0001980001867983 */ /* 0x000e680000300800 */
[----:B------:R-:W1:Y:S04]  /*44870*/  LDL.LU R135, [R1+0x19c] ;  /* 0x00019c0001877983 */ /* 0x000e680000300800 */
[----:B------:R-:W4:Y:S04]  /*44880*/  LDL.LU R128, [R1+0x850] ;  /* 0x0008500001807983 */ /* 0x000f280000300800 */
[----:B------:R-:W4:Y:S04]  /*44890*/  LDL.LU R129, [R1+0x854] ;  /* 0x0008540001817983 */ /* 0x000f280000300800 */
[----:B------:R-:W4:Y:S04]  /*448a0*/  LDL.LU R130, [R1+0x858] ;  /* 0x0008580001827983 */ /* 0x000f280000300800 */
[----:B------:R-:W4:Y:S01]  /*448b0*/  LDL.LU R131, [R1+0x85c] ;  /* 0x00085c0001837983 */ /* 0x000f220000300800 */
[----:B------:R-:W-:Y:S01]  /*448c0*/  MOV R233, R100 ;  /* 0x0000006400e97202 */ /* 0x000fe20000000f00 */
[----:B------:R-:W-:-:S02]  /*448d0*/  IMAD.MOV.U32 R234, RZ, RZ, R101 ;  /* 0x000000ffffea7224 */ /* 0x000fc400078e0065 */
[----:B------:R-:W-:-:S05]  /*448e0*/  IMAD.MOV.U32 R235, RZ, RZ, R102 ;  /* 0x000000ffffeb7224 */ /* 0x000fca00078e0066 */
[----:B------:R-:W-:Y:S04]  /*448f0*/  STL [R1+0x5328], R235 ;  /* 0x005328eb01007387 */ /* 0x000fe80000100800 */
[----:B------:R-:W-:Y:S04]  /*44900*/  STL [R1+0x5324], R234 ;  /* 0x005324ea01007387 */ /* 0x000fe80000100800 */
[----:B------:R-:W-:Y:S01]  /*44910*/  STL [R1+0x5320], R233 ;  /* 0x005320e901007387 */ /* 0x000fe20000100800 */
[----:B--2---:R-:W-:Y:S11]  /*44920*/  HMMA.1688.F32.TF32 R100, R224, R50, R184 ;  /* 0x00000032e064723c */ /* 0x004ff600000810b8 */
[----:B------:R-:W-:Y:S11]  /*44930*/  @!UPT UIADD3 URZ, URZ, URZ, URZ ;  /* 0x0000003f3f3ff290 */ /* 0x000ff6000fffe03f */
[----:B------:R-:W-:Y:S01]  /*44940*/  @!UPT UIADD3 URZ, URZ, URZ, URZ ;  /* 0x0000003f3f3ff290 */ /* 0x000fe2000fffe03f */
[----:B------:R-:W-:Y:S01]  /*44950*/  STL.64 [R1+0x1a60], R100 ;  /* 0x001a606401007387 */ /* 0x000fe20000100a00 */
[----:B------:R-:W-:-:S03]  /*44960*/  IMAD.MOV.U32 R232, RZ, RZ, R103 ;  /* 0x000000ffffe87224 */ /* 0x000fc600078e0067 */
[----:B------:R3:W-:Y:S02]  /*44970*/  STL [R1+0x1a68], R102 ;  /* 0x001a686601007387 */ /* 0x0007e40000100800 */
[C---:B---3--:R-:W-:Y:S02]  /*44980*/  HMMA.1688.F32.TF32 R100, R224.reuse, R46, R180 ;  /* 0x0000002ee064723c */ /* 0x048fe400000810b4 */
[----:B------:R-:W-:Y:S11]  /*44990*/  STL [R1+0x532c], R232 ;  /* 0x00532ce801007387 */ /* 0x000ff60000100800 */
[----:B------:R-:W-:Y:S10]  /*449a0*/  @!UPT UIADD3 URZ, URZ, URZ, URZ ;  /* 0x0000003f3f3ff290 */ /* 0x000ff4000fffe03f */
[----:B------:R2:W-:Y:S01]  /*449b0*/  STL [R1+0x1a50], R100 ;  /* 0x001a506401007387 */ /* 0x0005e20000100800 */
[----:B------:R-:W-:Y:S02]  /*449c0*/  IMAD.MOV.U32 R235, RZ, RZ, R101 ;  /* 0x000000ffffeb7224 */ /* 0x000fe400078e0065 */
[----:B------:R-:W-:Y:S02]  /*449d0*/  IMAD.MOV.U32 R234, RZ, RZ, R102 ;  /* 0x000000ffffea7224 */ /* 0x000fe400078e0066 */
[----:B------:R-:W-:Y:S02]  /*449e0*/  IMAD.MOV.U32 R233, RZ, RZ, R103 ;  /* 0x000000ffffe97224 */ /* 0x000fe400078e0067 */
[----:B--2---:R-:W-:Y:S11]  /*449f0*/  HMMA.1688.F32.TF32 R100, R224, R42, R176 ;  /* 0x0000002ae064723c */ /* 0x004ff600000810b0 */
[----:B------:R-:W-:Y:S11]  /*44a00*/  @!UPT UIADD3 URZ, URZ, URZ, URZ ;  /* 0x0000003f3f3ff290 */ /* 0x000ff6000fffe03f */
[----:B------:R-:W-:Y:S01]  /*44a10*/  @!UPT UIADD3 URZ, URZ, URZ, URZ ;  /* 0x0000003f3f3ff290 */ /* 0x000fe2000fffe03f */
[----:B------:R-:W-:Y:S01]  /*44a20*/  STL.64 [R1+0x1a40], R100 ;  /* 0x001a406401007387 */ /* 0x000fe20000100a00 */
[----:B------:R-:W-:-:S03]  /*44a30*/  IMAD.MOV.U32 R232, RZ, RZ, R103 ;  /* 0x000000ffffe87224 */ /* 0x000fc600078e0067 */
[----:B------:R4:W-:Y:S02]  /*44a40*/  STL [R1+0x1a48], R102 ;  /* 0x001a486601007387 */ /* 0x0009e40000100800 */
[C---:B----4-:R-:W-:Y:S02]  /*44a50*/  HMMA.1688.F32.TF32 R100, R224.reuse, R38, R172 ;  /* 0x00000026e064723c */ /* 0x050fe400000810ac */
[----:B------:R-:W-:Y:S04]  /*44a60*/  STL.64 [R1+0x5338], R234 ;  /* 0x005338ea01007387 */ /* 0x000fe80000100a00 */
[----:B------:R-:W-:Y:S11]  /*44a70*/  STL.64 [R1+0x5330], R232 ;  /* 0x005330e801007387 */ /* 0x000ff60000100a00 */
[----:B------:R-:W-:Y:S06]  /*44a80*/  @!UPT UIADD3 URZ, URZ, URZ, URZ ;  /* 0x0000003f3f3ff290 */ /* 0x000fec000fffe03f */
[----:B------:R2:W-:Y:S01]  /*44a90*/  STL.64 [R1+0x1a30], R100 ;  /* 0x001a306401007387 */ /* 0x0005e20000100a00 */
[----:B------:R-:W-:Y:S01]  /*44aa0*/  MOV R109, R102 ;  /* 0x00000066006d7202 */ /* 0x000fe20000000f00 */
[----:B------:R-:W-:Y:S02]  /*44ab0*/  IMAD.MOV.U32 R108, RZ, RZ, R103 ;  /* 0x000000ffff6c7224 */ /* 0x000fe400078e0067 */
[C---:B--2---:R-:W-:Y:S08]  /*44ac0*/  HMMA.1688.F32.TF32 R100, R224.reuse, R34, R168 ;  /* 0x00000022e064723c */ /* 0x044ff000000810a8 */
[C---:B------:R-:W-:Y:S08]  /*44ad0*/  HMMA.1688.F32.TF32 R112, R224.reuse, R30, R164 ;  /* 0x0000001ee070723c */ /* 0x040ff000000810a4 */
[C---:B------:R-:W-:Y:S07]  /*44ae0*/  HMMA.1688.F32.TF32 R104, R224.reuse, R26, R160 ;  /* 0x0000001ae068723c */ /* 0x040fee00000810a0 */
[----:B------:R-:W-:Y:S04]  /*44af0*/  STL.64 [R1+0x1a20], R100 ;  /* 0x001a206401007387 */ /* 0x000fe80000100a00 */
[----:B------:R2:W-:Y:S02]  /*44b00*/  STL.64 [R1+0x1a28], R102 ;  /* 0x001a286601007387 */ /* 0x0005e40000100a00 */
[C---:B--2---:R-:W-:Y:S02]  /*44b10*/  HMMA.1688.F32.TF32 R100, R224.reuse, R22, R156 ;  /* 0x00000016e064723c */ /* 0x044fe4000008109c */
[----:B------:R-:W-:Y:S04]  /*44b20*/  STL.64 [R1+0x1a10], R112 ;  /* 0x001a107001007387 */ /* 0x000fe80000100a00 */
[----:B------:R2:W-:Y:S04]  /*44b30*/  STL.64 [R1+0x1a18], R114 ;  /* 0x001a187201007387 */ /* 0x0005e80000100a00 */
[----:B------:R-:W-:Y:S04]  /*44b40*/  STL.64 [R1+0x1a00], R104 ;  /* 0x001a006801007387 */ /* 0x000fe80000100a00 */
[----:B------:R3:W-:Y:S01]  /*44b50*/  STL.64 [R1+0x1a08], R106 ;  /* 0x001a086a01007387 */ /* 0x0007e20000100a00 */
[C---:B--2---:R-:W-:Y:S08]  /*44b60*/  HMMA.1688.F32.TF32 R112, R224.reuse, R18, R152 ;  /* 0x00000012e070723c */ /* 0x044ff00000081098 */
[----:B------:R-:W-:Y:S01]  /*44b70*/  STL.64 [R1+0x19f0], R100 ;  /* 0x0019f06401007387 */ /* 0x000fe20000100a00 */
[C---:B---3--:R-:W-:Y:S03]  /*44b80*/  HMMA.1688.F32.TF32 R104, R224.reuse, R14, R148 ;  /* 0x0000000ee068723c */ /* 0x048fe60000081094 */
[----:B------:R2:W-:Y:S05]  /*44b90*/  STL.64 [R1+0x19f8], R102 ;  /* 0x0019f86601007387 */ /* 0x0005ea0000100a00 */
[C---:B--2---:R-:W-:Y:S06]  /*44ba0*/  HMMA.1688.F32.TF32 R100, R224.reuse, R10, R144 ;  /* 0x0000000ae064723c */ /* 0x044fec0000081090 */
[----:B------:R-:W-:Y:S04]  /*44bb0*/  STL.64 [R1+0x19e0], R112 ;  /* 0x0019e07001007387 */ /* 0x000fe80000100a00 */
[----:B------:R2:W-:Y:S05]  /*44bc0*/  STL.64 [R1+0x19e8], R114 ;  /* 0x0019e87201007387 */ /* 0x0005ea0000100a00 */
[----:B------:R-:W-:Y:S04]  /*44bd0*/  STL.64 [R1+0x19d0], R104 ;  /* 0x0019d06801007387 */ /* 0x000fe80000100a00 */
[----:B------:R3:W-:Y:S01]  /*44be0*/  STL.64 [R1+0x19d8], R106 ;  /* 0x0019d86a01007387 */ /* 0x0007e20000100a00 */
[C---:B--2---:R-:W-:Y:S03]  /*44bf0*/  HMMA.1688.F32.TF32 R112, R224.reuse, R6, R140 ;  /* 0x00000006e070723c */ /* 0x044fe6000008108c */
[----:B------:R-:W-:Y:S05]  /*44c00*/  STL.64 [R1+0x19c0], R100 ;  /* 0x0019c06401007387 */ /* 0x000fea0000100a00 */
[----:B---3--:R-:W-:Y:S01]  /*44c10*/  HMMA.1688.F32.TF32 R104, R224, R246, R136 ;  /* 0x000000f6e068723c */ /* 0x008fe20000081088 */
[----:B------:R1:W-:Y:S04]  /*44c20*/  STL.64 [R1+0x19c8], R102 ;  /* 0x0019c86601007387 */ /* 0x0003e80000100a00 */
[----:B------:R-:W-:Y:S04]  /*44c30*/  LDS R224, [R3+0x4600] ;  /* 0x0046000003e07984 */ /* 0x000fe80000000800 */
[----:B------:R-:W-:Y:S01]  /*44c40*/  LDS R226, [R3+0x6600] ;  /* 0x0066000003e27984 */ /* 0x000fe20000000800 */
[C---:B-1----:R-:W-:Y:S05]  /*44c50*/  HMMA.1688.F32.TF32 R100, R220.reuse, R126, R132 ;  /* 0x0000007edc64723c */ /* 0x042fea0000081084 */
[----:B------:R-:W-:Y:S04]  /*44c60*/  STL.64 [R1+0x1990], R112 ;  /* 0x0019907001007387 */ /* 0x000fe80000100a00 */
[----:B------:R-:W-:Y:S04]  /*44c70*/  STL.64 [R1+0x1998], R114 ;  /* 0x0019987201007387 */ /* 0x000fe80000100a00 */
[----:B------:R-:W-:Y:S04]  /*44c80*/  STL.64 [R1+0x1980], R104 ;  /* 0x0019806801007387 */ /* 0x000fe80000100a00 */
[----:B------:R-:W-:Y:S04]  /*44c90*/  STL.64 [R1+0x1988], R106 ;  /* 0x0019886a01007387 */ /* 0x000fe80000100a00 */
[----:B------:R-:W-:Y:S04]  /*44ca0*/  LDS R225, [R85+0x4600] ;  /* 0x0046000055e17984 */ /* 0x000fe80000000800 */
[----:B------:R-:W1:Y:S04]  /*44cb0*/  LDS R227, [R85+0x6600] ;  /* 0x0066000055e37984 */ /* 0x000e680000000800 */
[----:B------:R-:W-:Y:S04]  /*44cc0*/  STL.64 [R1+0x1930], R100 ;  /* 0x0019306401007387 */ /* 0x000fe80000100a00 */
[----:B------:R2:W-:Y:S04]  /*44cd0*/  STL.64 [R1+0x1938], R102 ;  /* 0x0019386601007387 */ /* 0x0005e80000100a00 */
[----:B------:R-:W3:Y:S01]  /*44ce0*/  LDL.LU R132, [R1+0x180] ;  /* 0x0001800001847983 */ /* 0x000ee20000300800 */
[C---:B--2---:R-:W-:Y:S11]  /*44cf0*/  HMMA.1688.F32.TF32 R100, R220.reuse, R122, R128 ;  /* 0x0000007adc64723c */ /* 0x044ff60000081080 */
[----:B------:R-:W-:Y:S11]  /*44d00*/  @!UPT UIADD3 URZ, URZ, URZ, URZ ;  /* 0x0000003f3f3ff290 */ /* 0x000ff6000fffe03f */
[----:B------:R-:W-:Y:S01]  /*44d10*/  @!UPT UIADD3 URZ, URZ, URZ, URZ ;  /* 0x0000003f3f3ff290 */ /* 0x000fe2000fffe03f */
        /* <DEDUP_REMOVED lines=85> */
[----:B--2---:R-:W2:Y:S04]  /*45270*/  LDL.LU R100, [R1+0x830] ;  /* 0x0008300001647983 */ /* 0x004ea80000300800 */
[----:B------:R-:W2:Y:S04]  /*45280*/  LDL.LU R101, [R1+0x834] ;  /* 0x0008340001657983 */ /* 0x000ea80000300800 */
[----:B----4-:R-:W2:Y:S04]  /*45290*/  LDL.LU R102, [R1+0x838] ;  /* 0x0008380001667983 */ /* 0x010ea80000300800 */
        /* <DEDUP_REMOVED lines=33> */
[----:B------:R-:W1:Y:S04]  /*454b0*/  LDL.LU R128, [R1+0x170] ;  /* 0x0001700001807983 */ /* 0x000e680000300800 */
[----:B------:R-:W1:Y:S04]  /*454c0*/  LDL.LU R129, [R1+0x174] ;  /* 0x0001740001817983 */ /* 0x000e680000300800 */
[----:B------:R-:W1:Y:S04]  /*454d0*/  LDL.LU R130, [R1+0x178] ;  /* 0x0001780001827983 */ /* 0x000e680000300800 */
[----:B------:R-:W1:Y:S01]  /*454e0*/  LDL.LU R131, [R1+0x17c] ;  /* 0x00017c0001837983 */ /* 0x000e620000300800 */
        /* <DEDUP_REMOVED lines=17> */
[----:B-1----:R-:W2:Y:S04]  /*45600*/  LDL.LU.64 R106, [R1+0x5728] ;  /* 0x00572800016a7983 */ /* 0x002ea80000300a00 */
[----:B------:R-:W2:Y:S01]  /*45610*/  LDL.LU.64 R104, [R1+0x5720] ;  /* 0x0057200001687983 */ /* 0x000ea20000300a00 */
[----:B---3--:R-:W-:Y:S08]  /*45620*/  HMMA.1688.F32.TF32 R236, R220, R98, R236 ;  /* 0x00000062dcec723c */ /* 0x008ff000000810ec */
[----:B------:R-:W-:Y:S08]  /*45630*/  HMMA.1688.F32.TF32 R128, R224, R126, R128 ;  /* 0x0000007ee080723c */ /* 0x000ff00000081080 */
[C---:B----4-:R-:W-:Y:S08]  /*45640*/  HMMA.1688.F32.TF32 R232, R220.reuse, R102, R232 ;  /* 0x00000066dce8723c */ /* 0x050ff000000810e8 */
[C---:B--2---:R-:W-:Y:S11]  /*45650*/  HMMA.1688.F32.TF32 R216, R220.reuse, R106, R216 ;  /* 0x0000006adcd8723c */ /* 0x044ff600000810d8 */
[----:B------:R-:W-:Y:S11]  /*45660*/  @!UPT UIADD3 URZ, URZ, URZ, URZ ;  /* 0x0000003f3f3ff290 */ /* 0x000ff6000fffe03f */
[----:B------:R-:W-:Y:S01]  /*45670*/  @!UPT UIADD3 URZ, URZ, URZ, URZ ;  /* 0x0000003f3f3ff290 */ /* 0x000fe2000fffe03f */
[----:B------:R-:W-:Y:S04]  /*45680*/  STL.64 [R1+0x1880], R216 ;  /* 0x001880d801007387 */ /* 0x000fe80000100a00 */
[----:B------:R1:W-:Y:S04]  /*45690*/  STL.64 [R1+0x1888], R218 ;  /* 0x001888da01007387 */ /* 0x0003e80000100a00 */
[----:B-1----:R-:W2:Y:S04]  /*456a0*/  LDL.LU.64 R218, [R1+0x5718] ;  /* 0x0057180001da7983 */ /* 0x002ea80000300a00 */
[----:B------:R-:W3:Y:S04]  /*456b0*/  LDL.LU.64 R216, [R1+0x5710] ;  /* 0x0057100001d87983 */ /* 0x000ee80000300a00 */
[----:B------:R-:W-:Y:S04]  /*456c0*/  STL.64 [R1+0x1870], R232 ;  /* 0x001870e801007387 */ /* 0x000fe80000100a00 */
[----:B------:R1:W-:Y:S02]  /*456d0*/  STL.64 [R1+0x1878], R234 ;  /* 0x001878ea01007387 */ /* 0x0003e40000100a00 */
[C---:B-1----:R-:W-:Y:S08]  /*456e0*/  HMMA.1688.F32.TF32 R232, R220.reuse, R94, R228 ;  /* 0x0000005edce8723c */ /* 0x042ff000000810e4 */
[C---:B------:R-:W-:Y:S01]  /*456f0*/  HMMA.1688.F32.TF32 R228, R220.reuse, R90, R248 ;  /* 0x0000005adce4723c */ /* 0x040fe200000810f8 */
[----:B------:R-:W-:Y:S04]  /*45700*/  STL.64 [R1+0x1860], R236 ;  /* 0x001860ec01007387 */ /* 0x000fe80000100a00 */
[----:B------:R1:W-:Y:S10]  /*45710*/  STL.64 [R1+0x1868], R238 ;  /* 0x001868ee01007387 */ /* 0x0003f40000100a00 */
[----:B------:R-:W-:Y:S01]  /*45720*/  STL.64 [R1+0x1840], R232 ;  /* 0x001840e801007387 */ /* 0x000fe20000100a00 */
[C---:B-1----:R-:W-:Y:S03]  /*45730*/  HMMA.1688.F32.TF32 R236, R220.reuse, R86, R240 ;  /* 0x00000056dcec723c */ /* 0x042fe600000810f0 */
[----:B------:R1:W-:Y:S04]  /*45740*/  STL.64 [R1+0x1848], R234 ;  /* 0x001848ea01007387 */ /* 0x0003e80000100a00 */
[----:B------:R-:W-:Y:S04]  /*45750*/  STL.64 [R1+0x1810], R228 ;  /* 0x001810e401007387 */ /* 0x000fe80000100a00 */
[----:B------:R4:W-:Y:S01]  /*45760*/  STL.64 [R1+0x1818], R230 ;  /* 0x001818e601007387 */ /* 0x0009e20000100a00 */
[C---:B-1----:R-:W-:Y:S08]  /*45770*/  HMMA.1688.F32.TF32 R232, R220.reuse, R82, R208 ;  /* 0x00000052dce8723c */ /* 0x042ff000000810d0 */
[C---:B----4-:R-:W-:Y:S08]  /*45780*/  HMMA.1688.F32.TF32 R228, R220.reuse, R78, R204 ;  /* 0x0000004edce4723c */ /* 0x050ff000000810cc */
        /* <DEDUP_REMOVED lines=61> */
[----:B------:R-:W4:Y:S04]  /*45b60*/  LDL.LU R132, [R1+0x4d0] ;  /* 0x0004d00001847983 */ /* 0x000f280000300800 */
[----:B------:R1:W-:Y:S01]  /*45b70*/  STL.64 [R1+0x1670], R136 ;  /* 0x0016708801007387 */ /* 0x0003e20000100a00 */
[----:B------:R-:W-:-:S03]  /*45b80*/  IMAD.MOV.U32 R134, RZ, RZ, R0 ;  /* 0x000000ffff867224 */ /* 0x000fc600078e0000 */
[----:B------:R1:W-:Y:S01]  /*45b90*/  STL.64 [R1+0x1678], R138 ;  /* 0x0016788a01007387 */ /* 0x0003e20000100a00 */
[----:B------:R-:W-:-:S03]  /*45ba0*/  IMAD.MOV.U32 R135, RZ, RZ, R2 ;  /* 0x000000ffff877224 */ /* 0x000fc600078e0002 */
[----:B------:R1:W-:Y:S04]  /*45bb0*/  STL.64 [R1+0x1660], R128 ;  /* 0x0016608001007387 */ /* 0x0003e80000100a00 */
[----:B------:R1:W-:Y:S04]  /*45bc0*/  STL.64 [R1+0x1668], R130 ;  /* 0x0016688201007387 */ /* 0x0003e80000100a00 */
[----:B------:R-:W4:Y:S04]  /*45bd0*/  LDL.LU R133, [R1+0x4d4] ;  /* 0x0004d40001857983 */ /* 0x000f280000300800 */
        /* <DEDUP_REMOVED lines=104> */
[----:B------:R-:W-:Y:S04]  /*46260*/  LDS R220, [R3+0x4680] ;  /* 0x0046800003dc7984 */ /* 0x000fe80000000800 */
[----:B------:R-:W-:Y:S04]  /*46270*/  LDS R222, [R3+0x6680] ;  /* 0x0066800003de7984 */ /* 0x000fe80000000800 */
[----:B------:R-:W-:Y:S04]  /*46280*/  LDS R221, [R85+0x4680] ;  /* 0x0046800055dd7984 */ /* 0x000fe80000000800 */
[----:B------:R-:W1:Y:S01]  /*46290*/  LDS R223, [R85+0x6680] ;  /* 0x0066800055df7984 */ /* 0x000e620000000800 */
[C---:B--2---:R-:W-:Y:S08]  /*462a0*/  HMMA.1688.F32.TF32 R192, R224.reuse, R102, R192 ;  /* 0x00000066e0c0723c */ /* 0x044ff000000810c0 */
[C---:B---3--:R-:W-:Y:S08]  /*462b0*/  HMMA.1688.F32.TF32 R196, R224.reuse, R106, R196 ;  /* 0x0000006ae0c4723c */ /* 0x048ff000000810c4 */
[C---:B----4-:R-:W-:Y:S08]  /*462c0*/  HMMA.1688.F32.TF32 R200, R224.reuse, R110, R200 ;  /* 0x0000006ee0c8723c */ /* 0x050ff000000810c8 */
[C---:B------:R-:W-:Y:S08]  /*462d0*/  HMMA.1688.F32.TF32 R212, R224.reuse, R118, R212 ;  /* 0x00000076e0d4723c */ /* 0x040ff000000810d4 */
[C---:B------:R-:W-:Y:S08]  /*462e0*/  HMMA.1688.F32.TF32 R208, R224.reuse, R122, R208 ;  /* 0x0000007ae0d0723c */ /* 0x040ff000000810d0 */
[C---:B------:R-:W-:Y:S11]  /*462f0*/  HMMA.1688.F32.TF32 R204, R224.reuse, R114, R204 ;  /* 0x00000072e0cc723c */ /* 0x040ff600000810cc */
[----:B------:R-:W-:Y:S04]  /*46300*/  @!UPT UIADD3 URZ, URZ, URZ, URZ ;  /* 0x0000003f3f3ff290 */ /* 0x000fe8000fffe03f */
[----:B------:R-:W-:Y:S04]  /*46310*/  STL.64 [R1+0x1650], R208 ;  /* 0x001650d001007387 */ /* 0x000fe80000100a00 */
[----:B------:R2:W-:Y:S01]  /*46320*/  STL.64 [R1+0x1658], R210 ;  /* 0x001658d201007387 */ /* 0x0005e20000100a00 */
[C---:B------:R-:W-:Y:S03]  /*46330*/  HMMA.1688.F32.TF32 R128, R224.reuse, R98, R128 ;  /* 0x00000062e080723c */ /* 0x040fe60000081080 */
[----:B--2---:R-:W2:Y:S04]  /*46340*/  LDL.LU.64 R210, [R1+0x5700] ;  /* 0x0057000001d27983 */ /* 0x004ea80000300a00 */
[----:B------:R-:W3:Y:S04]  /*46350*/  LDL.LU.64 R208, [R1+0x56f8] ;  /* 0x0056f80001d07983 */ /* 0x000ee80000300a00 */
[----:B------:R-:W-:Y:S04]  /*46360*/  STL.64 [R1+0x1640], R212 ;  /* 0x001640d401007387 */ /* 0x000fe80000100a00 */
[----:B------:R4:W-:Y:S04]  /*46370*/  STL.64 [R1+0x1648], R214 ;  /* 0x001648d601007387 */ /* 0x0009e80000100a00 */
[----:B----4-:R-:W4:Y:S04]  /*46380*/  LDL.LU.64 R214, [R1+0x56f0] ;  /* 0x0056f00001d67983 */ /* 0x010f280000300a00 */
[----:B------:R-:W2:Y:S04]  /*46390*/  LDL.LU.64 R212, [R1+0x56e8] ;  /* 0x0056e80001d47983 */ /* 0x000ea80000300a00 */
[----:B------:R-:W-:Y:S04]  /*463a0*/  STL.64 [R1+0x1630], R204 ;  /* 0x001630cc01007387 */ /* 0x000fe80000100a00 */
[----:B------:R1:W-:Y:S04]  /*463b0*/  STL.64 [R1+0x1638], R206 ;  /* 0x001638ce01007387 */ /* 0x0003e80000100a00 */
[----:B-1----:R-:W2:Y:S04]  /*463c0*/  LDL.LU.64 R206, [R1+0x56e0] ;  /* 0x0056e00001ce7983 */ /* 0x002ea80000300a00 */
        /* <DEDUP_REMOVED lines=16> */
[----:B------:R-:W3:Y:S01]  /*464d0*/  LDL.LU.64 R128, [R1+0x5698] ;  /* 0x0056980001807983 */ /* 0x000ee20000300a00 */
[C---:B------:R-:W-:Y:S08]  /*464e0*/  HMMA.1688.F32.TF32 R232, R224.reuse, R94, R232 ;  /* 0x0000005ee0e8723c */ /* 0x040ff000000810e8 */
[C---:B------:R-:W-:Y:S11]  /*464f0*/  HMMA.1688.F32.TF32 R228, R224.reuse, R86, R228 ;  /* 0x00000056e0e4723c */ /* 0x040ff600000810e4 */
[----:B------:R-:W-:Y:S04]  /*46500*/  @!UPT UIADD3 URZ, URZ, URZ, URZ ;  /* 0x0000003f3f3ff290 */ /* 0x000fe8000fffe03f */
[----:B------:R-:W-:Y:S04]  /*46510*/  STL.64 [R1+0x15d0], R232 ;  /* 0x0015d0e801007387 */ /* 0x000fe80000100a00 */
[----:B------:R1:W-:Y:S02]  /*46520*/  STL.64 [R1+0x15d8], R234 ;  /* 0x0015d8ea01007387 */ /* 0x0003e40000100a00 */
[----:B-1----:R-:W-:Y:S01]  /*46530*/  HMMA.1688.F32.TF32 R232, R224, R90, R236 ;  /* 0x0000005ae0e8723c */ /* 0x002fe200000810ec */
[----:B------:R-:W-:Y:S02]  /*46540*/  IMAD.MOV.U32 R142, RZ, RZ, R2 ;  /* 0x000000ffff8e7224 */ /* 0x000fe400078e0002 */
[----:B------:R-:W-:Y:S02]  /*46550*/  IMAD.MOV.U32 R143, RZ, RZ, R0 ;  /* 0x000000ffff8f7224 */ /* 0x000fe400078e0000 */
[----:B------:R-:W-:-:S02]  /*46560*/  IMAD.MOV.U32 R2, RZ, RZ, R230 ;  /* 0x000000ffff027224 */ /* 0x000fc400078e00e6 */
[----:B------:R-:W-:Y:S01]  /*46570*/  IMAD.MOV.U32 R0, RZ, RZ, R231 ;  /* 0x000000ffff007224 */ /* 0x000fe200078e00e7 */
[C---:B------:R-:W-:Y:S11]  /*46580*/  HMMA.1688.F32.TF32 R188, R224.reuse, R74, R188 ;  /* 0x0000004ae0bc723c */ /* 0x040ff600000810bc */
[----:B------:R-:W-:Y:S04]  /*46590*/  @!UPT UIADD3 URZ, URZ, URZ, URZ ;  /* 0x0000003f3f3ff290 */ /* 0x000fe8000fffe03f */
[----:B------:R-:W-:Y:S04]  /*465a0*/  STL.64 [R1+0x15c0], R232 ;  /* 0x0015c0e801007387 */ /* 0x000fe80000100a00 */
[----:B------:R1:W-:Y:S04]  /*465b0*/  STL.64 [R1+0x15c8], R234 ;  /* 0x0015c8ea01007387 */ /* 0x0003e80000100a00 */
        /* <DEDUP_REMOVED lines=47> */
[----:B-1----:R-:W4:Y:S04]  /*468b0*/  LDL.LU R144, [R1+0x390] ;  /* 0x0003900001907983 */ /* 0x002f280000300800 */
[----:B------:R-:W-:Y:S04]  /*468c0*/  STL.64 [R1+0x14b0], R136 ;  /* 0x0014b08801007387 */ /* 0x000fe80000100a00 */
[----:B------:R-:W-:Y:S04]  /*468d0*/  STL.64 [R1+0x14b8], R138 ;  /* 0x0014b88a01007387 */ /* 0x000fe80000100a00 */
[----:B------:R1:W-:Y:S04]  /*468e0*/  STL.64 [R1+0x14a0], R132 ;  /* 0x0014a08401007387 */ /* 0x0003e80000100a00 */
[----:B------:R1:W-:Y:S04]  /*468f0*/  STL.64 [R1+0x14a8], R134 ;  /* 0x0014a88601007387 */ /* 0x0003e80000100a00 */
[----:B------:R-:W4:Y:S01]  /*46900*/  LDL.LU R145, [R1+0x394] ;  /* 0x0003940001917983 */ /* 0x000f220000300800 */
[----:B--2---:R-:W-:Y:S01]  /*46910*/  IMAD.MOV.U32 R147, RZ, RZ, R131 ;  /* 0x000000ffff937224 */ /* 0x004fe200078e0083 */
[----:B---3--:R-:W-:-:S02]  /*46920*/  MOV R146, R129 ;  /* 0x0000008100927202 */ /* 0x008fc40000000f00 */
[----:B------:R-:W2:Y:S04]  /*46930*/  LDL.LU R129, [R1+0x5694] ;  /* 0x0056940001817983 */ /* 0x000ea80000300800 */
[----:B------:R-:W3:Y:S01]  /*46940*/  LDL.LU R131, [R1+0x5690] ;  /* 0x0056900001837983 */ /* 0x000ee20000300800 */
[----:B------:R-:W-:-:S03]  /*46950*/  IMAD.MOV.U32 R150, RZ, RZ, R130 ;  /* 0x000000ffff967224 */ /* 0x000fc600078e0082 */
[----:B------:R-:W4:Y:S01]  /*46960*/  LDL.LU R148, [R1+0x3a0] ;  /* 0x0003a00001947983 */ /* 0x000f220000300800 */
[----:B------:R-:W-:-:S03]  /*46970*/  IMAD.MOV.U32 R151, RZ, RZ, R128 ;  /* 0x000000ffff977224 */ /* 0x000fc600078e0080 */
[----:B------:R-:W4:Y:S04]  /*46980*/  LDL.LU R149, [R1+0x3a4] ;  /* 0x0003a40001957983 */ /* 0x000f280000300800 */
[----:B------:R-:W4:Y:S04]  /*46990*/  LDL.LU R130, [R1+0x568c] ;  /* 0x00568c0001827983 */ /* 0x000f280000300800 */
[----:B------:R-:W4:Y:S01]  /*469a0*/  LDL.LU R128, [R1+0x5688] ;  /* 0x0056880001807983 */ /* 0x000f220000300800 */
[----:B--2---:R-:W-:-:S03]  /*469b0*/  IMAD.MOV.U32 R152, RZ, RZ, R129 ;  /* 0x000000ffff987224 */ /* 0x004fc600078e0081 */
[----:B------:R-:W2:Y:S01]  /*469c0*/  LDL.LU R129, [R1+0x5684] ;  /* 0x0056840001817983 */ /* 0x000ea20000300800 */
[----:B---3--:R-:W-:-:S03]  /*469d0*/  IMAD.MOV.U32 R153, RZ, RZ, R131 ;  /* 0x000000ffff997224 */ /* 0x008fc600078e0083 */
[----:B------:R-:W3:Y:S04]  /*469e0*/  LDL.LU R131, [R1+0x5680] ;  /* 0x0056800001837983 */ /* 0x000ee80000300800 */
[----:B------:R-:W3:Y:S04]  /*469f0*/  LDL.LU R154, [R1+0x3b8] ;  /* 0x0003b800019a7983 */ /* 0x000ee80000300800 */
[----:B------:R-:W3:Y:S01]  /*46a00*/  LDL.LU R155, [R1+0x3bc] ;  /* 0x0003bc00019b7983 */ /* 0x000ee20000300800 */
[----:B----4-:R-:W-:-:S03]  /*46a10*/  IMAD.MOV.U32 R160, RZ, RZ, R130 ;  /* 0x000000ffffa07224 */ /* 0x010fc600078e0082 */
[----:B------:R-:W4:Y:S01]  /*46a20*/  LDL.LU R130, [R1+0x567c] ;  /* 0x00567c0001827983 */ /* 0x000f220000300800 */
[----:B------:R-:W-:-:S03]  /*46a30*/  IMAD.MOV.U32 R161, RZ, RZ, R128 ;  /* 0x000000ffffa17224 */ /* 0x000fc600078e0080 */
[----:B------:R-:W4:Y:S01]  /*46a40*/  LDL.LU R128, [R1+0x5678] ;  /* 0x0056780001807983 */ /* 0x000f220000300800 */
[----:B--2---:R-:W-:-:S03]  /*46a50*/  MOV R162, R129 ;  /* 0x0000008100a27202 */ /* 0x004fc60000000f00 */
[----:B------:R-:W2:Y:S01]  /*46a60*/  LDL.LU R129, [R1+0x5674] ;  /* 0x0056740001817983 */ /* 0x000ea20000300800 */
[----:B---3--:R-:W-:-:S03]  /*46a70*/  IMAD.MOV.U32 R163, RZ, RZ, R131 ;  /* 0x000000ffffa37224 */ /* 0x008fc600078e0083 */
[----:B------:R-:W3:Y:S04]  /*46a80*/  LDL.LU R131, [R1+0x5670] ;  /* 0x0056700001837983 */ /* 0x000ee80000300800 */
[----:B------:R-:W3:Y:S04]  /*46a90*/  LDL.LU R164, [R1+0x3e0] ;  /* 0x0003e00001a47983 */ /* 0x000ee80000300800 */
[----:B------:R-:W3:Y:S04]  /*46aa0*/  LDL.LU R165, [R1+0x3e4] ;  /* 0x0003e40001a57983 */ /* 0x000ee80000300800 */
[----:B------:R-:W3:Y:S01]  /*46ab0*/  LDL.LU R166, [R1+0x3e8] ;  /* 0x0003e80001a67983 */ /* 0x000ee20000300800 */
[----:B----4-:R-:W-:-:S03]  /*46ac0*/  IMAD.MOV.U32 R171, RZ, RZ, R130 ;  /* 0x000000ffffab7224 */ /* 0x010fc600078e0082 */
[----:B------:R-:W4:Y:S01]  /*46ad0*/  LDL.LU R167, [R1+0x3ec] ;  /* 0x0003ec0001a77983 */ /* 0x000f220000300800 */
[----:B------:R-:W-:Y:S02]  /*46ae0*/  IMAD.MOV.U32 R170, RZ, RZ, R128 ;  /* 0x000000ffffaa7224 */ /* 0x000fe400078e0080 */
[----:B--2---:R-:W-:Y:S02]  /*46af0*/  IMAD.MOV.U32 R168, RZ, RZ, R129 ;  /* 0x000000ffffa87224 */ /* 0x004fe400078e0081 */
[----:B------:R-:W2:Y:S01]  /*46b00*/  LDL.LU R129, [R1+0x566c] ;  /* 0x00566c0001817983 */ /* 0x000ea20000300800 */
[----:B---3--:R-:W-:-:S03]  /*46b10*/  IMAD.MOV.U32 R169, RZ, RZ, R131 ;  /* 0x000000ffffa97224 */ /* 0x008fc600078e0083 */
[----:B------:R-:W3:Y:S04]  /*46b20*/  LDL.LU R131, [R1+0x5668] ;  /* 0x0056680001837983 */ /* 0x000ee80000300800 */
[----:B------:R-:W4:Y:S04]  /*46b30*/  LDL.LU R128, [R1+0x5664] ;  /* 0x0056640001807983 */ /* 0x000f280000300800 */
[----:B------:R-:W4:Y:S04]  /*46b40*/  LDL.LU R130, [R1+0x5660] ;  /* 0x0056600001827983 */ /* 0x000f280000300800 */
[----:B-1----:R-:W4:Y:S04]  /*46b50*/  LDL.LU R132, [R1+0x420] ;  /* 0x0004200001847983 */ /* 0x002f280000300800 */
[----:B------:R-:W4:Y:S04]  /*46b60*/  LDL.LU R133, [R1+0x424] ;  /* 0x0004240001857983 */ /* 0x000f280000300800 */
[----:B------:R-:W4:Y:S04]  /*46b70*/  LDL.LU R134, [R1+0x428] ;  /* 0x0004280001867983 */ /* 0x000f280000300800 */
[----:B------:R-:W4:Y:S01]  /*46b80*/  LDL.LU R135, [R1+0x42c] ;  /* 0x00042c0001877983 */ /* 0x000f220000300800 */
[----:B--2---:R-:W-:Y:S01]  /*46b90*/  IMAD.MOV.U32 R243, RZ, RZ, R129 ;  /* 0x000000fffff37224 */ /* 0x004fe200078e0081 */
[----:B---3--:R-:W-:Y:S01]  /*46ba0*/  MOV R242, R131 ;  /* 0x0000008300f27202 */ /* 0x008fe20000000f00 */
[----:B----4-:R-:W-:-:S02]  /*46bb0*/  IMAD.MOV.U32 R240, RZ, RZ, R128 ;  /* 0x000000fffff07224 */ /* 0x010fc400078e0080 */
[----:B------:R-:W2:Y:S01]  /*46bc0*/  LDL.LU R128, [R1+0x565c] ;  /* 0x00565c0001807983 */ /* 0x000ea20000300800 */
[----:B------:R-:W-:-:S03]  /*46bd0*/  IMAD.MOV.U32 R241, RZ, RZ, R130 ;  /* 0x000000fffff17224 */ /* 0x000fc600078e0082 */
[----:B------:R-:W3:Y:S04]  /*46be0*/  LDL.LU R130, [R1+0x5658] ;  /* 0x0056580001827983 */ /* 0x000ee80000300800 */
[----:B------:R-:W4:Y:S04]  /*46bf0*/  LDL.LU R131, [R1+0x5654] ;  /* 0x0056540001837983 */ /* 0x000f280000300800 */
[----:B------:R-:W4:Y:S04]  /*46c00*/  LDL.LU R129, [R1+0x5650] ;  /* 0x0056500001817983 */ /* 0x000f280000300800 */
[----:B------:R-:W4:Y:S04]  /*46c10*/  LDL.LU R228, [R1+0x450] ;  /* 0x0004500001e47983 */ /* 0x000f280000300800 */
[----:B------:R-:W4:Y:S04]  /*46c20*/  LDL.LU R229, [R1+0x454] ;  /* 0x0004540001e57983 */ /* 0x000f280000300800 */
[----:B------:R-:W4:Y:S04]  /*46c30*/  LDL.LU R230, [R1+0x458] ;  /* 0x0004580001e67983 */ /* 0x000f280000300800 */
[----:B------:R-:W4:Y:S01]  /*46c40*/  LDL.LU R231, [R1+0x45c] ;  /* 0x00045c0001e77983 */ /* 0x000f220000300800 */
[----:B--2---:R-:W-:-:S03]  /*46c50*/  IMAD.MOV.U32 R239, RZ, RZ, R128 ;  /* 0x000000ffffef7224 */ /* 0x004fc600078e0080 */
[----:B------:R-:W2:Y:S01]  /*46c60*/  LDL.LU R128, [R1+0x160] ;  /* 0x0001600001807983 */ /* 0x000ea20000300800 */
[----:B---3--:R-:W-:Y:S02]  /*46c70*/  IMAD.MOV.U32 R237, RZ, RZ, R130 ;  /* 0x000000ffffed7224 */ /* 0x008fe400078e0082 */
[----:B----4-:R-:W-:Y:S02]  /*46c80*/  IMAD.MOV.U32 R236, RZ, RZ, R131 ;  /* 0x000000ffffec7224 */ /* 0x010fe400078e0083 */
[----:B------:R-:W-:Y:S02]  /*46c90*/  IMAD.MOV.U32 R238, RZ, RZ, R129 ;  /* 0x000000ffffee7224 */ /* 0x000fe400078e0081 */
        /* <DEDUP_REMOVED lines=43> */
[C---:B---3--:R-:W-:Y:S08]  /*46f50*/  HMMA.1688.F32.TF32 R184, R224.reuse, R10, R184 ;  /* 0x0000000ae0b8723c */ /* 0x048ff000000810b8 */
[C---:B----4-:R-:W-:Y:S08]  /*46f60*/  HMMA.1688.F32.TF32 R188, R224.reuse, R14, R188 ;  /* 0x0000000ee0bc723c */ /* 0x050ff000000810bc */
[C---:B--2---:R-:W-:Y:S11]  /*46f70*/  HMMA.1688.F32.TF32 R180, R224.reuse, R6, R180 ;  /* 0x00000006e0b4723c */ /* 0x044ff600000810b4 */
[----:B------:R-:W-:Y:S04]  /*46f80*/  @!UPT UIADD3 URZ, URZ, URZ, URZ ;  /* 0x0000003f3f3ff290 */ /* 0x000fe8000fffe03f */
[----:B------:R-:W-:Y:S04]  /*46f90*/  STL.64 [R1+0x1490], R188 ;  /* 0x001490bc01007387 */ /* 0x000fe80000100a00 */
[----:B------:R1:W-:Y:S01]  /*46fa0*/  STL.64 [R1+0x1498], R190 ;  /* 0x001498be01007387 */ /* 0x0003e20000100a00 */
[----:B------:R-:W-:Y:S03]  /*46fb0*/  HMMA.1688.F32.TF32 R224, R224, R246, R128 ;  /* 0x000000f6e0e0723c */ /* 0x000fe60000081080 */
[----:B-1----:R-:W2:Y:S04]  /*46fc0*/  LDL.LU.64 R190, [R1+0x5648] ;  /* 0x0056480001be7983 */ /* 0x002ea80000300a00 */
[----:B------:R-:W2:Y:S04]  /*46fd0*/  LDL.LU.64 R188, [R1+0x5640] ;  /* 0x0056400001bc7983 */ /* 0x000ea80000300a00 */
[----:B------:R-:W-:Y:S04]  /*46fe0*/  STL.64 [R1+0x1480], R184 ;  /* 0x001480b801007387 */ /* 0x000fe80000100a00 */
[----:B------:R1:W-:Y:S04]  /*46ff0*/  STL.64 [R1+0x1488], R186 ;  /* 0x001488ba01007387 */ /* 0x0003e80000100a00 */
[----:B-1----:R-:W3:Y:S04]  /*47000*/  LDL.LU.64 R186, [R1+0x5638] ;  /* 0x0056380001ba7983 */ /* 0x002ee80000300a00 */
[----:B------:R-:W3:Y:S04]  /*47010*/  LDL.LU.64 R184, [R1+0x5630] ;  /* 0x0056300001b87983 */ /* 0x000ee80000300a00 */
[----:B------:R-:W-:Y:S04]  /*47020*/  STL.64 [R1+0x1470], R180 ;  /* 0x001470b401007387 */ /* 0x000fe80000100a00 */
[----:B------:R1:W-:Y:S04]  /*47030*/  STL.64 [R1+0x1478], R182 ;  /* 0x001478b601007387 */ /* 0x0003e80000100a00 */
[----:B-1----:R-:W4:Y:S04]  /*47040*/  LDL.LU.64 R182, [R1+0x5628] ;  /* 0x0056280001b67983 */ /* 0x002f280000300a00 */
[----:B------:R-:W4:Y:S04]  /*47050*/  LDL.LU.64 R180, [R1+0x5620] ;  /* 0x0056200001b47983 */ /* 0x000f280000300a00 */
[----:B------:R-:W2:Y:S04]  /*47060*/  LDL.LU.64 R130, [R1+0x5618] ;  /* 0x0056180001827983 */ /* 0x000ea80000300a00 */
[----:B------:R-:W2:Y:S04]  /*47070*/  LDL.LU.64 R128, [R1+0x5610] ;  /* 0x0056100001807983 */ /* 0x000ea80000300a00 */
[----:B------:R-:W-:Y:S04]  /*47080*/  STL.64 [R1+0x1460], R224 ;  /* 0x001460e001007387 */ /* 0x000fe80000100a00 */
[----:B------:R2:W-:Y:S02]  /*47090*/  STL.64 [R1+0x1468], R226 ;  /* 0x001468e201007387 */ /* 0x0005e40000100a00 */
[C---:B--2---:R-:W-:Y:S02]  /*470a0*/  HMMA.1688.F32.TF32 R224, R220.reuse, R126, R128 ;  /* 0x0000007edce0723c */ /* 0x044fe40000081080 */
[----:B------:R-:W2:Y:S11]  /*470b0*/  LDL.LU R128, [R1+0x480] ;  /* 0x0004800001807983 */ /* 0x000eb60000300800 */
[----:B------:R-:W-:Y:S10]  /*470c0*/  @!UPT UIADD3 URZ, URZ, URZ, URZ ;  /* 0x0000003f3f3ff290 */ /* 0x000ff4000fffe03f */
[----:B------:R-:W-:Y:S04]  /*470d0*/  STL.64 [R1+0x1450], R224 ;  /* 0x001450e001007387 */ /* 0x000fe80000100a00 */
[----:B------:R-:W-:Y:S04]  /*470e0*/  STL.64 [R1+0x1458], R226 ;  /* 0x001458e201007387 */ /* 0x000fe80000100a00 */
[----:B------:R-:W2:Y:S04]  /*470f0*/  LDL.LU R129, [R1+0x484] ;  /* 0x0004840001817983 */ /* 0x000ea80000300800 */
[----:B------:R-:W2:Y:S04]  /*47100*/  LDL.LU R130, [R1+0x488] ;  /* 0x0004880001827983 */ /* 0x000ea80000300800 */
[----:B------:R-:W2:Y:S01]  /*47110*/  LDL.LU R131, [R1+0x48c] ;  /* 0x00048c0001837983 */ /* 0x000ea20000300800 */
[C---:B------:R-:W-:Y:S03]  /*47120*/  HMMA.1688.F32.TF32 R136, R220.reuse, R122, R136 ;  /* 0x0000007adc88723c */ /* 0x040fe60000081088 */
[----:B------:R-:W-:Y:S04]  /*47130*/  LDS R224, [R3+0x4700] ;  /* 0x0047000003e07984 */ /* 0x000fe80000000800 */
[----:B------:R-:W-:Y:S01]  /*47140*/  LDS R226, [R3+0x6700] ;  /* 0x0067000003e27984 */ /* 0x000fe20000000800 */
[C---:B------:R-:W-:Y:S03]  /*47150*/  HMMA.1688.F32.TF32 R232, R220.reuse, R114, R232 ;  /* 0x00000072dce8723c */ /* 0x040fe600000810e8 */
[----:B------:R-:W-:Y:S04]  /*47160*/  LDS R225, [R85+0x4700] ;  /* 0x0047000055e17984 */ /* 0x000fe80000000800 */
[----:B------:R-:W1:Y:S01]  /*47170*/  LDS R227, [R85+0x6700] ;  /* 0x0067000055e37984 */ /* 0x000e620000000800 */
[C---:B------:R-:W-:Y:S07]  /*47180*/  HMMA.1688.F32.TF32 R236, R220.reuse, R110, R236 ;  /* 0x0000006edcec723c */ /* 0x040fee00000810ec */
[----:B------:R-:W-:Y:S04]  /*47190*/  STL.64 [R1+0x1440], R136 ;  /* 0x0014408801007387 */ /* 0x000fe80000100a00 */
[----:B------:R3:W-:Y:S04]  /*471a0*/  STL.64 [R1+0x1448], R138 ;  /* 0x0014488a01007387 */ /* 0x0007e80000100a00 */
[----:B---3--:R-:W3:Y:S04]  /*471b0*/  LDL.LU.64 R138, [R1+0x5608] ;  /* 0x00560800018a7983 */ /* 0x008ee80000300a00 */
[----:B------:R-:W3:Y:S01]  /*471c0*/  LDL.LU.64 R136, [R1+0x5600] ;  /* 0x0056000001887983 */ /* 0x000ee20000300a00 */
[C---:B--2---:R-:W-:Y:S11]  /*471d0*/  HMMA.1688.F32.TF32 R128, R220.reuse, R118, R128 ;  /* 0x00000076dc80723c */ /* 0x044ff60000081080 */
[----:B------:R-:W-:Y:S11]  /*471e0*/  @!UPT UIADD3 URZ, URZ, URZ, URZ ;  /* 0x0000003f3f3ff290 */ /* 0x000ff6000fffe03f */
[----:B------:R-:W-:Y:S01]  /*471f0*/  @!UPT UIADD3 URZ, URZ, URZ, URZ ;  /* 0x0000003f3f3ff290 */ /* 0x000fe2000fffe03f */
[----:B------:R-:W-:Y:S04]  /*47200*/  STL.64 [R1+0x1430], R128 ;  /* 0x0014308001007387 */ /* 0x000fe80000100a00 */
[----:B------:R2:W-:Y:S02]  /*47210*/  STL.64 [R1+0x1438], R130 ;  /* 0x0014388201007387 */ /* 0x0005e40000100a00 */
[C---:B--2---:R-:W-:Y:S02]  /*47220*/  HMMA.1688.F32.TF32 R128, R220.reuse, R106, R228 ;  /* 0x0000006adc80723c */ /* 0x044fe400000810e4 */
[----:B------:R-:W-:Y:S04]  /*47230*/  STL.64 [R1+0x1420], R232 ;  /* 0x001420e801007387 */ /* 0x000fe80000100a00 */
[----:B------:R2:W-:Y:S04]  /*47240*/  STL.64 [R1+0x1428], R234 ;  /* 0x001428ea01007387 */ /* 0x0005e80000100a00 */
[----:B------:R-:W-:Y:S01]  /*47250*/  STL.64 [R1+0x1410], R236 ;  /* 0x001410ec01007387 */ /* 0x000fe20000100a00 */
[C---:B------:R-:W-:Y:S03]  /*47260*/  HMMA.1688.F32.TF32 R228, R220.reuse, R98, R240 ;  /* 0x00000062dce4723c */ /* 0x040fe600000810f0 */
[----:B------:R-:W-:Y:S05]  /*47270*/  STL.64 [R1+0x1418], R238 ;  /* 0x001418ee01007387 */ /* 0x000fea0000100a00 */
[C---:B--2---:R-:W-:Y:S04]  /*47280*/  HMMA.1688.F32.TF32 R232, R220.reuse, R102, R248 ;  /* 0x00000066dce8723c */ /* 0x044fe800000810f8 */
[----:B------:R-:W-:Y:S04]  /*47290*/  STL.64 [R1+0x1400], R128 ;  /* 0x0014008001007387 */ /* 0x000fe80000100a00 */
[----:B------:R2:W-:Y:S02]  /*472a0*/  STL.64 [R1+0x1408], R130 ;  /* 0x0014088201007387 */ /* 0x0005e40000100a00 */
[C---:B--2---:R-:W-:Y:S11]  /*472b0*/  HMMA.1688.F32.TF32 R128, R220.reuse, R94, R132 ;  /* 0x0000005edc80723c */ /* 0x044ff60000081084 */
[----:B------:R-:W-:Y:S02]  /*472c0*/  @!UPT UIADD3 URZ, URZ, URZ, URZ ;  /* 0x0000003f3f3ff290 */ /* 0x000fe4000fffe03f */
[----:B------:R-:W-:Y:S04]  /*472d0*/  STL.64 [R1+0x13f0], R232 ;  /* 0x0013f0e801007387 */ /* 0x000fe80000100a00 */
[----:B------:R-:W-:Y:S04]  /*472e0*/  STL.64 [R1+0x13f8], R234 ;  /* 0x0013f8ea01007387 */ /* 0x000fe80000100a00 */
[----:B------:R-:W2:Y:S04]  /*472f0*/  LDL.LU R132, [R1+0x370] ;  /* 0x0003700001847983 */ /* 0x000ea80000300800 */
[----:B------:R-:W-:Y:S04]  /*47300*/  STL.64 [R1+0x13e0], R228 ;  /* 0x0013e0e401007387 */ /* 0x000fe80000100a00 */
[----:B------:R-:W-:Y:S04]  /*47310*/  STL.64 [R1+0x13e8], R230 ;  /* 0x0013e8e601007387 */ /* 0x000fe80000100a00 */
[----:B------:R-:W-:Y:S04]  /*47320*/  STL.64 [R1+0x13d0], R128 ;  /* 0x0013d08001007387 */ /* 0x000fe80000100a00 */
[----:B------:R1:W-:Y:S04]  /*47330*/  STL.64 [R1+0x13d8], R130 ;  /* 0x0013d88201007387 */ /* 0x0003e80000100a00 */
[----:B------:R-:W2:Y:S04]  /*47340*/  LDL.LU R133, [R1+0x374] ;  /* 0x0003740001857983 */ /* 0x000ea80000300800 */
[----:B------:R-:W2:Y:S04]  /*47350*/  LDL.LU R134, [R1+0x378] ;  /* 0x0003780001867983 */ /* 0x000ea80000300800 */
[----:B------:R-:W2:Y:S01]  /*47360*/  LDL.LU R135, [R1+0x37c] ;  /* 0x00037c0001877983 */ /* 0x000ea20000300800 */
[C---:B-1----:R-:W-:Y:S08]  /*47370*/  HMMA.1688.F32.TF32 R128, R220.reuse, R90, R176 ;  /* 0x0000005adc80723c */ /* 0x042ff000000810b0 */
        /* <DEDUP_REMOVED lines=22> */
[----:B-1----:R-:W-:Y:S02]  /*474e0*/  HMMA.1688.F32.TF32 R128, R220, R54, R140 ;  /* 0x00000036dc80723c */ /* 0x002fe4000008108c */
[----:B------:R-:W-:Y:S04]  /*474f0*/  STL.64 [R1+0x12c0], R148 ;  /* 0x0012c09401007387 */ /* 0x000fe80000100a00 */
[----:B------:R-:W-:Y:S04]  /*47500*/  STL.64 [R1+0x12c8], R150 ;  /* 0x0012c89601007387 */ /* 0x000fe80000100a00 */
[----:B------:R-:W4:Y:S04]  /*47510*/  LDL.LU R248, [R1+0x140] ;  /* 0x0001400001f87983 */ /* 0x000f280000300800 */
[----:B------:R-:W-:Y:S04]  /*47520*/  STL.64 [R1+0x12b0], R144 ;  /* 0x0012b09001007387 */ /* 0x000fe80000100a00 */
[----:B------:R-:W-:Y:S05]  /*47530*/  STL.64 [R1+0x12b8], R146 ;  /* 0x0012b89201007387 */ /* 0x000fea0000100a00 */
[----:B------:R-:W-:Y:S04]  /*47540*/  STL.64 [R1+0x12a0], R128 ;  /* 0x0012a08001007387 */ /* 0x000fe80000100a00 */
[----:B------:R2:W-:Y:S04]  /*47550*/  STL.64 [R1+0x12a8], R130 ;  /* 0x0012a88201007387 */ /* 0x0005e80000100a00 */
        /* <DEDUP_REMOVED lines=15> */
[----:B---3--:R-:W-:Y:S01]  /*47650*/  IMAD.MOV.U32 R243, RZ, RZ, R136 ;  /* 0x000000fffff37224 */ /* 0x008fe200078e0088 */
[----:B------:R-:W-:Y:S01]  /*47660*/  MOV R242, R137 ;  /* 0x0000008900f27202 */ /* 0x000fe20000000f00 */
[----:B------:R-:W-:-:S02]  /*47670*/  IMAD.MOV.U32 R241, RZ, RZ, R138 ;  /* 0x000000fffff17224 */ /* 0x000fc400078e008a */
[----:B------:R-:W-:Y:S01]  /*47680*/  IMAD.MOV.U32 R240, RZ, RZ, R139 ;  /* 0x000000fffff07224 */ /* 0x000fe200078e008b */
[C---:B--2---:R-:W-:Y:S01]  /*47690*/  HMMA.1688.F32.TF32 R128, R220.reuse, R50, R132 ;  /* 0x00000032dc80723c */ /* 0x044fe20000081084 */
[----:B------:R-:W2:Y:S11]  /*476a0*/  LDL.LU R132, [R1+0x2d0] ;  /* 0x0002d00001847983 */ /* 0x000eb60000300800 */
[----:B------:R-:W-:Y:S11]  /*476b0*/  @!UPT UIADD3 URZ, URZ, URZ, URZ ;  /* 0x0000003f3f3ff290 */ /* 0x000ff6000fffe03f */
        /* <DEDUP_REMOVED lines=43> */
[----:B---3--:R-:W3:Y:S04]  /*47970*/  LDL.LU R130, [R1+0x2c8] ;  /* 0x0002c80001827983 */ /* 0x008ee80000300800 */
[----:B------:R-:W3:Y:S01]  /*47980*/  LDL.LU R131, [R1+0x2cc] ;  /* 0x0002cc0001837983 */ /* 0x000ee20000300800 */
[C---:B--2---:R-:W-:Y:S08]  /*47990*/  HMMA.1688.F32.TF32 R152, R220.reuse, R46, R148 ;  /* 0x0000002edc98723c */ /* 0x044ff00000081094 */
[C---:B------:R-:W-:Y:S08]  /*479a0*/  HMMA.1688.F32.TF32 R148, R220.reuse, R42, R144 ;  /* 0x0000002adc94723c */ /* 0x040ff00000081090 */
[C---:B----4-:R-:W-:Y:S07]  /*479b0*/  HMMA.1688.F32.TF32 R140, R220.reuse, R38, R140 ;  /* 0x00000026dc8c723c */ /* 0x050fee000008108c */
[----:B------:R-:W-:Y:S04]  /*479c0*/  STL.64 [R1+0x1280], R152 ;  /* 0x0012809801007387 */ /* 0x000fe80000100a00 */
[----:B------:R-:W-:Y:S04]  /*479d0*/  STL.64 [R1+0x1288], R154 ;  /* 0x0012889a01007387 */ /* 0x000fe80000100a00 */
[----:B------:R-:W2:Y:S04]  /*479e0*/  LDL.LU R144, [R1+0x280] ;  /* 0x0002800001907983 */ /* 0x000ea80000300800 */
[----:B------:R1:W-:Y:S04]  /*479f0*/  STL.64 [R1+0x1270], R148 ;  /* 0x0012709401007387 */ /* 0x0003e80000100a00 */
[----:B------:R4:W-:Y:S04]  /*47a00*/  STL.64 [R1+0x1278], R150 ;  /* 0x0012789601007387 */ /* 0x0009e80000100a00 */
[----:B------:R1:W-:Y:S04]  /*47a10*/  STL.64 [R1+0x1260], R140 ;  /* 0x0012608c01007387 */ /* 0x0003e80000100a00 */
[----:B------:R1:W-:Y:S04]  /*47a20*/  STL.64 [R1+0x1268], R142 ;  /* 0x0012688e01007387 */ /* 0x0003e80000100a00 */
[----:B------:R-:W2:Y:S04]  /*47a30*/  LDL.LU R145, [R1+0x284] ;  /* 0x0002840001917983 */ /* 0x000ea80000300800 */
[----:B------:R-:W2:Y:S04]  /*47a40*/  LDL.LU R146, [R1+0x288] ;  /* 0x0002880001927983 */ /* 0x000ea80000300800 */
[----:B------:R-:W2:Y:S04]  /*47a50*/  LDL.LU R147, [R1+0x28c] ;  /* 0x00028c0001937983 */ /* 0x000ea80000300800 */
[----:B-1----:R-:W2:Y:S01]  /*47a60*/  LDL.LU R148, [R1+0x290] ;  /* 0x0002900001947983 */ /* 0x002ea20000300800 */
[C---:B------:R-:W-:Y:S03]  /*47a70*/  HMMA.1688.F32.TF32 R168, R220.reuse, R26, R168 ;  /* 0x0000001adca8723c */ /* 0x040fe600000810a8 */
[----:B------:R-:W2:Y:S04]  /*47a80*/  LDL.LU R149, [R1+0x294] ;  /* 0x0002940001957983 */ /* 0x000ea80000300800 */
[----:B----4-:R-:W2:Y:S04]  /*47a90*/  LDL.LU R150, [R1+0x298] ;  /* 0x0002980001967983 */ /* 0x010ea80000300800 */
[----:B------:R-:W2:Y:S04]  /*47aa0*/  LDL.LU R151, [R1+0x29c] ;  /* 0x00029c0001977983 */ /* 0x000ea80000300800 */
[----:B------:R-:W4:Y:S01]  /*47ab0*/  LDL.LU R152, [R1+0x2a0] ;  /* 0x0002a00001987983 */ /* 0x000f220000300800 */
[C---:B------:R-:W-:Y:S03]  /*47ac0*/  HMMA.1688.F32.TF32 R172, R220.reuse, R30, R172 ;  /* 0x0000001edcac723c */ /* 0x040fe600000810ac */
[----:B------:R-:W4:Y:S04]  /*47ad0*/  LDL.LU R153, [R1+0x2a4] ;  /* 0x0002a40001997983 */ /* 0x000f280000300800 */
[----:B------:R-:W4:Y:S01]  /*47ae0*/  LDL.LU R154, [R1+0x2a8] ;  /* 0x0002a800019a7983 */ /* 0x000f220000300800 */
[C---:B------:R-:W-:Y:S03]  /*47af0*/  HMMA.1688.F32.TF32 R160, R220.reuse, R18, R160 ;  /* 0x00000012dca0723c */ /* 0x040fe600000810a0 */
[----:B------:R-:W4:Y:S04]  /*47b00*/  LDL.LU R155, [R1+0x2ac] ;  /* 0x0002ac00019b7983 */ /* 0x000f280000300800 */
[----:B------:R-:W2:Y:S01]  /*47b10*/  LDL.LU R156, [R1+0x2b0] ;  /* 0x0002b000019c7983 */ /* 0x000ea20000300800 */
[C---:B------:R-:W-:Y:S03]  /*47b20*/  HMMA.1688.F32.TF32 R176, R220.reuse, R34, R176 ;  /* 0x00000022dcb0723c */ /* 0x040fe600000810b0 */
[----:B------:R-:W2:Y:S04]  /*47b30*/  LDL.LU R157, [R1+0x2b4] ;  /* 0x0002b400019d7983 */ /* 0x000ea80000300800 */
        /* <DEDUP_REMOVED lines=36> */
[----:B------:R-:W2:Y:S01]  /*47d80*/  LDL.LU.64 R132, [R1+0x5590] ;  /* 0x0055900001847983 */ /* 0x000ea20000300a00 */
[C---:B---3--:R-:W-:Y:S11]  /*47d90*/  HMMA.1688.F32.TF32 R128, R220.reuse, R6, R128 ;  /* 0x00000006dc80723c */ /* 0x048ff60000081080 */
[----:B------:R-:W-:Y:S11]  /*47da0*/  @!UPT UIADD3 URZ, URZ, URZ, URZ ;  /* 0x0000003f3f3ff290 */ /* 0x000ff6000fffe03f */
[----:B------:R-:W-:Y:S01]  /*47db0*/  @!UPT UIADD3 URZ, URZ, URZ, URZ ;  /* 0x0000003f3f3ff290 */ /* 0x000fe2000fffe03f */
[----:B------:R-:W-:Y:S04]  /*47dc0*/  STL.64 [R1+0x11b0], R128 ;  /* 0x0011b08001007387 */ /* 0x000fe80000100a00 */
[----:B------:R2:W-:Y:S02]  /*47dd0*/  STL.64 [R1+0x11b8], R130 ;  /* 0x0011b88201007387 */ /* 0x0005e40000100a00 */
[----:B--2---:R-:W-:Y:S07]  /*47de0*/  HMMA.1688.F32.TF32 R128, R220, R246, R132 ;  /* 0x000000f6dc80723c */ /* 0x004fee0000081084 */
[----:B------:R-:W-:-:S02]  /*47df0*/  IMAD.MOV.U32 R220, RZ, RZ, R137 ;  /* 0x000000ffffdc7224 */ /* 0x000fc400078e0089 */
[----:B------:R-:W2:Y:S01]  /*47e00*/  LDL.LU R137, [R1+0x5588] ;  /* 0x0055880001897983 */ /* 0x000ea20000300800 */
[----:B------:R-:W-:Y:S02]  /*47e10*/  IMAD.MOV.U32 R221, RZ, RZ, R138 ;  /* 0x000000ffffdd7224 */ /* 0x000fe400078e008a */
[----:B------:R-:W-:-:S11]  /*47e20*/  IMAD.MOV.U32 R222, RZ, RZ, R139 ;  /* 0x000000ffffde7224 */ /* 0x000fd600078e008b */
[----:B------:R-:W-:Y:S04]  /*47e30*/  STL.64 [R1+0x1180], R128 ;  /* 0x0011808001007387 */ /* 0x000fe80000100a00 */
[----:B------:R2:W-:Y:S04]  /*47e40*/  STL.64 [R1+0x1188], R130 ;  /* 0x0011888201007387 */ /* 0x0005e80000100a00 */
[----:B------:R-:W2:Y:S04]  /*47e50*/  LDL.LU R138, [R1+0x5584] ;  /* 0x00558400018a7983 */ /* 0x000ea80000300800 */
[----:B------:R-:W2:Y:S04]  /*47e60*/  LDL.LU R139, [R1+0x5580] ;  /* 0x00558000018b7983 */ /* 0x000ea80000300800 */
[----:B------:R-:W3:Y:S04]  /*47e70*/  LDL.LU R223, [R1+0x25c] ;  /* 0x00025c0001df7983 */ /* 0x000ee80000300800 */
[----:B------:R-:W3:Y:S04]  /*47e80*/  LDL.LU R132, [R1+0x240] ;  /* 0x0002400001847983 */ /* 0x000ee80000300800 */
[----:B------:R-:W3:Y:S04]  /*47e90*/  LDL.LU R133, [R1+0x244] ;  /* 0x0002440001857983 */ /* 0x000ee80000300800 */
[----:B------:R-:W3:Y:S04]  /*47ea0*/  LDL.LU R134, [R1+0x248] ;  /* 0x0002480001867983 */ /* 0x000ee80000300800 */
[----:B------:R-:W3:Y:S01]  /*47eb0*/  LDL.LU R135, [R1+0x24c] ;  /* 0x00024c0001877983 */ /* 0x000ee20000300800 */
[C---:B------:R-:W-:Y:S08]  /*47ec0*/  HMMA.1688.F32.TF32 R156, R224.reuse, R122, R156 ;  /* 0x0000007ae09c723c */ /* 0x040ff0000008109c */
[C---:B----4-:R-:W-:Y:S08]  /*47ed0*/  HMMA.1688.F32.TF32 R152, R224.reuse, R118, R152 ;  /* 0x00000076e098723c */ /* 0x050ff00000081098 */
[C---:B------:R-:W-:Y:S08]  /*47ee0*/  HMMA.1688.F32.TF32 R148, R224.reuse, R114, R148 ;  /* 0x00000072e094723c */ /* 0x040ff00000081094 */
[C---:B------:R-:W-:Y:S08]  /*47ef0*/  HMMA.1688.F32.TF32 R144, R224.reuse, R110, R144 ;  /* 0x0000006ee090723c */ /* 0x040ff00000081090 */
[C---:B------:R-:W-:Y:S08]  /*47f00*/  HMMA.1688.F32.TF32 R140, R224.reuse, R106, R140 ;  /* 0x0000006ae08c723c */ /* 0x040ff0000008108c */
[C---:B--2---:R-:W-:Y:S01]  /*47f10*/  HMMA.1688.F32.TF32 R128, R224.reuse, R126, R136 ;  /* 0x0000007ee080723c */ /* 0x044fe20000081088 */
[----:B------:R-:W2:Y:S11]  /*47f20*/  LDL.LU R136, [R1+0x260] ;  /* 0x0002600001887983 */ /* 0x000eb60000300800 */
[----:B------:R-:W-:Y:S11]  /*47f30*/  @!UPT UIADD3 URZ, URZ, URZ, URZ ;  /* 0x0000003f3f3ff290 */ /* 0x000ff6000fffe03f */
[----:B------:R-:W-:Y:S04]  /*47f40*/  STL.64 [R1+0x1160], R128 ;  /* 0x0011608001007387 */ /* 0x000fe80000100a00 */
[----:B------:R-:W-:Y:S04]  /*47f50*/  STL.64 [R1+0x1168], R130 ;  /* 0x0011688201007387 */ /* 0x000fe80000100a00 */
[----:B------:R-:W2:Y:S04]  /*47f60*/  LDL.LU R137, [R1+0x264] ;  /* 0x0002640001897983 */ /* 0x000ea80000300800 */
[----:B------:R-:W2:Y:S04]  /*47f70*/  LDL.LU R138, [R1+0x268] ;  /* 0x00026800018a7983 */ /* 0x000ea80000300800 */
[----:B------:R-:W2:Y:S04]  /*47f80*/  LDL.LU R139, [R1+0x26c] ;  /* 0x00026c00018b7983 */ /* 0x000ea80000300800 */
[----:B------:R-:W-:Y:S04]  /*47f90*/  STL.64 [R1+0x1150], R156 ;  /* 0x0011509c01007387 */ /* 0x000fe80000100a00 */
[----:B------:R1:W-:Y:S01]  /*47fa0*/  STL.64 [R1+0x1158], R158 ;  /* 0x0011589e01007387 */ /* 0x0003e20000100a00 */
[C---:B---3--:R-:W-:Y:S03]  /*47fb0*/  HMMA.1688.F32.TF32 R132, R224.reuse, R94, R132 ;  /* 0x0000005ee084723c */ /* 0x048fe60000081084 */
[----:B------:R-:W-:Y:S04]  /*47fc0*/  LDS R128, [R3+0x4780] ;  /* 0x0047800003807984 */ /* 0x000fe80000000800 */
[----:B------:R-:W-:Y:S04]  /*47fd0*/  LDS R130, [R3+0x6780] ;  /* 0x0067800003827984 */ /* 0x000fe80000000800 */
[----:B-1----:R-:W3:Y:S04]  /*47fe0*/  LDL.LU.64 R158, [R1+0x5578] ;  /* 0x00557800019e7983 */ /* 0x002ee80000300a00 */
[----:B------:R-:W3:Y:S04]  /*47ff0*/  LDL.LU.64 R156, [R1+0x5570] ;  /* 0x00557000019c7983 */ /* 0x000ee80000300a00 */
[----:B------:R-:W-:Y:S04]  /*48000*/  STL.64 [R1+0x1140], R152 ;  /* 0x0011409801007387 */ /* 0x000fe80000100a00 */
[----:B------:R1:W-:Y:S04]  /*48010*/  STL.64 [R1+0x1148], R154 ;  /* 0x0011489a01007387 */ /* 0x0003e80000100a00 */
[----:B------:R-:W-:Y:S04]  /*48020*/  LDS R129, [R85+0x4780] ;  /* 0x0047800055817984 */ /* 0x000fe80000000800 */
[----:B------:R-:W4:Y:S04]  /*48030*/  LDS R131, [R85+0x6780] ;  /* 0x0067800055837984 */ /* 0x000f280000000800 */
[----:B-1----:R-:W3:Y:S04]  /*48040*/  LDL.LU.64 R154, [R1+0x5568] ;  /* 0x00556800019a7983 */ /* 0x002ee80000300a00 */
[----:B------:R-:W3:Y:S04]  /*48050*/  LDL.LU.64 R152, [R1+0x5560] ;  /* 0x0055600001987983 */ /* 0x000ee80000300a00 */
[----:B------:R-:W-:Y:S04]  /*48060*/  STL.64 [R1+0x1130], R148 ;  /* 0x0011309401007387 */ /* 0x000fe80000100a00 */
[----:B------:R1:W-:Y:S04]  /*48070*/  STL.64 [R1+0x1138], R150 ;  /* 0x0011389601007387 */ /* 0x0003e80000100a00 */
        /* <DEDUP_REMOVED lines=9> */
[----:B------:R-:W3:Y:S01]  /*48110*/  LDL.LU.64 R140, [R1+0x5530] ;  /* 0x00553000018c7983 */ /* 0x000ee20000300a00 */
[C---:B--2---:R-:W-:Y:S11]  /*48120*/  HMMA.1688.F32.TF32 R136, R224.reuse, R102, R136 ;  /* 0x00000066e088723c */ /* 0x044ff60000081088 */
[----:B------:R-:W-:Y:S11]  /*48130*/  @!UPT UIADD3 URZ, URZ, URZ, URZ ;  /* 0x0000003f3f3ff290 */ /* 0x000ff6000fffe03f */
[----:B------:R-:W-:Y:S01]  /*48140*/  @!UPT UIADD3 URZ, URZ, URZ, URZ ;  /* 0x0000003f3f3ff290 */ /* 0x000fe2000fffe03f */
[----:B------:R-:W-:Y:S04]  /*48150*/  STL.64 [R1+0x1100], R136 ;  /* 0x0011008801007387 */ /* 0x000fe80000100a00 */
[----:B------:R1:W-:Y:S02]  /*48160*/  STL.64 [R1+0x1108], R138 ;  /* 0x0011088a01007387 */ /* 0x0003e40000100a00 */
[C---:B-1----:R-:W-:Y:S08]  /*48170*/  HMMA.1688.F32.TF32 R136, R224.reuse, R98, R220 ;  /* 0x00000062e088723c */ /* 0x042ff000000810dc */
[C---:B------:R-:W-:Y:S11]  /*48180*/  HMMA.1688.F32.TF32 R220, R224.reuse, R90, R232 ;  /* 0x0000005ae0dc723c */ /* 0x040ff600000810e8 */
[----:B------:R-:W-:Y:S04]  /*48190*/  @!UPT UIADD3 URZ, URZ, URZ, URZ ;  /* 0x0000003f3f3ff290 */ /* 0x000fe8000fffe03f */
[----:B------:R-:W-:Y:S04]  /*481a0*/  STL.64 [R1+0x10f0], R136 ;  /* 0x0010f08801007387 */ /* 0x000fe80000100a00 */
[----:B------:R1:W-:Y:S04]  /*481b0*/  STL.64 [R1+0x10f8], R138 ;  /* 0x0010f88a01007387 */ /* 0x0003e80000100a00 */
[----:B------:R-:W-:Y:S04]  /*481c0*/  STL.64 [R1+0x10e0], R132 ;  /* 0x0010e08401007387 */ /* 0x000fe80000100a00 */
[----:B------:R2:W-:Y:S01]  /*481d0*/  STL.64 [R1+0x10e8], R134 ;  /* 0x0010e88601007387 */ /* 0x0005e20000100a00 */
[C---:B-1----:R-:W-:Y:S08]  /*481e0*/  HMMA.1688.F32.TF32 R136, R224.reuse, R86, R236 ;  /* 0x00000056e088723c */ /* 0x042ff000000810ec */
[C---:B--2---:R-:W-:Y:S01]  /*481f0*/  HMMA.1688.F32.TF32 R132, R224.reuse, R82, R228 ;  /* 0x00000052e084723c */ /* 0x044fe200000810e4 */
        /* <DEDUP_REMOVED lines=8> */
[C---:B---3--:R-:W-:Y:S03]  /*48280*/  HMMA.1688.F32.TF32 R132, R224.reuse, R70, R140 ;  /* 0x00000046e084723c */ /* 0x048fe6000008108c */
[----:B------:R-:W-:Y:S04]  /*48290*/  STL.64 [R1+0x10a0], R220 ;  /* 0x0010a0dc01007387 */ /* 0x000fe80000100a00 */
[----:B------:R-:W-:Y:S01]  /*482a0*/  STL.64 [R1+0x10a8], R222 ;  /* 0x0010a8de01007387 */ /* 0x000fe20000100a00 */
[C---:B------:R-:W-:Y:S07]  /*482b0*/  HMMA.1688.F32.TF32 R140, R224.reuse, R66, R144 ;  /* 0x00000042e08c723c */ /* 0x040fee0000081090 */
        /* <DEDUP_REMOVED lines=14> */
[C---:B--2---:R-:W-:Y:S03]  /*483a0*/  HMMA.1688.F32.TF32 R132, R224.reuse, R46, R164 ;  /* 0x0000002ee084723c */ /* 0x044fe600000810a4 */
[----:B------:R-:W-:Y:S04]  /*483b0*/  STL.64 [R1+0x1040], R140 ;  /* 0x0010408c01007387 */ /* 0x000fe80000100a00 */
[----:B------:R1:W-:Y:S08]  /*483c0*/  STL.64 [R1+0x1048], R142 ;  /* 0x0010488e01007387 */ /* 0x0003f00000100a00 */
        /* <DEDUP_REMOVED lines=24> */
[----:B--2---:R-:W-:Y:S03]  /*48550*/  HMMA.1688.F32.TF32 R132, R224, R10, R200 ;  /* 0x0000000ae084723c */ /* 0x004fe600000810c8 */
[----:B------:R-:W-:Y:S01]  /*48560*/  STL.64 [R1+0xfb0], R140 ;  /* 0x000fb08c01007387 */ /* 0x000fe20000100a00 */
[----:B------:R-:W-:-:S03]  /*48570*/  IMAD.MOV.U32 R248, RZ, RZ, R209 ;  /* 0x000000fffff87224 */ /* 0x000fc600078e00d1 */
[----:B------:R-:W-:Y:S01]  /*48580*/  STL.64 [R1+0xfb8], R142 ;  /* 0x000fb88e01007387 */ /* 0x000fe20000100a00 */
[----:B------:R-:W-:Y:S01]  /*48590*/  IMAD.MOV.U32 R249, RZ, RZ, R216 ;  /* 0x000000fffff97224 */ /* 0x000fe200078e00d8 */
[----:B------:R-:W-:Y:S01]  /*485a0*/  MOV R251, R218 ;  /* 0x000000da00fb7202 */ /* 0x000fe20000000f00 */
[----:B------:R-:W-:-:S05]  /*485b0*/  IMAD.MOV.U32 R250, RZ, RZ, R217 ;  /* 0x000000fffffa7224 */ /* 0x000fca00078e00d9 */
[----:B------:R-:W-:Y:S04]  /*485c0*/  STL.64 [R1+0xfa0], R136 ;  /* 0x000fa08801007387 */ /* 0x000fe80000100a00 */
[----:B------:R-:W-:Y:S04]  /*485d0*/  STL.64 [R1+0xfa8], R138 ;  /* 0x000fa88a01007387 */ /* 0x000fe80000100a00 */
[----:B------:R-:W2:Y:S04]  /*485e0*/  LDL.LU R209, [R1+0x5528] ;  /* 0x0055280001d17983 */ /* 0x000ea80000300800 */
[----:B------:R1:W-:Y:S04]  /*485f0*/  STL.64 [R1+0xf90], R132 ;  /* 0x000f908401007387 */ /* 0x0003e80000100a00 */
[----:B------:R3:W-:Y:S04]  /*48600*/  STL.64 [R1+0xf98], R134 ;  /* 0x000f988601007387 */ /* 0x0007e80000100a00 */
[----:B------:R-:W3:Y:S04]  /*48610*/  LDL.LU R216, [R1+0x5524] ;  /* 0x0055240001d87983 */ /* 0x000ee80000300800 */
[----:B------:R-:W2:Y:S04]  /*48620*/  LDL.LU R217, [R1+0x5520] ;  /* 0x0055200001d97983 */ /* 0x000ea80000300800 */
[----:B------:R-:W4:Y:S01]  /*48630*/  LDL.LU R218, [R1+0x551c] ;  /* 0x00551c0001da7983 */ /* 0x000f220000300800 */
[----:B------:R-:W-:-:S02]  /*48640*/  IMAD.MOV.U32 R236, RZ, RZ, R208 ;  /* 0x000000ffffec7224 */ /* 0x000fc400078e00d0 */
[----:B------:R-:W-:Y:S01]  /*48650*/  IMAD.MOV.U32 R237, RZ, RZ, R214 ;  /* 0x000000ffffed7224 */ /* 0x000fe200078e00d6 */
[----:B------:R-:W4:Y:S01]  /*48660*/  LDL.LU R208, [R1+0x5518] ;  /* 0x0055180001d07983 */ /* 0x000f220000300800 */
[----:B------:R-:W-:Y:S02]  /*48670*/  IMAD.MOV.U32 R238, RZ, RZ, R213 ;  /* 0x000000ffffee7224 */ /* 0x000fe400078e00d5 */
[----:B------:R-:W-:Y:S01]  /*48680*/  IMAD.MOV.U32 R239, RZ, RZ, R212 ;  /* 0x000000ffffef7224 */ /* 0x000fe200078e00d4 */
[----:B------:R-:W4:Y:S04]  /*48690*/  LDL.LU R214, [R1+0x5514] ;  /* 0x0055140001d67983 */ /* 0x000f280000300800 */
[----:B------:R-:W4:Y:S04]  /*486a0*/  LDL.LU R213, [R1+0x5510] ;  /* 0x0055100001d57983 */ /* 0x000f280000300800 */
[----:B------:R-:W4:Y:S04]  /*486b0*/  LDL.LU R212, [R1+0x550c] ;  /* 0x00550c0001d47983 */ /* 0x000f280000300800 */
[----:B-1----:R-:W4:Y:S01]  /*486c0*/  LDL.LU R132, [R1+0x1300] ;  /* 0x0013000001847983 */ /* 0x002f220000300800 */
[----:B---3--:R-:W-:-:S02]  /*486d0*/  IMAD.MOV.U32 R135, RZ, RZ, R216 ;  /* 0x000000ffff877224 */ /* 0x008fc400078e00d8 */
[----:B--2---:R-:W-:Y:S02]  /*486e0*/  IMAD.MOV.U32 R134, RZ, RZ, R217 ;  /* 0x000000ffff867224 */ /* 0x004fe400078e00d9 */
[----:B----4-:R-:W-:Y:S02]  /*486f0*/  IMAD.MOV.U32 R133, RZ, RZ, R218 ;  /* 0x000000ffff857224 */ /* 0x010fe400078e00da */
[----:B------:R-:W2:Y:S04]  /*48700*/  LDL.LU R218, [R1+0x5508] ;  /* 0x0055080001da7983 */ /* 0x000ea80000300800 */
        /* <DEDUP_REMOVED lines=32> */
[----:B------:R-:W-:Y:S02]  /*48910*/  IMAD.MOV.U32 R221, RZ, RZ, R213 ;  /* 0x000000ffffdd7224 */ /* 0x000fe400078e00d5 */
[----:B------:R-:W-:Y:S02]  /*48920*/  IMAD.MOV.U32 R222, RZ, RZ, R214 ;  /* 0x000000ffffde7224 */ /* 0x000fe400078e00d6 */
[----:B------:R-:W-:Y:S01]  /*48930*/  IMAD.MOV.U32 R223, RZ, RZ, R208 ;  /* 0x000000ffffdf7224 */ /* 0x000fe200078e00d0 */
[----:B------:R-:W-:Y:S01]  /*48940*/  MOV R233, R210 ;  /* 0x000000d200e97202 */ /* 0x000fe20000000f00 */
        /* <DEDUP_REMOVED lines=8> */
[----:B--2---:R-:W-:-:S02]  /*489d0*/  IMAD.MOV.U32 R143, RZ, RZ, R218 ;  /* 0x000000ffff8f7224 */ /* 0x004fc400078e00da */
[----:B---3--:R-:W-:Y:S01]  /*489e0*/  IMAD.MOV.U32 R142, RZ, RZ, R217 ;  /* 0x000000ffff8e7224 */ /* 0x008fe200078e00d9 */
[----:B----4-:R-:W-:Y:S02]  /*489f0*/  MOV R141, R216 ;  /* 0x000000d8008d7202 */ /* 0x010fe40000000f00 */
[----:B------:R-:W2:Y:S04]  /*48a00*/  LDL.LU R216, [R1+0x54fc] ;  /* 0x0054fc0001d87983 */ /* 0x000ea80000300800 */
[----:B------:R-:W2:Y:S04]  /*48a10*/  LDL.LU R217, [R1+0x54f8] ;  /* 0x0054f80001d97983 */ /* 0x000ea80000300800 */
[----:B------:R-:W2:Y:S04]  /*48a20*/  LDL.LU R218, [R1+0x54f4] ;  /* 0x0054f40001da7983 */ /* 0x000ea80000300800 */
        /* <DEDUP_REMOVED lines=17> */
[C---:B------:R-:W-:Y:S08]  /*48b40*/  HMMA.1688.F32.TF32 R164, R128.reuse, R118, R164 ;  /* 0x0000007680a4723c */ /* 0x040ff000000810a4 */
[----:B------:R-:W-:Y:S08]  /*48b50*/  HMMA.1688.F32.TF32 R156, R128, R110, R156 ;  /* 0x0000006e809c723c */ /* 0x000ff0000008109c */
[C---:B--2---:R-:W-:Y:S08]  /*48b60*/  HMMA.1688.F32.TF32 R168, R224.reuse, R6, R204 ;  /* 0x00000006e0a8723c */ /* 0x044ff000000810cc */
[----:B----4-:R-:W-:Y:S08]  /*48b70*/  HMMA.1688.F32.TF32 R176, R224, R246, R208 ;  /* 0x000000f6e0b0723c */ /* 0x010ff000000810d0 */
[C---:B---3--:R-:W-:Y:S07]  /*48b80*/  HMMA.1688.F32.TF32 R172, R128.reuse, R126, R212 ;  /* 0x0000007e80ac723c */ /* 0x048fee00000810d4 */
        /* <DEDUP_REMOVED lines=8> */
[----:B------:R-:W-:Y:S04]  /*48c10*/  STL.64 [R1+0xf58], R170 ;  /* 0x000f58aa01007387 */ /* 0x000fe80000100a00 */
[----:B------:R-:W-:Y:S04]  /*48c20*/  STL.64 [R1+0xf40], R164 ;  /* 0x000f40a401007387 */ /* 0x000fe80000100a00 */
[----:B------:R-:W-:Y:S04]  /*48c30*/  STL.64 [R1+0xf48], R166 ;  /* 0x000f48a601007387 */ /* 0x000fe80000100a00 */
[----:B------:R1:W-:Y:S04]  /*48c40*/  STL.64 [R1+0x5340], R108 ;  /* 0x0053406c01007387 */ /* 0x0003e80000100a00 */
[----:B------:R-:W-:Y:S04]  /*48c50*/  STL.64 [R1+0xf30], R160 ;  /* 0x000f30a001007387 */ /* 0x000fe80000100a00 */
[----:B------:R-:W-:Y:S01]  /*48c60*/  STL.64 [R1+0xf38], R162 ;  /* 0x000f38a201007387 */ /* 0x000fe20000100a00 */
[C---:B-1----:R-:W-:Y:S03]  /*48c70*/  HMMA.1688.F32.TF32 R108, R128.reuse, R106, R152 ;  /* 0x0000006a806c723c */ /* 0x042fe60000081098 */
[----:B------:R-:W-:Y:S04]  /*48c80*/  STL.64 [R1+0xf20], R156 ;  /* 0x000f209c01007387 */ /* 0x000fe80000100a00 */
[----:B------:R-:W-:Y:S04]  /*48c90*/  STL.64 [R1+0xf28], R158 ;  /* 0x000f289e01007387 */ /* 0x000fe80000100a00 */
[----:B------:R1:W-:Y:S02]  /*48ca0*/  STL.64 [R1+0x53a8], R104 ;  /* 0x0053a86801007387 */ /* 0x0003e40000100a00 */
[C---:B-1----:R-:W-:Y:S10]  /*48cb0*/  HMMA.1688.F32.TF32 R104, R128.reuse, R102, R148 ;  /* 0x000000668068723c */ /* 0x042ff40000081094 */
[----:B------:R-:W-:Y:S04]  /*48cc0*/  STL.64 [R1+0xf10], R108 ;  /* 0x000f106c01007387 */ /* 0x000fe80000100a00 */
[----:B------:R-:W-:Y:S04]  /*48cd0*/  STL.64 [R1+0xf18], R110 ;  /* 0x000f186e01007387 */ /* 0x000fe80000100a00 */
[----:B------:R1:W-:Y:S02]  /*48ce0*/  STL.64 [R1+0x53b0], R100 ;  /* 0x0053b06401007387 */ /* 0x0003e40000100a00 */
        /* <DEDUP_REMOVED lines=10> */
[----:B------:R1:W-:Y:S02]  /*48d90*/  STL.64 [R1+0xee8], R98 ;  /* 0x000ee86201007387 */ /* 0x0003e40000100a00 */
[C---:B-1----:R-:W-:Y:S02]  /*48da0*/  HMMA.1688.F32.TF32 R96, R128.reuse, R86, R220 ;  /* 0x000000568060723c */ /* 0x042fe400000810dc */
[----:B------:R1:W-:Y:S11]  /*48db0*/  STL.64 [R1+0x53c8], R88 ;  /* 0x0053c85801007387 */ /* 0x0003f60000100a00 */
[----:B------:R-:W-:Y:S01]  /*48dc0*/  @!UPT UIADD3 URZ, URZ, URZ, URZ ;  /* 0x0000003f3f3ff290 */ /* 0x000fe2000fffe03f */
[----:B------:R-:W-:Y:S04]  /*48dd0*/  STL.64 [R1+0xed0], R92 ;  /* 0x000ed05c01007387 */ /* 0x000fe80000100a00 */
[----:B------:R2:W-:Y:S04]  /*48de0*/  STL.64 [R1+0xed8], R94 ;  /* 0x000ed85e01007387 */ /* 0x0005e80000100a00 */
[----:B-1----:R-:W3:Y:S01]  /*48df0*/  LDL R88, [R1+0x1920] ;  /* 0x0019200001587983 */ /* 0x002ee20000100800 */
[C---:B--2---:R-:W-:Y:S03]  /*48e00*/  HMMA.1688.F32.TF32 R92, R128.reuse, R82, R132 ;  /* 0x00000052805c723c */ /* 0x044fe60000081084 */
        /* <DEDUP_REMOVED lines=19> */
[----:B-1----:R-:W-:Y:S01]  /*48f40*/  HMMA.1688.F32.TF32 R64, R128, R62, R240 ;  /* 0x0000003e8040723c */ /* 0x002fe200000810f0 */
[----:B------:R-:W-:-:S09]  /*48f50*/  MOV R238, R61 ;  /* 0x0000003d00ee7202 */ /* 0x000fd20000000f00 */
[----:B------:R-:W-:Y:S04]  /*48f60*/  STL.64 [R1+0xe70], R68 ;  /* 0x000e704401007387 */ /* 0x000fe80000100a00 */
[----:B------:R-:W-:Y:S04]  /*48f70*/  STL.64 [R1+0xe78], R70 ;  /* 0x000e784601007387 */ /* 0x000fe80000100a00 */
[----:B------:R-:W2:Y:S01]  /*48f80*/  LDL.LU R248, [R1+0x1850] ;  /* 0x0018500001f87983 */ /* 0x000ea20000300800 */
[----:B------:R-:W-:-:S03]  /*48f90*/  IMAD.MOV.U32 R239, RZ, RZ, R60 ;  /* 0x000000ffffef7224 */ /* 0x000fc600078e003c */
[----:B------:R-:W-:Y:S04]  /*48fa0*/  LDS R62, [R3+0xa000] ;  /* 0x00a00000033e7984 */ /* 0x000fe80000000800 */
[----:B------:R-:W-:Y:S04]  /*48fb0*/  LDS R63, [R85+0xa000] ;  /* 0x00a00000553f7984 */ /* 0x000fe80000000800 */
[----:B------:R-:W-:Y:S04]  /*48fc0*/  STL.64 [R1+0xe60], R64 ;  /* 0x000e604001007387 */ /* 0x000fe80000100a00 */
[----:B------:R-:W-:Y:S04]  /*48fd0*/  STL.64 [R1+0xe68], R66 ;  /* 0x000e684201007387 */ /* 0x000fe80000100a00 */
[----:B------:R-:W2:Y:S04]  /*48fe0*/  LDL.LU R249, [R1+0x1854] ;  /* 0x0018540001f97983 */ /* 0x000ea80000300800 */
[----:B------:R-:W2:Y:S04]  /*48ff0*/  LDL.LU R250, [R1+0x1858] ;  /* 0x0018580001fa7983 */ /* 0x000ea80000300800 */
[----:B------:R-:W2:Y:S04]  /*49000*/  LDL.LU R251, [R1+0x185c] ;  /* 0x00185c0001fb7983 */ /* 0x000ea80000300800 */
[----:B------:R-:W4:Y:S04]  /*49010*/  LDL.LU R236, [R1+0x1830] ;  /* 0x0018300001ec7983 */ /* 0x000f280000300800 */
[----:B------:R-:W4:Y:S04]  /*49020*/  LDL.LU R237, [R1+0x1834] ;  /* 0x0018340001ed7983 */ /* 0x000f280000300800 */
        /* <DEDUP_REMOVED lines=8> */
[----:B---3--:R-:W1:Y:S04]  /*490b0*/  LDSM.16.M88.4 R228, [R88+0x20000] ;  /* 0x0200000058e4783b */ /* 0x008e680000000200 */
[----:B------:R-:W3:Y:S04]  /*490c0*/  LDSM.16.M88.4 R224, [R88+0x21000] ;  /* 0x0210000058e0783b */ /* 0x000ee80000000200 */
[----:B------:R-:W1:Y:S04]  /*490d0*/  LDSM.16.M88.4 R220, [R88+0x22000] ;  /* 0x0220000058dc783b */ /* 0x000e680000000200 */
[----:B------:R-:W1:Y:S04]  /*490e0*/  LDSM.16.M88.4 R216, [R88+0x23000] ;  /* 0x0230000058d8783b */ /* 0x000e680000000200 */
[----:B------:R-:W1:Y:S04]  /*490f0*/  LDSM.16.M88.4 R212, [R88+0x24000] ;  /* 0x0240000058d4783b */ /* 0x000e680000000200 */
[----:B------:R-:W1:Y:S04]  /*49100*/  LDSM.16.M88.4 R208, [R88+0x25000] ;  /* 0x0250000058d0783b */ /* 0x000e680000000200 */
[----:B------:R-:W-:Y:S04]  /*49110*/  LDSM.16.M88.4 R204, [R88+0x28000] ;  /* 0x0280000058cc783b */ /* 0x000fe80000000200 */
        /* <DEDUP_REMOVED lines=12> */
[----:B------:R-:W-:Y:S01]  /*491e0*/  LDSM.16.M88.4 R152, [R88+0x35000] ;  /* 0x035000005898783b */ /* 0x000fe20000000200 */
[----:B--2---:R-:W-:-:S02]  /*491f0*/  IMAD.MOV.U32 R135, RZ, RZ, R61 ;  /* 0x000000ffff877224 */ /* 0x004fc400078e003d */
[----:B----4-:R-:W-:Y:S02]  /*49200*/  IMAD.MOV.U32 R134, RZ, RZ, R60 ;  /* 0x000000ffff867224 */ /* 0x010fe400078e003c */
[----:B------:R-:W2:Y:S04]  /*49210*/  LDL.LU R60, [R1+0x54b4] ;  /* 0x0054b400013c7983 */ /* 0x000ea80000300800 */
        /* <DEDUP_REMOVED lines=15> */
[----:B-1----:R-:W-:Y:S04]  /*49310*/  STL [R1+0x526c], R230 ;  /* 0x00526ce601007387 */ /* 0x002fe80000100800 */
[----:B------:R-:W-:Y:S04]  /*49320*/  STL [R1+0x5268], R231 ;  /* 0x005268e701007387 */ /* 0x000fe80000100800 */
[----:B---3--:R-:W-:Y:S04]  /*49330*/  STL [R1+0x5274], R226 ;  /* 0x005274e201007387 */ /* 0x008fe80000100800 */
        /* <DEDUP_REMOVED lines=9> */
[----:B------:R1:W-:Y:S01]  /*493d0*/  STL.64 [R1+0x53f0], R56 ;  /* 0x0053f03801007387 */ /* 0x0003e20000100a00 */
[C---:B--2---:R-:W-:Y:S08]  /*493e0*/  HMMA.1688.F32.TF32 R64, R128.reuse, R58, R144 ;  /* 0x0000003a8040723c */ /* 0x044ff00000081090 */
[----:B-1----:R-:W-:Y:S11]  /*493f0*/  HMMA.1688.F32.TF32 R56, R128, R54, R240 ;  /* 0x000000368038723c */ /* 0x002ff600000810f0 */
[----:B------:R-:W-:Y:S04]  /*49400*/  @!UPT UIADD3 URZ, URZ, URZ, URZ ;  /* 0x0000003f3f3ff290 */ /* 0x000fe8000fffe03f */
[----:B------:R-:W-:Y:S04]  /*49410*/  STL.64 [R1+0xe50], R64 ;  /* 0x000e504001007387 */ /* 0x000fe80000100a00 */
[----:B------:R-:W-:Y:S04]  /*49420*/  STL.64 [R1+0xe58], R66 ;  /* 0x000e584201007387 */ /* 0x000fe80000100a00 */
[----:B------:R-:W2:Y:S04]  /*49430*/  LDL.LU R240, [R1+0x18d0] ;  /* 0x0018d00001f07983 */ /* 0x000ea80000300800 */
[----:B------:R-:W-:Y:S04]  /*49440*/  STL.64 [R1+0xe40], R56 ;  /* 0x000e403801007387 */ /* 0x000fe80000100a00 */
[----:B------:R1:W-:Y:S04]  /*49450*/  STL.64 [R1+0xe48], R58 ;  /* 0x000e483a01007387 */ /* 0x0003e80000100a00 */
[----:B------:R-:W2:Y:S04]  /*49460*/  LDL.LU R241, [R1+0x18d4] ;  /* 0x0018d40001f17983 */ /* 0x000ea80000300800 */
[----:B------:R-:W2:Y:S01]  /*49470*/  LDL.LU R242, [R1+0x18d8] ;  /* 0x0018d80001f27983 */ /* 0x000ea20000300800 */
[----:B----4-:R-:W-:-:S02]  /*49480*/  IMAD.MOV.U32 R142, RZ, RZ, R61 ;  /* 0x000000ffff8e7224 */ /* 0x010fc400078e003d */
[----:B------:R-:W-:Y:S01]  /*49490*/  IMAD.MOV.U32 R143, RZ, RZ, R60 ;  /* 0x000000ffff8f7224 */ /* 0x000fe200078e003c */
[----:B------:R3:W-:Y:S01]  /*494a0*/  STL.64 [R1+0x53f8], R52 ;  /* 0x0053f83401007387 */ /* 0x0007e20000100a00 */
[----:B------:R-:W-:-:S03]  /*494b0*/  IMAD.MOV.U32 R243, RZ, RZ, R252 ;  /* 0x000000fffff37224 */ /* 0x000fc600078e00fc */
[----:B------:R-:W-:Y:S02]  /*494c0*/  LDS R60, [R3+0x8000] ;  /* 0x00800000033c7984 */ /* 0x000fe40000000800 */
[C---:B-1----:R-:W-:Y:S02]  /*494d0*/  HMMA.1688.F32.TF32 R56, R128.reuse, R50, R140 ;  /* 0x000000328038723c */ /* 0x042fe4000008108c */
[----:B------:R1:W-:Y:S04]  /*494e0*/  STL.64 [R1+0x5400], R48 ;  /* 0x0054003001007387 */ /* 0x0003e80000100a00 */
[----:B------:R-:W4:Y:S02]  /*494f0*/  LDS R61, [R85+0x8000] ;  /* 0x00800000553d7984 */ /* 0x000f240000000800 */
[C---:B---3--:R-:W-:Y:S08]  /*49500*/  HMMA.1688.F32.TF32 R52, R128.reuse, R46, R136 ;  /* 0x0000002e8034723c */ /* 0x048ff00000081088 */
[C---:B-1----:R-:W-:Y:S07]  /*49510*/  HMMA.1688.F32.TF32 R48, R128.reuse, R42, R132 ;  /* 0x0000002a8030723c */ /* 0x042fee0000081084 */
[----:B------:R-:W-:Y:S04]  /*49520*/  STL.64 [R1+0xe30], R56 ;  /* 0x000e303801007387 */ /* 0x000fe80000100a00 */
[----:B------:R-:W-:Y:S04]  /*49530*/  STL.64 [R1+0xe38], R58 ;  /* 0x000e383a01007387 */ /* 0x000fe80000100a00 */
[----:B------:R-:W-:Y:S04]  /*49540*/  STL.64 [R1+0x5408], R44 ;  /* 0x0054082c01007387 */ /* 0x000fe80000100a00 */
[----:B------:R-:W-:Y:S04]  /*49550*/  STL.64 [R1+0xe20], R52 ;  /* 0x000e203401007387 */ /* 0x000fe80000100a00 */
[----:B------:R-:W-:Y:S04]  /*49560*/  STL.64 [R1+0xe28], R54 ;  /* 0x000e283601007387 */ /* 0x000fe80000100a00 */
[----:B------:R-:W-:Y:S04]  /*49570*/  STL.64 [R1+0xe10], R48 ;  /* 0x000e103001007387 */ /* 0x000fe80000100a00 */
[----:B------:R-:W-:Y:S04]  /*49580*/  STL [R1+0xe18], R50 ;  /* 0x000e183201007387 */ /* 0x000fe80000100800 */
[----:B------:R1:W-:Y:S02]  /*49590*/  STL.64 [R1+0x5410], R40 ;  /* 0x0054102801007387 */ /* 0x0003e40000100a00 */
[C---:B-1----:R-:W-:Y:S02]  /*495a0*/  HMMA.1688.F32.TF32 R40, R128.reuse, R38, R232 ;  /* 0x000000268028723c */ /* 0x042fe400000810e8 */
[----:B------:R1:W-:Y:S06]  /*495b0*/  STL.64 [R1+0x5418], R36 ;  /* 0x0054182401007387 */ /* 0x0003ec0000100a00 */
[C---:B-1----:R-:W-:Y:S11]  /*495c0*/  HMMA.1688.F32.TF32 R36, R128.reuse, R34, R236 ;  /* 0x000000228024723c */ /* 0x042ff600000810ec */
[----:B------:R-:W-:Y:S04]  /*495d0*/  @!UPT UIADD3 URZ, URZ, URZ, URZ ;  /* 0x0000003f3f3ff290 */ /* 0x000fe8000fffe03f */
[----:B------:R-:W-:Y:S04]  /*495e0*/  STL.64 [R1+0xe00], R40 ;  /* 0x000e002801007387 */ /* 0x000fe80000100a00 */
[----:B------:R-:W-:Y:S04]  /*495f0*/  STL.64 [R1+0xe08], R42 ;  /* 0x000e082a01007387 */ /* 0x000fe80000100a00 */
[----:B------:R1:W-:Y:S02]  /*49600*/  STL.64 [R1+0x5490], R32 ;  /* 0x0054902001007387 */ /* 0x0003e40000100a00 */
[C---:B-1----:R-:W-:Y:S02]  /*49610*/  HMMA.1688.F32.TF32 R32, R128.reuse, R30, R248 ;  /* 0x0000001e8020723c */ /* 0x042fe400000810f8 */
[----:B------:R-:W-:Y:S04]  /*49620*/  STL.64 [R1+0xdf0], R36 ;  /* 0x000df02401007387 */ /* 0x000fe80000100a00 */
[----:B------:R-:W-:Y:S04]  /*49630*/  STL.64 [R1+0xdf8], R38 ;  /* 0x000df82601007387 */ /* 0x000fe80000100a00 */
[----:B------:R-:W3:Y:S11]  /*49640*/  LDL.LU R236, [R1+0x1910] ;  /* 0x0019100001ec7983 */ /* 0x000ef60000300800 */
[----:B------:R-:W-:Y:S02]  /*49650*/  @!UPT UIADD3 URZ, URZ, URZ, URZ ;  /* 0x0000003f3f3ff290 */ /* 0x000fe4000fffe03f */
[----:B------:R-:W-:Y:S04]  /*49660*/  STL.64 [R1+0xde0], R32 ;  /* 0x000de02001007387 */ /* 0x000fe80000100a00 */
[----:B------:R-:W-:Y:S04]  /*49670*/  STL.64 [R1+0xde8], R34 ;  /* 0x000de82201007387 */ /* 0x000fe80000100a00 */
        /* <DEDUP_REMOVED lines=15> */
[----:B------:R2:W-:Y:S04]  /*49770*/  STL.64 [R1+0x5420], R28 ;  /* 0x0054201c01007387 */ /* 0x0005e80000100a00 */
[----:B------:R-:W4:Y:S01]  /*49780*/  LDL.LU R248, [R1+0x1950] ;  /* 0x0019500001f87983 */ /* 0x000f220000300800 */
[C---:B--2---:R-:W-:Y:S11]  /*49790*/  HMMA.1688.F32.TF32 R28, R128.reuse, R26, R240 ;  /* 0x0000001a801c723c */ /* 0x044ff600000810f0 */
[----:B------:R-:W-:Y:S11]  /*497a0*/  @!UPT UIADD3 URZ, URZ, URZ, URZ ;  /* 0x0000003f3f3ff290 */ /* 0x000ff6000fffe03f */
[----:B------:R-:W-:Y:S01]  /*497b0*/  @!UPT UIADD3 URZ, URZ, URZ, URZ ;  /* 0x0000003f3f3ff290 */ /* 0x000fe2000fffe03f */
[----:B------:R-:W-:Y:S04]  /*497c0*/  STL.64 [R1+0xdd0], R28 ;  /* 0x000dd01c01007387 */ /* 0x000fe80000100a00 */
[----:B------:R-:W-:Y:S04]  /*497d0*/  STL.64 [R1+0xdd8], R30 ;  /* 0x000dd81e01007387 */ /* 0x000fe80000100a00 */
        /* <DEDUP_REMOVED lines=19> */
[----:B------:R3:W-:Y:S02]  /*49910*/  STL.64 [R1+0x5428], R24 ;  /* 0x0054281801007387 */ /* 0x0007e40000100a00 */
[C---:B---3--:R-:W-:Y:S02]  /*49920*/  HMMA.1688.F32.TF32 R24, R128.reuse, R22, R232 ;  /* 0x000000168018723c */ /* 0x048fe400000810e8 */
[----:B------:R-:W3:Y:S06]  /*49930*/  LDL.LU R232, [R1+0x19b0] ;  /* 0x0019b00001e87983 */ /* 0x000eec0000300800 */
[C---:B----4-:R-:W-:Y:S01]  /*49940*/  HMMA.1688.F32.TF32 R28, R128.reuse, R18, R148 ;  /* 0x00000012801c723c */ /* 0x050fe20000081094 */
[----:B------:R-:W-:Y:S11]  /*49950*/  LDSM.16.M88.4 R148, [R88+0x36000] ;  /* 0x036000005894783b */ /* 0x000ff60000000200 */
[----:B------:R-:W-:Y:S03]  /*49960*/  @!UPT UIADD3 URZ, URZ, URZ, URZ ;  /* 0x0000003f3f3ff290 */ /* 0x000fe6000fffe03f */
[----:B------:R-:W-:Y:S04]  /*49970*/  STL.64 [R1+0xdc0], R24 ;  /* 0x000dc01801007387 */ /* 0x000fe80000100a00 */
[----:B------:R1:W-:Y:S04]  /*49980*/  STL.64 [R1+0xdc8], R26 ;  /* 0x000dc81a01007387 */ /* 0x0003e80000100a00 */
[----:B------:R-:W3:Y:S04]  /*49990*/  LDL.LU R233, [R1+0x19b4] ;  /* 0x0019b40001e97983 */ /* 0x000ee80000300800 */
[----:B------:R-:W3:Y:S04]  /*499a0*/  LDL.LU R234, [R1+0x19b8] ;  /* 0x0019b80001ea7983 */ /* 0x000ee80000300800 */
[----:B------:R-:W3:Y:S01]  /*499b0*/  LDL.LU R235, [R1+0x19bc] ;  /* 0x0019bc0001eb7983 */ /* 0x000ee20000300800 */
[----:B-1----:R-:W-:Y:S03]  /*499c0*/  HMMA.1688.F32.TF32 R24, R128, R14, R144 ;  /* 0x0000000e8018723c */ /* 0x002fe60000081090 */
[----:B------:R1:W-:Y:S04]  /*499d0*/  STL.64 [R1+0x5430], R20 ;  /* 0x0054301401007387 */ /* 0x0003e80000100a00 */
[----:B------:R-:W-:Y:S01]  /*499e0*/  LDSM.16.M88.4 R144, [R88+0x37000] ;  /* 0x037000005890783b */ /* 0x000fe20000000200 */
[----:B------:R-:W-:Y:S01]  /*499f0*/  MOV R110, R13 ;  /* 0x0000000d006e7202 */ /* 0x000fe20000000f00 */
[----:B------:R-:W-:-:S02]  /*49a00*/  IMAD.MOV.U32 R111, RZ, RZ, R12 ;  /* 0x000000ffff6f7224 */ /* 0x000fc400078e000c */
[----:B------:R-:W-:Y:S01]  /*49a10*/  LDS R14, [R3+0xa080] ;  /* 0x00a08000030e7984 */ /* 0x000fe20000000800 */
[C---:B-1----:R-:W-:Y:S03]  /*49a20*/  HMMA.1688.F32.TF32 R20, R128.reuse, R10, R236 ;  /* 0x0000000a8014723c */ /* 0x042fe600000810ec */
[----:B------:R-:W-:Y:S04]  /*49a30*/  STL.64 [R1+0xdb0], R28 ;  /* 0x000db01c01007387 */ /* 0x000fe80000100a00 */
[----:B------:R-:W-:Y:S04]  /*49a40*/  STL.64 [R1+0xdb8], R30 ;  /* 0x000db81e01007387 */ /* 0x000fe80000100a00 */
[----:B------:R-:W4:Y:S04]  /*49a50*/  LDL.LU R236, [R1+0x1ab0] ;  /* 0x001ab00001ec7983 */ /* 0x000f280000300800 */
[----:B------:R-:W-:Y:S04]  /*49a60*/  STL.64 [R1+0xda0], R24 ;  /* 0x000da01801007387 */ /* 0x000fe80000100a00 */
[----:B------:R-:W-:Y:S04]  /*49a70*/  STL.64 [R1+0xda8], R26 ;  /* 0x000da81a01007387 */ /* 0x000fe80000100a00 */
[----:B------:R-:W-:Y:S04]  /*49a80*/  LDS R12, [R3+0x8080] ;  /* 0x00808000030c7984 */ /* 0x000fe80000000800 */
[----:B------:R-:W-:Y:S04]  /*49a90*/  STL.64 [R1+0xd90], R20 ;  /* 0x000d901401007387 */ /* 0x000fe80000100a00 */
[----:B------:R2:W-:Y:S04]  /*49aa0*/  STL.64 [R1+0xd98], R22 ;  /* 0x000d981601007387 */ /* 0x0005e80000100a00 */
[----:B------:R-:W4:Y:S04]  /*49ab0*/  LDL.LU R237, [R1+0x1ab4] ;  /* 0x001ab40001ed7983 */ /* 0x000f280000300800 */
[----:B------:R-:W4:Y:S04]  /*49ac0*/  LDL.LU R238, [R1+0x1ab8] ;  /* 0x001ab80001ee7983 */ /* 0x000f280000300800 */
[----:B------:R-:W4:Y:S04]  /*49ad0*/  LDL.LU R239, [R1+0x1abc] ;  /* 0x001abc0001ef7983 */ /* 0x000f280000300800 */
[----:B------:R-:W-:Y:S04]  /*49ae0*/  LDS R13, [R85+0x8080] ;  /* 0x00808000550d7984 */ /* 0x000fe80000000800 */
[----:B------:R-:W-:Y:S01]  /*49af0*/  LDS R15, [R85+0xa080] ;  /* 0x00a08000550f7984 */ /* 0x000fe20000000800 */
[----:B--2---:R-:W-:Y:S03]  /*49b00*/  HMMA.1688.F32.TF32 R20, R128, R6, R248 ;  /* 0x000000068014723c */ /* 0x004fe600000810f8 */
[----:B------:R-:W2:Y:S11]  /*49b10*/  LDL.LU R248, [R1+0x1b00] ;  /* 0x001b000001f87983 */ /* 0x000eb60000300800 */
[----:B------:R-:W-:Y:S09]  /*49b20*/  @!UPT UIADD3 URZ, URZ, URZ, URZ ;  /* 0x0000003f3f3ff290 */ /* 0x000ff2000fffe03f */
[----:B------:R-:W-:Y:S04]  /*49b30*/  STL.64 [R1+0xd80], R20 ;  /* 0x000d801401007387 */ /* 0x000fe80000100a00 */
[----:B------:R1:W-:Y:S04]  /*49b40*/  STL.64 [R1+0xd88], R22 ;  /* 0x000d881601007387 */ /* 0x0003e80000100a00 */
[----:B------:R-:W2:Y:S01]  /*49b50*/  LDL.LU R249, [R1+0x1b04] ;  /* 0x001b040001f97983 */ /* 0x000ea20000300800 */
[----:B------:R-:W-:Y:S01]  /*49b60*/  MOV R250, R245 ;  /* 0x000000f500fa7202 */ /* 0x000fe20000000f00 */
[----:B------:R-:W-:-:S02]  /*49b70*/  IMAD.MOV.U32 R251, RZ, RZ, R244 ;  /* 0x000000fffffb7224 */ /* 0x000fc400078e00f4 */
[----:B------:R-:W-:Y:S01]  /*49b80*/  HMMA.1688.F32.TF32 R244, R128, R246, R140 ;  /* 0x000000f680f4723c */ /* 0x000fe2000008108c */
[----:B------:R-:W-:Y:S04]  /*49b90*/  LDSM.16.M88.4 R140, [R88+0x38000] ;  /* 0x03800000588c783b */ /* 0x000fe80000000200 */
[----:B------:R-:W-:Y:S03]  /*49ba0*/  LDSM.16.M88.4 R128, [R88+0x3b000] ;  /* 0x03b000005880783b */ /* 0x000fe60000000200 */
[C---:B-1----:R-:W-:Y:S11]  /*49bb0*/  HMMA.1688.F32.TF32 R20, R60.reuse, R220, R132 ;  /* 0x000000dc3c14723c */ /* 0x042ff60000081084 */
[----:B------:R-:W-:Y:S04]  /*49bc0*/  @!UPT UIADD3 URZ, URZ, URZ, URZ ;  /* 0x0000003f3f3ff290 */ /* 0x000fe8000fffe03f */
[----:B------:R1:W-:Y:S04]  /*49bd0*/  STL [R1+0x52a4], R244 ;  /* 0x0052a4f401007387 */ /* 0x0003e80000100800 */
[----:B------:R1:W-:Y:S01]  /*49be0*/  STL [R1+0x52a0], R245 ;  /* 0x0052a0f501007387 */ /* 0x0003e20000100800 */
[C---:B------:R-:W-:Y:S03]  /*49bf0*/  HMMA.1688.F32.TF32 R240, R60.reuse, R228, R240 ;  /* 0x000000e43cf0723c */ /* 0x040fe600000810f0 */
[----:B------:R1:W-:Y:S04]  /*49c00*/  STL [R1+0x529c], R246 ;  /* 0x00529cf601007387 */ /* 0x0003e80000100800 */
[----:B------:R1:W-:Y:S01]  /*49c10*/  STL [R1+0x5298], R247 ;  /* 0x005298f701007387 */ /* 0x0003e20000100800 */
[----:B------:R-:W-:Y:S03]  /*49c20*/  HMMA.1688.F32.TF32 R24, R60, R224, R136 ;  /* 0x000000e03c18723c */ /* 0x000fe60000081088 */
[----:B------:R-:W-:Y:S04]  /*49c30*/  LDSM.16.M88.4 R136, [R88+0x39000] ;  /* 0x039000005888783b */ /* 0x000fe80000000200 */
[----:B------:R-:W-:Y:S01]  /*49c40*/  LDSM.16.M88.4 R132, [R88+0x3a000] ;  /* 0x03a000005884783b */ /* 0x000fe20000000200 */
[----:B-1----:R-:W-:-:S02]  /*49c50*/  IMAD.MOV.U32 R244, RZ, RZ, R20 ;  /* 0x000000fffff47224 */ /* 0x002fc400078e0014 */
[----:B------:R-:W-:Y:S02]  /*49c60*/  IMAD.MOV.U32 R245, RZ, RZ, R21 ;  /* 0x000000fffff57224 */ /* 0x000fe400078e0015 */
[----:B------:R-:W-:Y:S02]  /*49c70*/  IMAD.MOV.U32 R246, RZ, RZ, R22 ;  /* 0x000000fffff67224 */ /* 0x000fe400078e0016 */
[----:B------:R-:W-:Y:S01]  /*49c80*/  IMAD.MOV.U32 R247, RZ, RZ, R23 ;  /* 0x000000fffff77224 */ /* 0x000fe200078e0017 */
[----:B------:R1:W-:Y:S04]  /*49c90*/  STL [R1+0x52b4], R240 ;  /* 0x0052b4f001007387 */ /* 0x0003e80000100800 */
[----:B------:R-:W-:Y:S04]  /*49ca0*/  STL [R1+0x52b0], R241 ;  /* 0x0052b0f101007387 */ /* 0x000fe80000100800 */
[----:B------:R1:W-:Y:S04]  /*49cb0*/  STL [R1+0x52ac], R242 ;  /* 0x0052acf201007387 */ /* 0x0003e80000100800 */
[----:B------:R1:W-:Y:S04]  /*49cc0*/  STL [R1+0x52a8], R243 ;  /* 0x0052a8f301007387 */ /* 0x0003e80000100800 */
[----:B------:R-:W-:Y:S04]  /*49cd0*/  STL.64 [R1+0xd70], R24 ;  /* 0x000d701801007387 */ /* 0x000fe80000100a00 */
[----:B------:R-:W-:Y:S04]  /*49ce0*/  STL.64 [R1+0xd78], R26 ;  /* 0x000d781a01007387 */ /* 0x000fe80000100a00 */
[----:B------:R-:W-:Y:S01]  /*49cf0*/  STL.64 [R1+0x52c0], R246 ;  /* 0x0052c0f601007387 */ /* 0x000fe20000100a00 */
[C---:B---3--:R-:W-:Y:S11]  /*49d00*/  HMMA.1688.F32.TF32 R20, R60.reuse, R216, R232 ;  /* 0x000000d83c14723c */ /* 0x048ff600000810e8 */
[----:B------:R-:W-:Y:S11]  /*49d10*/  @!UPT UIADD3 URZ, URZ, URZ, URZ ;  /* 0x0000003f3f3ff290 */ /* 0x000ff6000fffe03f */
[----:B------:R-:W-:Y:S02]  /*49d20*/  @!UPT UIADD3 URZ, URZ, URZ, URZ ;  /* 0x0000003f3f3ff290 */ /* 0x000fe4000fffe03f */
[----:B-1----:R-:W-:Y:S01]  /*49d30*/  IMAD.MOV.U32 R240, RZ, RZ, R20 ;  /* 0x000000fffff07224 */ /* 0x002fe200078e0014 */
[----:B------:R-:W-:Y:S01]  /*49d40*/  MOV R242, R22 ;  /* 0x0000001600f27202 */ /* 0x000fe20000000f00 */
[----:B------:R-:W-:Y:S02]  /*49d50*/  IMAD.MOV.U32 R241, RZ, RZ, R21 ;  /* 0x000000fffff17224 */ /* 0x000fe400078e0015 */
[----:B------:R-:W-:Y:S01]  /*49d60*/  IMAD.MOV.U32 R243, RZ, RZ, R23 ;  /* 0x000000fffff37224 */ /* 0x000fe200078e0017 */
[----:B------:R-:W-:Y:S01]  /*49d70*/  STL.64 [R1+0x52b8], R244 ;  /* 0x0052b8f401007387 */ /* 0x000fe20000100a00 */
[----:B----4-:R-:W-:Y:S03]  /*49d80*/  HMMA.1688.F32.TF32 R20, R60, R212, R236 ;  /* 0x000000d43c14723c */ /* 0x010fe600000810ec */
[----:B------:R-:W-:Y:S04]  /*49d90*/  STL.64 [R1+0x52d0], R242 ;  /* 0x0052d0f201007387 */ /* 0x000fe80000100a00 */
[----:B------:R-:W-:Y:S01]  /*49da0*/  STL.64 [R1+0x52c8], R240 ;  /* 0x0052c8f001007387 */ /* 0x000fe20000100a00 */
[----:B------:R-:W-:-:S02]  /*49db0*/  IMAD.MOV.U32 R236, RZ, RZ, R8 ;  /* 0x000000ffffec7224 */ /* 0x000fc400078e0008 */
[----:B------:R-:W-:Y:S11]  /*49dc0*/  IMAD.MOV.U32 R237, RZ, RZ, R9 ;  /* 0x000000ffffed7224 */ /* 0x000ff600078e0009 */
[----:B------:R-:W-:Y:S03]  /*49dd0*/  @!UPT UIADD3 URZ, URZ, URZ, URZ ;  /* 0x0000003f3f3ff290 */ /* 0x000fe6000fffe03f */
[----:B------:R-:W-:Y:S02]  /*49de0*/  IMAD.MOV.U32 R210, RZ, RZ, R20 ;  /* 0x000000ffffd27224 */ /* 0x000fe400078e0014 */
[----:B------:R-:W-:Y:S02]  /*49df0*/  IMAD.MOV.U32 R211, RZ, RZ, R21 ;  /* 0x000000ffffd37224 */ /* 0x000fe400078e0015 */
[----:B------:R-:W-:Y:S02]  /*49e00*/  IMAD.MOV.U32 R214, RZ, RZ, R22 ;  /* 0x000000ffffd67224 */ /* 0x000fe400078e0016 */
[----:B------:R-:W-:Y:S02]  /*49e10*/  IMAD.MOV.U32 R215, RZ, RZ, R23 ;  /* 0x000000ffffd77224 */ /* 0x000fe400078e0017 */
[----:B--2---:R-:W-:Y:S07]  /*49e20*/  HMMA.1688.F32.TF32 R20, R60, R208, R248 ;  /* 0x000000d03c14723c */ /* 0x004fee00000810f8 */
[----:B------:R-:W-:-:S02]  /*49e30*/  IMAD.MOV.U32 R248, RZ, RZ, R112 ;  /* 0x000000fffff87224 */ /* 0x000fc400078e0070 */
[----:B------:R-:W2:Y:S01]  /*49e40*/  LDL.LU R112, [R1+0x54ac] ;  /* 0x0054ac0001707983 */ /* 0x000ea20000300800 */
[----:B------:R-:W-:Y:S02]  /*49e50*/  IMAD.MOV.U32 R249, RZ, RZ, R113 ;  /* 0x000000fffff97224 */ /* 0x000fe400078e0071 */
[----:B------:R-:W-:Y:S01]  /*49e60*/  IMAD.MOV.U32 R250, RZ, RZ, R4 ;  /* 0x000000fffffa7224 */ /* 0x000fe200078e0004 */
[----:B------:R-:W3:Y:S01]  /*49e70*/  LDL.LU R113, [R1+0x54a8] ;  /* 0x0054a80001717983 */ /* 0x000ee20000300800 */
[----:B------:R-:W-:-:S03]  /*49e80*/  IMAD.MOV.U32 R251, RZ, RZ, R5 ;  /* 0x000000fffffb7224 */ /* 0x000fc600078e0005 */
[----:B------:R-:W4:Y:S04]  /*49e90*/  LDL.LU R4, [R1+0x54a4] ;  /* 0x0054a40001047983 */ /* 0x000f280000300800 */
[----:B------:R-:W2:Y:S04]  /*49ea0*/  LDL.LU R5, [R1+0x54a0] ;  /* 0x0054a00001057983 */ /* 0x000ea80000300800 */
[----:B------:R-:W3:Y:S04]  /*49eb0*/  LDL.LU R8, [R1+0x549c] ;  /* 0x00549c0001087983 */ /* 0x000ee80000300800 */
[----:B------:R-:W3:Y:S01]  /*49ec0*/  LDL.LU R9, [R1+0x5498] ;  /* 0x0054980001097983 */ /* 0x000ee20000300800 */
[----:B------:R-:W-:Y:S01]  /*49ed0*/  MOV R238, R125 ;  /* 0x0000007d00ee7202 */ /* 0x000fe20000000f00 */
[----:B------:R-:W-:-:S02]  /*49ee0*/  IMAD.MOV.U32 R239, RZ, RZ, R124 ;  /* 0x000000ffffef7224 */ /* 0x000fc400078e007c */
[----:B------:R-:W-:Y:S01]  /*49ef0*/  LDSM.16.M88.4 R124, [R88+0x3c000] ;  /* 0x03c00000587c783b */ /* 0x000fe20000000200 */
[----:B------:R-:W-:Y:S01]  /*49f00*/  IMAD.MOV.U32 R232, RZ, RZ, R121 ;  /* 0x000000ffffe87224 */ /* 0x000fe200078e0079 */
[----:B------:R-:W-:Y:S01]  /*49f10*/  MOV R222, R22 ;  /* 0x0000001600de7202 */ /* 0x000fe20000000f00 */
[----:B------:R-:W-:Y:S02]  /*49f20*/  IMAD.MOV.U32 R233, RZ, RZ, R120 ;  /* 0x000000ffffe97224 */ /* 0x000fe400078e0078 */
[----:B------:R-:W-:Y:S01]  /*49f30*/  IMAD.MOV.U32 R218, RZ, RZ, R20 ;  /* 0x000000ffffda7224 */ /* 0x000fe200078e0014 */
[----:B------:R-:W-:Y:S01]  /*49f40*/  LDSM.16.M88.4 R120, [R88+0x3d000] ;  /* 0x03d000005878783b */ /* 0x000fe20000000200 */
[----:B------:R-:W-:Y:S02]  /*49f50*/  IMAD.MOV.U32 R219, RZ, RZ, R21 ;  /* 0x000000ffffdb7224 */ /* 0x000fe400078e0015 */
[----:B------:R-:W-:Y:S02]  /*49f60*/  IMAD.MOV.U32 R223, RZ, RZ, R23 ;  /* 0x000000ffffdf7224 */ /* 0x000fe400078e0017 */
[----:B------:R-:W-:-:S02]  /*49f70*/  IMAD.MOV.U32 R234, RZ, RZ, R117 ;  /* 0x000000ffffea7224 */ /* 0x000fc400078e0075 */
[----:B------:R-:W-:Y:S02]  /*49f80*/  IMAD.MOV.U32 R235, RZ, RZ, R116 ;  /* 0x000000ffffeb7224 */ /* 0x000fe400078e0074 */
[----:B------:R-:W-:Y:S01]  /*49f90*/  LDSM.16.M88.4 R116, [R88+0x3e000] ;  /* 0x03e000005874783b */ /* 0x000fe20000000200 */
[----:B----4-:R-:W-:Y:S02]  /*49fa0*/  IMAD.MOV.U32 R107, RZ, RZ, R4 ;  /* 0x000000ffff6b7224 */ /* 0x010fe400078e0004 */
[----:B--2---:R-:W-:Y:S02]  /*49fb0*/  IMAD.MOV.U32 R106, RZ, RZ, R5 ;  /* 0x000000ffff6a7224 */ /* 0x004fe400078e0005 */
[----:B------:R-:W1:Y:S01]  /*49fc0*/  LDSM.16.M88.4 R4, [R88+0x27000] ;  /* 0x027000005804783b */ /* 0x000e620000000200 */
[----:B---3--:R-:W-:Y:S02]  /*49fd0*/  IMAD.MOV.U32 R105, RZ, RZ, R8 ;  /* 0x000000ffff697224 */ /* 0x008fe400078e0008 */
[----:B------:R-:W-:-:S02]  /*49fe0*/  IMAD.MOV.U32 R104, RZ, RZ, R9 ;  /* 0x000000ffff687224 */ /* 0x000fc400078e0009 */
[----:B------:R-:W2:Y:S01]  /*49ff0*/  LDSM.16.M88.4 R8, [R88+0x26000] ;  /* 0x026000005808783b */ /* 0x000ea20000000200 */
[----:B------:R-:W-:Y:S02]  /*4a000*/  IMAD.MOV.U32 R108, RZ, RZ, R113 ;  /* 0x000000ffff6c7224 */ /* 0x000fe400078e0071 */
[----:B------:R-:W-:Y:S02]  /*4a010*/  IMAD.MOV.U32 R109, RZ, RZ, R112 ;  /* 0x000000ffff6d7224 */ /* 0x000fe400078e0070 */
[----:B------:R-:W3:Y:S04]  /*4a020*/  LDSM.16.M88.4 R112, [R88+0x3f000] ;  /* 0x03f000005870783b */ /* 0x000ee80000000200 */
[----:B-1----:R-:W-:Y:S04]  /*4a030*/  STL [R1+0x51e0], R6 ;  /* 0x0051e00601007387 */ /* 0x002fe80000100800 */
[----:B------:R-:W-:Y:S04]  /*4a040*/  STL [R1+0x51dc], R7 ;  /* 0x0051dc0701007387 */ /* 0x000fe80000100800 */
[----:B------:R-:W-:Y:S01]  /*4a050*/  STL [R1+0x51d8], R206 ;  /* 0x0051d8ce01007387 */ /* 0x000fe20000100800 */
[C---:B--2---:R-:W-:Y:S03]  /*4a060*/  HMMA.1688.F32.TF32 R20, R60.reuse, R8, R104 ;  /* 0x000000083c14723c */ /* 0x044fe60000081068 */
        /* <DEDUP_REMOVED lines=22> */
[----:B------:R-:W-:Y:S03]  /*4a1d0*/  HMMA.1688.F32.TF32 R24, R60, R4, R108 ;  /* 0x000000043c18723c */ /* 0x000fe6000008106c */
[----:B------:R-:W-:Y:S01]  /*4a1e0*/  STL [R1+0x5154], R163 ;  /* 0x005154a301007387 */ /* 0x000fe20000100800 */
[----:B------:R-:W-:-:S03]  /*4a1f0*/  IMAD.MOV.U32 R226, RZ, RZ, R20 ;  /* 0x000000ffffe27224 */ /* 0x000fc600078e0014 */
[----:B------:R-:W-:Y:S01]  /*4a200*/  STL [R1+0x5160], R158 ;  /* 0x0051609e01007387 */ /* 0x000fe20000100800 */
[----:B------:R-:W-:Y:S01]  /*4a210*/  IMAD.MOV.U32 R227, RZ, RZ, R21 ;  /* 0x000000ffffe37224 */ /* 0x000fe200078e0015 */
[----:B------:R-:W-:Y:S02]  /*4a220*/  MOV R230, R22 ;  /* 0x0000001600e67202 */ /* 0x000fe40000000f00 */
[----:B------:R-:W-:Y:S01]  /*4a230*/  STL [R1+0x515c], R159 ;  /* 0x00515c9f01007387 */ /* 0x000fe20000100800 */
[----:B------:R-:W-:-:S03]  /*4a240*/  IMAD.MOV.U32 R231, RZ, RZ, R23 ;  /* 0x000000ffffe77224 */ /* 0x000fc600078e0017 */
        /* <DEDUP_REMOVED lines=21> */
[----:B---3--:R-:W-:Y:S04]  /*4a3a0*/  STL [R1+0x51a4], R114 ;  /* 0x0051a47201007387 */ /* 0x008fe80000100800 */
[----:B------:R-:W-:Y:S04]  /*4a3b0*/  STL [R1+0x51a0], R115 ;  /* 0x0051a07301007387 */ /* 0x000fe80000100800 */
        /* <DEDUP_REMOVED lines=8> */
[----:B-1----:R-:W-:Y:S03]  /*4a440*/  HMMA.1688.F32.TF32 R20, R60, R200, R236 ;  /* 0x000000c83c14723c */ /* 0x002fe600000810ec */
[----:B------:R-:W3:Y:S04]  /*4a450*/  LDL.LU R108, [R1+0x3070] ;  /* 0x00307000016c7983 */ /* 0x000ee80000300800 */
[----:B------:R-:W3:Y:S04]  /*4a460*/  LDL.LU R109, [R1+0x3074] ;  /* 0x00307400016d7983 */ /* 0x000ee80000300800 */
[----:B------:R-:W3:Y:S04]  /*4a470*/  LDL.LU R110, [R1+0x3078] ;  /* 0x00307800016e7983 */ /* 0x000ee80000300800 */
[----:B------:R-:W3:Y:S09]  /*4a480*/  LDL.LU R111, [R1+0x307c] ;  /* 0x00307c00016f7983 */ /* 0x000ef20000300800 */
[----:B------:R-:W-:-:S02]  /*4a490*/  IMAD.MOV.U32 R167, RZ, RZ, R21 ;  /* 0x000000ffffa77224 */ /* 0x000fc400078e0015 */
[----:B------:R-:W-:Y:S02]  /*4a4a0*/  IMAD.MOV.U32 R166, RZ, RZ, R20 ;  /* 0x000000ffffa67224 */ /* 0x000fe400078e0014 */
[----:B------:R-:W-:Y:S02]  /*4a4b0*/  IMAD.MOV.U32 R170, RZ, RZ, R22 ;  /* 0x000000ffffaa7224 */ /* 0x000fe400078e0016 */
[----:B------:R-:W-:Y:S01]  /*4a4c0*/  IMAD.MOV.U32 R171, RZ, RZ, R23 ;  /* 0x000000ffffab7224 */ /* 0x000fe200078e0017 */
[----:B------:R-:W-:Y:S04]  /*4a4d0*/  STL [R1+0x523c], R167 ;  /* 0x00523ca701007387 */ /* 0x000fe80000100800 */
[----:B------:R-:W-:Y:S04]  /*4a4e0*/  STL [R1+0x5238], R166 ;  /* 0x005238a601007387 */ /* 0x000fe80000100800 */
[----:B------:R1:W-:Y:S04]  /*4a4f0*/  STL [R1+0x5234], R170 ;  /* 0x005234aa01007387 */ /* 0x0003e80000100800 */
[----:B------:R-:W-:Y:S04]  /*4a500*/  STL [R1+0x5230], R171 ;  /* 0x005230ab01007387 */ /* 0x000fe80000100800 */
        /* <DEDUP_REMOVED lines=8> */
[----:B------:R-:W-:Y:S03]  /*4a590*/  HMMA.1688.F32.TF32 R20, R60, R196, R248 ;  /* 0x000000c43c14723c */ /* 0x000fe600000810f8 */
[----:B------:R-:W4:Y:S04]  /*4a5a0*/  LDL.LU R248, [R1+0x3040] ;  /* 0x0030400001f87983 */ /* 0x000f280000300800 */
[----:B------:R-:W4:Y:S04]  /*4a5b0*/  LDL.LU R249, [R1+0x3044] ;  /* 0x0030440001f97983 */ /* 0x000f280000300800 */
[----:B------:R-:W4:Y:S04]  /*4a5c0*/  LDL.LU R250, [R1+0x3048] ;  /* 0x0030480001fa7983 */ /* 0x000f280000300800 */
[----:B------:R-:W4:Y:S09]  /*4a5d0*/  LDL.LU R251, [R1+0x304c] ;  /* 0x00304c0001fb7983 */ /* 0x000f320000300800 */
[----:B------:R-:W-:Y:S01]  /*4a5e0*/  IMAD.MOV.U32 R174, RZ, RZ, R20 ;  /* 0x000000ffffae7224 */ /* 0x000fe200078e0014 */
[----:B------:R-:W-:Y:S01]  /*4a5f0*/  MOV R178, R22 ;  /* 0x0000001600b27202 */ /* 0x000fe20000000f00 */
[----:B------:R-:W-:-:S02]  /*4a600*/  IMAD.MOV.U32 R175, RZ, RZ, R21 ;  /* 0x000000ffffaf7224 */ /* 0x000fc400078e0015 */
[----:B------:R-:W-:-:S05]  /*4a610*/  IMAD.MOV.U32 R179, RZ, RZ, R23 ;  /* 0x000000ffffb37224 */ /* 0x000fca00078e0017 */
[----:B------:R-:W-:Y:S04]  /*4a620*/  STL [R1+0x5244], R179 ;  /* 0x005244b301007387 */ /* 0x000fe80000100800 */
[----:B------:R-:W-:Y:S04]  /*4a630*/  STL [R1+0x5240], R178 ;  /* 0x005240b201007387 */ /* 0x000fe80000100800 */
[----:B------:R1:W-:Y:S04]  /*4a640*/  STL [R1+0x522c], R174 ;  /* 0x00522cae01007387 */ /* 0x0003e80000100800 */
[----:B------:R1:W-:Y:S01]  /*4a650*/  STL [R1+0x5228], R175 ;  /* 0x005228af01007387 */ /* 0x0003e20000100800 */
[C---:B--2---:R-:W-:Y:S11]  /*4a660*/  HMMA.1688.F32.TF32 R20, R60.reuse, R192, R104 ;  /* 0x000000c03c14723c */ /* 0x044ff60000081068 */
[----:B------:R-:W-:Y:S11]  /*4a670*/  @!UPT UIADD3 URZ, URZ, URZ, URZ ;  /* 0x0000003f3f3ff290 */ /* 0x000ff6000fffe03f */
[----:B------:R-:W-:Y:S02]  /*4a680*/  @!UPT UIADD3 URZ, URZ, URZ, URZ ;  /* 0x0000003f3f3ff290 */ /* 0x000fe4000fffe03f */
[----:B------:R-:W-:Y:S02]  /*4a690*/  IMAD.MOV.U32 R182, RZ, RZ, R20 ;  /* 0x000000ffffb67224 */ /* 0x000fe400078e0014 */
[----:B------:R-:W-:Y:S02]  /*4a6a0*/  IMAD.MOV.U32 R183, RZ, RZ, R21 ;  /* 0x000000ffffb77224 */ /* 0x000fe400078e0015 */
[----:B------:R-:W-:Y:S02]  /*4a6b0*/  IMAD.MOV.U32 R186, RZ, RZ, R22 ;  /* 0x000000ffffba7224 */ /* 0x000fe400078e0016 */
[----:B------:R-:W-:Y:S02]  /*4a6c0*/  IMAD.MOV.U32 R187, RZ, RZ, R23 ;  /* 0x000000ffffbb7224 */ /* 0x000fe400078e0017 */
[C---:B---3--:R-:W-:Y:S11]  /*4a6d0*/  HMMA.1688.F32.TF32 R20, R60.reuse, R188, R108 ;  /* 0x000000bc3c14723c */ /* 0x048ff6000008106c */
[----:B------:R-:W-:Y:S11]  /*4a6e0*/  @!UPT UIADD3 URZ, URZ, URZ, URZ ;  /* 0x0000003f3f3ff290 */ /* 0x000ff6000fffe03f */
[----:B------:R-:W-:Y:S02]  /*4a6f0*/  @!UPT UIADD3 URZ, URZ, URZ, URZ ;  /* 0x0000003f3f3ff290 */ /* 0x000fe4000fffe03f */
[----:B------:R-:W-:Y:S01]  /*4a700*/  IMAD.MOV.U32 R190, RZ, RZ, R20 ;  /* 0x000000ffffbe7224 */ /* 0x000fe200078e0014 */
[----:B------:R-:W-:Y:S01]  /*4a710*/  MOV R194, R22 ;  /* 0x0000001600c27202 */ /* 0x000fe20000000f00 */
[----:B------:R-:W-:Y:S02]  /*4a720*/  IMAD.MOV.U32 R191, RZ, RZ, R21 ;  /* 0x000000ffffbf7224 */ /* 0x000fe400078e0015 */
[----:B------:R-:W-:Y:S02]  /*4a730*/  IMAD.MOV.U32 R195, RZ, RZ, R23 ;  /* 0x000000ffffc37224 */ /* 0x000fe400078e0017 */
[C---:B----4-:R-:W-:Y:S01]  /*4a740*/  HMMA.1688.F32.TF32 R20, R60.reuse, R184, R232 ;  /* 0x000000b83c14723c */ /* 0x050fe200000810e8 */
[----:B------:R2:W-:Y:S11]  /*4a750*/  STL [R1+0x5254], R187 ;  /* 0x005254bb01007387 */ /* 0x0005f60000100800 */
[----:B------:R-:W-:Y:S11]  /*4a760*/  @!UPT UIADD3 URZ, URZ, URZ, URZ ;  /* 0x0000003f3f3ff290 */ /* 0x000ff6000fffe03f */
[----:B------:R-:W-:Y:S01]  /*4a770*/  @!UPT UIADD3 URZ, URZ, URZ, URZ ;  /* 0x0000003f3f3ff290 */ /* 0x000fe2000fffe03f */
[----:B------:R-:W-:Y:S02]  /*4a780*/  IMAD.MOV.U32 R198, RZ, RZ, R20 ;  /* 0x000000ffffc67224 */ /* 0x000fe400078e0014 */
[----:B------:R-:W-:Y:S02]  /*4a790*/  IMAD.MOV.U32 R6, RZ, RZ, R21 ;  /* 0x000000ffff067224 */ /* 0x000fe400078e0015 */
[----:B------:R-:W-:Y:S02]  /*4a7a0*/  IMAD.MOV.U32 R7, RZ, RZ, R22 ;  /* 0x000000ffff077224 */ /* 0x000fe400078e0016 */
[----:B------:R-:W-:Y:S02]  /*4a7b0*/  IMAD.MOV.U32 R206, RZ, RZ, R23 ;  /* 0x000000ffffce7224 */ /* 0x000fe400078e0017 */
[----:B------:R-:W-:Y:S01]  /*4a7c0*/  HMMA.1688.F32.TF32 R20, R60, R180, R236 ;  /* 0x000000b43c14723c */ /* 0x000fe200000810ec */
[----:B------:R-:W-:Y:S04]  /*4a7d0*/  STL [R1+0x5250], R186 ;  /* 0x005250ba01007387 */ /* 0x000fe80000100800 */
[----:B------:R3:W-:Y:S04]  /*4a7e0*/  STL [R1+0x524c], R183 ;  /* 0x00524cb701007387 */ /* 0x0007e80000100800 */
[----:B------:R4:W-:Y:S04]  /*4a7f0*/  STL [R1+0x5248], R182 ;  /* 0x005248b601007387 */ /* 0x0009e80000100800 */
[----:B------:R1:W-:Y:S04]  /*4a800*/  STL [R1+0x5264], R195 ;  /* 0x005264c301007387 */ /* 0x0003e80000100800 */
[----:B------:R-:W-:Y:S04]  /*4a810*/  STL [R1+0x5260], R194 ;  /* 0x005260c201007387 */ /* 0x000fe80000100800 */
[----:B------:R2:W-:Y:S03]  /*4a820*/  STL [R1+0x525c], R191 ;  /* 0x00525cbf01007387 */ /* 0x0005e60000100800 */
[----:B-1----:R-:W-:Y:S01]  /*4a830*/  IMAD.MOV.U32 R170, RZ, RZ, R20 ;  /* 0x000000ffffaa7224 */ /* 0x002fe200078e0014 */
[----:B------:R-:W-:Y:S01]  /*4a840*/  MOV R174, R22 ;  /* 0x0000001600ae7202 */ /* 0x000fe20000000f00 */
[----:B------:R-:W-:Y:S01]  /*4a850*/  IMAD.MOV.U32 R171, RZ, RZ, R21 ;  /* 0x000000ffffab7224 */ /* 0x000fe200078e0015 */
[----:B------:R1:W-:Y:S01]  /*4a860*/  STL [R1+0x5258], R190 ;  /* 0x005258be01007387 */ /* 0x0003e20000100800 */
[----:B------:R-:W-:-:S02]  /*4a870*/  IMAD.MOV.U32 R175, RZ, RZ, R23 ;  /* 0x000000ffffaf7224 */ /* 0x000fc400078e0017 */
[----:B------:R-:W-:Y:S01]  /*4a880*/  HMMA.1688.F32.TF32 R20, R60, R176, R248 ;  /* 0x000000b03c14723c */ /* 0x000fe200000810f8 */
        /* <DEDUP_REMOVED lines=44> */
[----:B--2---:R-:W-:Y:S03]  /*4ab50*/  HMMA.1688.F32.TF32 R20, R60, R172, R248 ;  /* 0x000000ac3c14723c */ /* 0x004fe600000810f8 */
[----:B------:R-:W2:Y:S04]  /*4ab60*/  LDL.LU R248, [R1+0x2f90] ;  /* 0x002f900001f87983 */ /* 0x000ea80000300800 */
[----:B------:R-:W2:Y:S04]  /*4ab70*/  LDL.LU R249, [R1+0x2f94] ;  /* 0x002f940001f97983 */ /* 0x000ea80000300800 */
[----:B------:R-:W2:Y:S04]  /*4ab80*/  LDL.LU R250, [R1+0x2f98] ;  /* 0x002f980001fa7983 */ /* 0x000ea80000300800 */
[----:B------:R-:W2:Y:S09]  /*4ab90*/  LDL.LU R251, [R1+0x2f9c] ;  /* 0x002f9c0001fb7983 */ /* 0x000eb20000300800 */
[----:B------:R-:W-:Y:S01]  /*4aba0*/  IMAD.MOV.U32 R187, RZ, RZ, R20 ;  /* 0x000000ffffbb7224 */ /* 0x000fe200078e0014 */
[----:B---3--:R-:W-:Y:S01]  /*4abb0*/  MOV R183, R22 ;  /* 0x0000001600b77202 */ /* 0x008fe20000000f00 */
[----:B------:R-:W-:-:S02]  /*4abc0*/  IMAD.MOV.U32 R186, RZ, RZ, R21 ;  /* 0x000000ffffba7224 */ /* 0x000fc400078e0015 */
[----:B----4-:R-:W-:Y:S02]  /*4abd0*/  IMAD.MOV.U32 R182, RZ, RZ, R23 ;  /* 0x000000ffffb67224 */ /* 0x010fe400078e0017 */
[C---:B------:R-:W-:Y:S11]  /*4abe0*/  HMMA.1688.F32.TF32 R20, R60.reuse, R168, R80 ;  /* 0x000000a83c14723c */ /* 0x040ff60000081050 */
        /* <DEDUP_REMOVED lines=12> */
[----:B-1----:R-:W-:Y:S02]  /*4acb0*/  IMAD.MOV.U32 R190, RZ, RZ, R23 ;  /* 0x000000ffffbe7224 */ /* 0x002fe400078e0017 */
[C---:B------:R-:W-:Y:S01]  /*4acc0*/  HMMA.1688.F32.TF32 R20, R60.reuse, R156, R236 ;  /* 0x0000009c3c14723c */ /* 0x040fe200000810ec */
[----:B------:R-:W3:Y:S04]  /*4acd0*/  LDL.LU R236, [R1+0x2f80] ;  /* 0x002f800001ec7983 */ /* 0x000ee80000300800 */
[----:B------:R-:W-:Y:S04]  /*4ace0*/  STL.64 [R1+0xc50], R24 ;  /* 0x000c501801007387 */ /* 0x000fe80000100a00 */
[----:B------:R-:W-:Y:S11]  /*4acf0*/  STL.64 [R1+0xc58], R26 ;  /* 0x000c581a01007387 */ /* 0x000ff60000100a00 */
[----:B------:R-:W-:Y:S03]  /*4ad00*/  @!UPT UIADD3 URZ, URZ, URZ, URZ ;  /* 0x0000003f3f3ff290 */ /* 0x000fe6000fffe03f */
[----:B------:R-:W-:Y:S04]  /*4ad10*/  STL.64 [R1+0xc40], R20 ;  /* 0x000c401401007387 */ /* 0x000fe80000100a00 */
[----:B------:R1:W-:Y:S04]  /*4ad20*/  STL.64 [R1+0xc48], R22 ;  /* 0x000c481601007387 */ /* 0x0003e80000100a00 */
[----:B------:R-:W3:Y:S04]  /*4ad30*/  LDL.LU R237, [R1+0x2f84] ;  /* 0x002f840001ed7983 */ /* 0x000ee80000300800 */
[----:B------:R-:W3:Y:S04]  /*4ad40*/  LDL.LU R238, [R1+0x2f88] ;  /* 0x002f880001ee7983 */ /* 0x000ee80000300800 */
[----:B------:R-:W3:Y:S01]  /*4ad50*/  LDL.LU R239, [R1+0x2f8c] ;  /* 0x002f8c0001ef7983 */ /* 0x000ee20000300800 */
[C---:B-1----:R-:W-:Y:S08]  /*4ad60*/  HMMA.1688.F32.TF32 R20, R60.reuse, R152, R96 ;  /* 0x000000983c14723c */ /* 0x042ff00000081060 */
[C---:B------:R-:W-:Y:S08]  /*4ad70*/  HMMA.1688.F32.TF32 R28, R60.reuse, R148, R100 ;  /* 0x000000943c1c723c */ /* 0x040ff00000081064 */
[C---:B------:R-:W-:Y:S07]  /*4ad80*/  HMMA.1688.F32.TF32 R24, R60.reuse, R144, R104 ;  /* 0x000000903c18723c */ /* 0x040fee0000081068 */
[----:B------:R-:W-:Y:S04]  /*4ad90*/  STL.64 [R1+0xc30], R20 ;  /* 0x000c301401007387 */ /* 0x000fe80000100a00 */
[----:B------:R1:W-:Y:S02]  /*4ada0*/  STL.64 [R1+0xc38], R22 ;  /* 0x000c381601007387 */ /* 0x0003e40000100a00 */
[C---:B-1----:R-:W-:Y:S02]  /*4adb0*/  HMMA.1688.F32.TF32 R20, R60.reuse, R140, R108 ;  /* 0x0000008c3c14723c */ /* 0x042fe4000008106c */
        /* <DEDUP_REMOVED lines=8> */
[----:B------:R-:W4:Y:S01]  /*4ae40*/  LDL.LU R102, [R1+0x2f68] ;  /* 0x002f680001667983 */ /* 0x000f220000300800 */
[----:B-1----:R-:W-:Y:S03]  /*4ae50*/  HMMA.1688.F32.TF32 R20, R60, R136, R232 ;  /* 0x000000883c14723c */ /* 0x002fe600000810e8 */
[----:B------:R-:W4:Y:S04]  /*4ae60*/  LDL.LU R103, [R1+0x2f6c] ;  /* 0x002f6c0001677983 */ /* 0x000f280000300800 */
[----:B------:R-:W4:Y:S04]  /*4ae70*/  LDL.LU R96, [R1+0x2f70] ;  /* 0x002f700001607983 */ /* 0x000f280000300800 */
[----:B------:R-:W4:Y:S04]  /*4ae80*/  LDL.LU R97, [R1+0x2f74] ;  /* 0x002f740001617983 */ /* 0x000f280000300800 */
[----:B------:R-:W4:Y:S04]  /*4ae90*/  LDL.LU R98, [R1+0x2f78] ;  /* 0x002f780001627983 */ /* 0x000f280000300800 */
[----:B------:R-:W4:Y:S04]  /*4aea0*/  LDL.LU R99, [R1+0x2f7c] ;  /* 0x002f7c0001637983 */ /* 0x000f280000300800 */
[----:B------:R2:W-:Y:S01]  /*4aeb0*/  STL.64 [R1+0x60], R20 ;  /* 0x0000601401007387 */ /* 0x0005e20000100a00 */
[----:B------:R-:W-:-:S02]  /*4aec0*/  IMAD.MOV.U32 R114, RZ, RZ, R22 ;  /* 0x000000ffff727224 */ /* 0x000fc400078e0016 */
[----:B------:R-:W-:-:S05]  /*4aed0*/  IMAD.MOV.U32 R115, RZ, RZ, R23 ;  /* 0x000000ffff737224 */ /* 0x000fca00078e0017 */
[----:B------:R-:W-:Y:S04]  /*4aee0*/  STL [R1+0x51ac], R115 ;  /* 0x0051ac7301007387 */ /* 0x000fe80000100800 */
[----:B------:R-:W-:Y:S04]  /*4aef0*/  STL [R1+0x51a8], R114 ;  /* 0x0051a87201007387 */ /* 0x000fe80000100800 */
[----:B------:R-:W4:Y:S01]  /*4af00*/  LDL.LU R104, [R1+0x2f50] ;  /* 0x002f500001687983 */ /* 0x000f220000300800 */
[C---:B--2---:R-:W-:Y:S11]  /*4af10*/  HMMA.1688.F32.TF32 R20, R60.reuse, R132, R248 ;  /* 0x000000843c14723c */ /* 0x044ff600000810f8 */
[----:B------:R-:W-:Y:S11]  /*4af20*/  @!UPT UIADD3 URZ, URZ, URZ, URZ ;  /* 0x0000003f3f3ff290 */ /* 0x000ff6000fffe03f */
[----:B------:R-:W-:Y:S01]  /*4af30*/  @!UPT UIADD3 URZ, URZ, URZ, URZ ;  /* 0x0000003f3f3ff290 */ /* 0x000fe2000fffe03f */
        /* <DEDUP_REMOVED lines=13> */
[----:B---3--:R-:W-:Y:S11]  /*4b010*/  HMMA.1688.F32.TF32 R20, R60, R128, R236 ;  /* 0x000000803c14723c */ /* 0x008ff600000810ec */
[----:B------:R-:W-:Y:S11]  /*4b020*/  @!UPT UIADD3 URZ, URZ, URZ, URZ ;  /* 0x0000003f3f3ff290 */ /* 0x000ff6000fffe03f */
[----:B------:R-:W-:Y:S01]  /*4b030*/  @!UPT UIADD3 URZ, URZ, URZ, URZ ;  /* 0x0000003f3f3ff290 */ /* 0x000fe2000fffe03f */
[----:B------:R1:W-:Y:S04]  /*4b040*/  STL.64 [R1+0x40], R20 ;  /* 0x0000401401007387 */ /* 0x0003e80000100a00 */
[----:B------:R-:W3:Y:S04]  /*4b050*/  LDL.LU R232, [R1+0x2f20] ;  /* 0x002f200001e87983 */ /* 0x000ee80000300800 */
[----:B------:R-:W3:Y:S04]  /*4b060*/  LDL.LU R233, [R1+0x2f24] ;  /* 0x002f240001e97983 */ /* 0x000ee80000300800 */
[----:B------:R-:W3:Y:S04]  /*4b070*/  LDL.LU R234, [R1+0x2f28] ;  /* 0x002f280001ea7983 */ /* 0x000ee80000300800 */
[----:B------:R-:W3:Y:S04]  /*4b080*/  LDL.LU R235, [R1+0x2f2c] ;  /* 0x002f2c0001eb7983 */ /* 0x000ee80000300800 */
[----:B------:R-:W3:Y:S04]  /*4b090*/  LDL.LU R236, [R1+0x2f10] ;  /* 0x002f100001ec7983 */ /* 0x000ee80000300800 */
[----:B------:R-:W3:Y:S01]  /*4b0a0*/  LDL.LU R237, [R1+0x2f14] ;  /* 0x002f140001ed7983 */ /* 0x000ee20000300800 */
[----:B------:R-:W-:-:S02]  /*4b0b0*/  IMAD.MOV.U32 R115, RZ, RZ, R22 ;  /* 0x000000ffff737224 */ /* 0x000fc400078e0016 */
[----:B------:R-:W-:Y:S02]  /*4b0c0*/  IMAD.MOV.U32 R114, RZ, RZ, R23 ;  /* 0x000000ffff727224 */ /* 0x000fe400078e0017 */
[----:B------:R-:W-:Y:S02]  /*4b0d0*/  IMAD.MOV.U32 R238, RZ, RZ, R17 ;  /* 0x000000ffffee7224 */ /* 0x000fe400078e0011 */
[----:B------:R-:W-:Y:S01]  /*4b0e0*/  IMAD.MOV.U32 R239, RZ, RZ, R16 ;  /* 0x000000ffffef7224 */ /* 0x000fe200078e0010 */
[----:B------:R1:W-:Y:S01]  /*4b0f0*/  STL [R1+0x51b4], R114 ;  /* 0x0051b47201007387 */ /* 0x0003e20000100800 */
[C---:B----4-:R-:W-:Y:S08]  /*4b100*/  HMMA.1688.F32.TF32 R16, R60.reuse, R120, R100 ;  /* 0x000000783c10723c */ /* 0x050ff00000081064 */
[C---:B-1----:R-:W-:Y:S01]  /*4b110*/  HMMA.1688.F32.TF32 R20, R60.reuse, R124, R96 ;  /* 0x0000007c3c14723c */ /* 0x042fe20000081060 */
[----:B------:R1:W-:Y:S11]  /*4b120*/  STL [R1+0x51b0], R115 ;  /* 0x0051b07301007387 */ /* 0x0003f60000100800 */
[----:B------:R-:W-:Y:S04]  /*4b130*/  @!UPT UIADD3 URZ, URZ, URZ, URZ ;  /* 0x0000003f3f3ff290 */ /* 0x000fe8000fffe03f */
[----:B------:R-:W-:Y:S01]  /*4b140*/  MOV R118, R16 ;  /* 0x0000001000767202 */ /* 0x000fe20000000f00 */
[----:B------:R-:W-:Y:S02]  /*4b150*/  IMAD.MOV.U32 R119, RZ, RZ, R17 ;  /* 0x000000ffff777224 */ /* 0x000fe400078e0011 */
[----:B------:R-:W-:Y:S02]  /*4b160*/  IMAD.MOV.U32 R122, RZ, RZ, R18 ;  /* 0x000000ffff7a7224 */ /* 0x000fe400078e0012 */
[----:B------:R-:W-:Y:S02]  /*4b170*/  IMAD.MOV.U32 R123, RZ, RZ, R19 ;  /* 0x000000ffff7b7224 */ /* 0x000fe400078e0013 */
[----:B------:R-:W-:Y:S04]  /*4b180*/  STL.64 [R1+0x30], R20 ;  /* 0x0000301401007387 */ /* 0x000fe80000100a00 */
[----:B------:R-:W-:Y:S04]  /*4b190*/  STL.64 [R1+0x38], R22 ;  /* 0x0000381601007387 */ /* 0x000fe80000100a00 */
[----:B------:R-:W-:Y:S04]  /*4b1a0*/  STL [R1+0x51c4], R123 ;  /* 0x0051c47b01007387 */ /* 0x000fe80000100800 */
[----:B------:R-:W-:Y:S04]  /*4b1b0*/  STL [R1+0x51c0], R122 ;  /* 0x0051c07a01007387 */ /* 0x000fe80000100800 */
[----:B------:R-:W-:Y:S04]  /*4b1c0*/  STL [R1+0x51bc], R119 ;  /* 0x0051bc7701007387 */ /* 0x000fe80000100800 */
[----:B------:R-:W-:Y:S01]  /*4b1d0*/  STL [R1+0x51b8], R118 ;  /* 0x0051b87601007387 */ /* 0x000fe20000100800 */
[----:B--2---:R-:W-:Y:S08]  /*4b1e0*/  HMMA.1688.F32.TF32 R16, R60, R116, R104 ;  /* 0x000000743c10723c */ /* 0x004ff00000081068 */
[----:B------:R-:W-:Y:S11]  /*4b1f0*/  HMMA.1688.F32.TF32 R248, R12, R228, R248 ;  /* 0x000000e40cf8723c */ /* 0x000ff600000810f8 */
[----:B------:R-:W-:Y:S04]  /*4b200*/  @!UPT UIADD3 URZ, URZ, URZ, URZ ;  /* 0x0000003f3f3ff290 */ /* 0x000fe8000fffe03f */
[----:B------:R2:W-:Y:S01]  /*4b210*/  STL.64 [R1+0x10], R16 ;  /* 0x0000101001007387 */ /* 0x0005e20000100a00 */
[----:B------:R-:W-:Y:S02]  /*4b220*/  IMAD.MOV.U32 R114, RZ, RZ, R18 ;  /* 0x000000ffff727224 */ /* 0x000fe400078e0012 */
[----:B-1----:R-:W-:Y:S02]  /*4b230*/  IMAD.MOV.U32 R115, RZ, RZ, R19 ;  /* 0x000000ffff737224 */ /* 0x002fe400078e0013 */
[----:B--2---:R-:W-:Y:S03]  /*4b240*/  HMMA.1688.F32.TF32 R16, R60, R112, R108 ;  /* 0x000000703c10723c */ /* 0x004fe6000008106c */
[----:B------:R-:W-:Y:S04]  /*4b250*/  STL.64 [R1+0x52e0], R250 ;  /* 0x0052e0fa01007387 */ /* 0x000fe80000100a00 */
[----:B------:R-:W-:Y:S01]  /*4b260*/  STL.64 [R1+0x52d8], R248 ;  /* 0x0052d8f801007387 */ /* 0x000fe20000100a00 */
[----:B------:R-:W-:Y:S01]  /*4b270*/  IMAD.MOV.U32 R252, RZ, RZ, R51 ;  /* 0x000000fffffc7224 */ /* 0x000fe200078e0033 */
[C---:B---3--:R-:W-:Y:S11]  /*4b280*/  HMMA.1688.F32.TF32 R20, R12.reuse, R224, R232 ;  /* 0x000000e00c14723c */ /* 0x048ff600000810e8 */
[----:B------:R-:W-:Y:S11]  /*4b290*/  @!UPT UIADD3 URZ, URZ, URZ, URZ ;  /* 0x0000003f3f3ff290 */ /* 0x000ff6000fffe03f */
[----:B------:R-:W-:Y:S02]  /*4b2a0*/  @!UPT UIADD3 URZ, URZ, URZ, URZ ;  /* 0x0000003f3f3ff290 */ /* 0x000fe4000fffe03f */
[----:B------:R-:W-:Y:S02]  /*4b2b0*/  IMAD.MOV.U32 R142, RZ, RZ, R20 ;  /* 0x000000ffff8e7224 */ /* 0x000fe400078e0014 */
[----:B------:R-:W-:Y:S02]  /*4b2c0*/  IMAD.MOV.U32 R150, RZ, RZ, R21 ;  /* 0x000000ffff967224 */ /* 0x000fe400078e0015 */
[----:B------:R-:W-:Y:S02]  /*4b2d0*/  IMAD.MOV.U32 R154, RZ, RZ, R22 ;  /* 0x000000ffff9a7224 */ /* 0x000fe400078e0016 */
[----:B------:R-:W-:Y:S02]  /*4b2e0*/  IMAD.MOV.U32 R158, RZ, RZ, R23 ;  /* 0x000000ffff9e7224 */ /* 0x000fe400078e0017 */
        /* <DEDUP_REMOVED lines=111> */
[C---:B----4-:R-:W-:Y:S08]  /*4b9e0*/  HMMA.1688.F32.TF32 R20, R12.reuse, R208, R28 ;  /* 0x000000d00c14723c */ /* 0x050ff0000008101c */
[C---:B------:R-:W-:Y:S11]  /*4b9f0*/  HMMA.1688.F32.TF32 R24, R12.reuse, R8, R32 ;  /* 0x000000080c18723c */ /* 0x040ff60000081020 */
[----:B------:R-:W-:Y:S05]  /*4ba00*/  @!UPT UIADD3 URZ, URZ, URZ, URZ ;  /* 0x0000003f3f3ff290 */ /* 0x000fea000fffe03f */
[----:B------:R-:W-:Y:S02]  /*4ba10*/  IMAD.MOV.U32 R151, RZ, RZ, R20 ;  /* 0x000000ffff977224 */ /* 0x000fe400078e0014 */
[----:B------:R-:W-:Y:S02]  /*4ba20*/  IMAD.MOV.U32 R146, RZ, RZ, R21 ;  /* 0x000000ffff927224 */ /* 0x000fe400078e0015 */
[----:B------:R-:W-:Y:S02]  /*4ba30*/  IMAD.MOV.U32 R147, RZ, RZ, R22 ;  /* 0x000000ffff937224 */ /* 0x000fe400078e0016 */
[----:B------:R-:W-:Y:S02]  /*4ba40*/  IMAD.MOV.U32 R143, RZ, RZ, R23 ;  /* 0x000000ffff8f7224 */ /* 0x000fe400078e0017 */
[C---:B------:R-:W-:Y:S01]  /*4ba50*/  HMMA.1688.F32.TF32 R20, R12.reuse, R4, R36 ;  /* 0x000000040c14723c */ /* 0x040fe20000081024 */
[----:B------:R-:W-:Y:S04]  /*4ba60*/  STL.64 [R1+0xbb0], R24 ;  /* 0x000bb01801007387 */ /* 0x000fe80000100a00 */
[----:B------:R1:W-:Y:S03]  /*4ba70*/  STL.64 [R1+0xbb8], R26 ;  /* 0x000bb81a01007387 */ /* 0x0003e60000100a00 */
[C---:B------:R-:W-:Y:S08]  /*4ba80*/  HMMA.1688.F32.TF32 R28, R12.reuse, R204, R40 ;  /* 0x000000cc0c1c723c */ /* 0x040ff00000081028 */
[C---:B-1----:R-:W-:Y:S07]  /*4ba90*/  HMMA.1688.F32.TF32 R24, R12.reuse, R200, R44 ;  /* 0x000000c80c18723c */ /* 0x042fee000008102c */
        /* <DEDUP_REMOVED lines=9> */
[C---:B--2---:R-:W-:Y:S03]  /*4bb30*/  HMMA.1688.F32.TF32 R24, R12.reuse, R188, R56 ;  /* 0x000000bc0c18723c */ /* 0x044fe60000081038 */
[----:B------:R1:W-:Y:S05]  /*4bb40*/  STL.64 [R1+0xb78], R22 ;  /* 0x000b781601007387 */ /* 0x0003ea0000100a00 */
[C---:B-1----:R-:W-:Y:S06]  /*4bb50*/  HMMA.1688.F32.TF32 R20, R12.reuse, R184, R64 ;  /* 0x000000b80c14723c */ /* 0x042fec0000081040 */
[----:B------:R-:W-:Y:S04]  /*4bb60*/  STL.64 [R1+0xb60], R28 ;  /* 0x000b601c01007387 */ /* 0x000fe80000100a00 */
[----:B------:R1:W-:Y:S05]  /*4bb70*/  STL.64 [R1+0xb68], R30 ;  /* 0x000b681e01007387 */ /* 0x0003ea0000100a00 */
[----:B------:R-:W-:Y:S04]  /*4bb80*/  STL.64 [R1+0xb50], R24 ;  /* 0x000b501801007387 */ /* 0x000fe80000100a00 */
[----:B------:R2:W-:Y:S01]  /*4bb90*/  STL.64 [R1+0xb58], R26 ;  /* 0x000b581a01007387 */ /* 0x0005e20000100a00 */
[C---:B-1----:R-:W-:Y:S03]  /*4bba0*/  HMMA.1688.F32.TF32 R28, R12.reuse, R180, R68 ;  /* 0x000000b40c1c723c */ /* 0x042fe60000081044 */
[----:B------:R-:W-:Y:S05]  /*4bbb0*/  STL.64 [R1+0xb40], R20 ;  /* 0x000b401401007387 */ /* 0x000fea0000100a00 */
[C---:B--2---:R-:W-:Y:S01]  /*4bbc0*/  HMMA.1688.F32.TF32 R24, R12.reuse, R176, R72 ;  /* 0x000000b00c18723c */ /* 0x044fe20000081048 */
[----:B------:R1:W-:Y:S07]  /*4bbd0*/  STL.64 [R1+0xb48], R22 ;  /* 0x000b481601007387 */ /* 0x0003ee0000100a00 */
[C---:B-1----:R-:W-:Y:S07]  /*4bbe0*/  HMMA.1688.F32.TF32 R20, R12.reuse, R172, R76 ;  /* 0x000000ac0c14723c */ /* 0x042fee000008104c */
[----:B------:R-:W-:Y:S04]  /*4bbf0*/  STL.64 [R1+0xb30], R28 ;  /* 0x000b301c01007387 */ /* 0x000fe80000100a00 */
[----:B------:R1:W-:Y:S04]  /*4bc00*/  STL.64 [R1+0xb38], R30 ;  /* 0x000b381e01007387 */ /* 0x0003e80000100a00 */
        /* <DEDUP_REMOVED lines=24> */
[----:B-1----:R-:W-:Y:S07]  /*4bd90*/  HMMA.1688.F32.TF32 R20, R12, R136, R236 ;  /* 0x000000880c14723c */ /* 0x002fee00000810ec */
        /* <DEDUP_REMOVED lines=66> */
[----:B----4-:R-:W3:Y:S04]  /*4c1c0*/  LDL.LU R20, [R1+0x2bd0] ;  /* 0x002bd00001147983 */ /* 0x010ee80000300800 */
[----:B------:R-:W3:Y:S04]  /*4c1d0*/  LDL.LU R21, [R1+0x2bd4] ;  /* 0x002bd40001157983 */ /* 0x000ee80000300800 */
[----:B------:R-:W3:Y:S04]  /*4c1e0*/  LDL.LU R22, [R1+0x2bd8] ;  /* 0x002bd80001167983 */ /* 0x000ee80000300800 */
[----:B------:R-:W3:Y:S04]  /*4c1f0*/  LDL.LU R23, [R1+0x2bdc] ;  /* 0x002bdc0001177983 */ /* 0x000ee80000300800 */
[----:B------:R-:W4:Y:S04]  /*4c200*/  LDL.LU R244, [R1+0x2be0] ;  /* 0x002be00001f47983 */ /* 0x000f280000300800 */
[----:B------:R-:W4:Y:S04]  /*4c210*/  LDL.LU R245, [R1+0x2be4] ;  /* 0x002be40001f57983 */ /* 0x000f280000300800 */
[----:B------:R-:W4:Y:S04]  /*4c220*/  LDL.LU R246, [R1+0x2be8] ;  /* 0x002be80001f67983 */ /* 0x000f280000300800 */
[----:B------:R-:W4:Y:S04]  /*4c230*/  LDL.LU R247, [R1+0x2bec] ;  /* 0x002bec0001f77983 */ /* 0x000f280000300800 */
        /* <DEDUP_REMOVED lines=41> */
[----:B------:R-:W-:Y:S01]  /*4c4d0*/  MOV R119, R18 ;  /* 0x0000001200777202 */ /* 0x000fe20000000f00 */
[----:B------:R-:W-:Y:S01]  /*4c4e0*/  IMAD.MOV.U32 R122, RZ, RZ, R17 ;  /* 0x000000ffff7a7224 */ /* 0x000fe200078e0011 */
[----:B------:R-:W-:Y:S01]  /*4c4f0*/  LDS R16, [R3+0x8100] ;  /* 0x0081000003107984 */ /* 0x000fe20000000800 */
[----:B------:R-:W-:-:S03]  /*4c500*/  IMAD.MOV.U32 R118, RZ, RZ, R19 ;  /* 0x000000ffff767224 */ /* 0x000fc600078e0013 */
[----:B------:R-:W-:Y:S04]  /*4c510*/  LDS R18, [R3+0xa100] ;  /* 0x00a1000003127984 */ /* 0x000fe80000000800 */
[----:B------:R-:W-:Y:S04]  /*4c520*/  LDS R17, [R85+0x8100] ;  /* 0x0081000055117984 */ /* 0x000fe80000000800 */
[----:B------:R-:W1:Y:S01]  /*4c530*/  LDS R19, [R85+0xa100] ;  /* 0x00a1000055137984 */ /* 0x000e620000000800 */
[C---:B--2---:R-:W-:Y:S08]  /*4c540*/  HMMA.1688.F32.TF32 R24, R12.reuse, R112, R24 ;  /* 0x000000700c18723c */ /* 0x044ff00000081018 */
[C---:B---3--:R-:W-:Y:S08]  /*4c550*/  HMMA.1688.F32.TF32 R60, R12.reuse, R128, R60 ;  /* 0x000000800c3c723c */ /* 0x048ff0000008103c */
[C---:B----4-:R-:W-:Y:S11]  /*4c560*/  HMMA.1688.F32.TF32 R248, R12.reuse, R132, R248 ;  /* 0x000000840cf8723c */ /* 0x050ff600000810f8 */
[----:B------:R-:W-:Y:S11]  /*4c570*/  @!UPT UIADD3 URZ, URZ, URZ, URZ ;  /* 0x0000003f3f3ff290 */ /* 0x000ff6000fffe03f */
[----:B------:R-:W-:Y:S01]  /*4c580*/  @!UPT UIADD3 URZ, URZ, URZ, URZ ;  /* 0x0000003f3f3ff290 */ /* 0x000fe2000fffe03f */
[----:B------:R-:W-:Y:S04]  /*4c590*/  STL.64 [R1+0xe0], R248 ;  /* 0x0000e0f801007387 */ /* 0x000fe80000100a00 */
[----:B------:R2:W-:Y:S04]  /*4c5a0*/  STL.64 [R1+0xe8], R250 ;  /* 0x0000e8fa01007387 */ /* 0x0005e80000100a00 */
[----:B------:R-:W-:Y:S04]  /*4c5b0*/  STL.64 [R1+0xd0], R60 ;  /* 0x0000d03c01007387 */ /* 0x000fe80000100a00 */
[----:B------:R3:W-:Y:S01]  /*4c5c0*/  STL.64 [R1+0xd8], R62 ;  /* 0x0000d83e01007387 */ /* 0x0007e20000100a00 */
[C---:B--2---:R-:W-:Y:S08]  /*4c5d0*/  HMMA.1688.F32.TF32 R248, R12.reuse, R124, R240 ;  /* 0x0000007c0cf8723c */ /* 0x044ff000000810f0 */
[C---:B------:R-:W-:Y:S08]  /*4c5e0*/  HMMA.1688.F32.TF32 R240, R12.reuse, R120, R244 ;  /* 0x000000780cf0723c */ /* 0x040ff000000810f4 */
[----:B---3--:R-:W-:Y:S01]  /*4c5f0*/  HMMA.1688.F32.TF32 R60, R12, R116, R20 ;  /* 0x000000740c3c723c */ /* 0x008fe20000081014 */
[----:B------:R-:W-:Y:S04]  /*4c600*/  LDS R12, [R3+0x8180] ;  /* 0x00818000030c7984 */ /* 0x000fe80000000800 */
[----:B------:R-:W-:Y:S03]  /*4c610*/  LDS R14, [R3+0xa180] ;  /* 0x00a18000030e7984 */ /* 0x000fe60000000800 */
[C---:B-1----:R-:W-:Y:S01]  /*4c620*/  HMMA.1688.F32.TF32 R20, R16.reuse, R228, R28 ;  /* 0x000000e41014723c */ /* 0x042fe2000008101c */
        /* <DEDUP_REMOVED lines=11> */
[----:B------:R-:W-:Y:S04]  /*4c6e0*/  LDS R13, [R85+0x8180] ;  /* 0x00818000550d7984 */ /* 0x000fe80000000800 */
[----:B------:R-:W1:Y:S01]  /*4c6f0*/  LDS R15, [R85+0xa180] ;  /* 0x00a18000550f7984 */ /* 0x000e620000000800 */
[C---:B--2---:R-:W-:Y:S08]  /*4c700*/  HMMA.1688.F32.TF32 R20, R16.reuse, R220, R36 ;  /* 0x000000dc1014723c */ /* 0x044ff00000081024 */
[C---:B------:R-:W-:Y:S07]  /*4c710*/  HMMA.1688.F32.TF32 R28, R16.reuse, R216, R40 ;  /* 0x000000d8101c723c */ /* 0x040fee0000081028 */
        /* <DEDUP_REMOVED lines=14> */
[C---:B---3--:R-:W-:Y:S03]  /*4c800*/  HMMA.1688.F32.TF32 R20, R16.reuse, R204, R64 ;  /* 0x000000cc1014723c */ /* 0x048fe60000081040 */
[----:B------:R-:W-:Y:S04]  /*4c810*/  STL.64 [R1+0xab0], R28 ;  /* 0x000ab01c01007387 */ /* 0x000fe80000100a00 */
[----:B------:R2:W-:Y:S08]  /*4c820*/  STL.64 [R1+0xab8], R30 ;  /* 0x000ab81e01007387 */ /* 0x0005f00000100a00 */
        /* <DEDUP_REMOVED lines=99> */
[----:B------:R-:W3:Y:S04]  /*4ce60*/  LDL.LU R27, [R1+0x2a3c] ;  /* 0x002a3c00011b7983 */ /* 0x000ee80000300800 */
[----:B-1----:R-:W4:Y:S04]  /*4ce70*/  LDL.LU R20, [R1+0x2a40] ;  /* 0x002a400001147983 */ /* 0x002f280000300800 */
        /* <DEDUP_REMOVED lines=53> */
[----:B------:R-:W-:Y:S04]  /*4d1d0*/  STL.64 [R1+0x9b0], R60 ;  /* 0x0009b03c01007387 */ /* 0x000fe80000100a00 */
[----:B------:R1:W-:Y:S01]  /*4d1e0*/  STL.64 [R1+0x9b8], R62 ;  /* 0x0009b83e01007387 */ /* 0x0003e20000100a00 */
[C---:B----4-:R-:W-:Y:S08]  /*4d1f0*/  HMMA.1688.F32.TF32 R248, R16.reuse, R144, R240 ;  /* 0x0000009010f8723c */ /* 0x050ff000000810f0 */
[C---:B------:R-:W-:Y:S08]  /*4d200*/  HMMA.1688.F32.TF32 R240, R16.reuse, R140, R244 ;  /* 0x0000008c10f0723c */ /* 0x040ff000000810f4 */
[C---:B-1----:R-:W-:Y:S08]  /*4d210*/  HMMA.1688.F32.TF32 R60, R16.reuse, R136, R20 ;  /* 0x00000088103c723c */ /* 0x042ff00000081014 */
[C---:B------:R-:W-:Y:S01]  /*4d220*/  HMMA.1688.F32.TF32 R20, R16.reuse, R132, R24 ;  /* 0x000000841014723c */ /* 0x040fe20000081018 */
[----:B------:R-:W-:Y:S04]  /*4d230*/  STL.64 [R1+0x9a0], R248 ;  /* 0x0009a0f801007387 */ /* 0x000fe80000100a00 */
[----:B------:R-:W-:Y:S03]  /*4d240*/  STL.64 [R1+0x9a8], R250 ;  /* 0x0009a8fa01007387 */ /* 0x000fe60000100a00 */
[C---:B------:R-:W-:Y:S01]  /*4d250*/  HMMA.1688.F32.TF32 R28, R16.reuse, R128, R28 ;  /* 0x00000080101c723c */ /* 0x040fe2000008101c */
[----:B------:R-:W-:Y:S04]  /*4d260*/  STL.64 [R1+0x990], R240 ;  /* 0x000990f001007387 */ /* 0x000fe80000100a00 */
[----:B------:R-:W-:Y:S04]  /*4d270*/  STL.64 [R1+0x998], R242 ;  /* 0x000998f201007387 */ /* 0x000fe80000100a00 */
        /* <DEDUP_REMOVED lines=18> */
[----:B------:R1:W-:Y:S04]  /*4d3a0*/  STL.64 [R1+0x938], R30 ;  /* 0x0009381e01007387 */ /* 0x0003e80000100a00 */
[----:B------:R-:W-:Y:S04]  /*4d3b0*/  STL.64 [R1+0x1d0], R24 ;  /* 0x0001d01801007387 */ /* 0x000fe80000100a00 */
[----:B------:R2:W-:Y:S01]  /*4d3c0*/  STL.64 [R1+0x1d8], R26 ;  /* 0x0001d81a01007387 */ /* 0x0005e20000100a00 */
[C---:B-1----:R-:W-:Y:S03]  /*4d3d0*/  HMMA.1688.F32.TF32 R28, R12.reuse, R224, R52 ;  /* 0x000000e00c1c723c */ /* 0x042fe60000081034 */
[----:B------:R-:W-:Y:S04]  /*4d3e0*/  LDS R17, [R85+0x8200] ;  /* 0x0082000055117984 */ /* 0x000fe80000000800 */
[----:B------:R-:W1:Y:S01]  /*4d3f0*/  LDS R19, [R85+0xa200] ;  /* 0x00a2000055137984 */ /* 0x000e620000000800 */
[C---:B--2---:R-:W-:Y:S03]  /*4d400*/  HMMA.1688.F32.TF32 R24, R12.reuse, R220, R56 ;  /* 0x000000dc0c18723c */ /* 0x044fe60000081038 */
[----:B------:R-:W-:Y:S04]  /*4d410*/  STL.64 [R1+0x1c0], R20 ;  /* 0x0001c01401007387 */ /* 0x000fe80000100a00 */
[----:B------:R2:W-:Y:S02]  /*4d420*/  STL.64 [R1+0x1c8], R22 ;  /* 0x0001c81601007387 */ /* 0x0005e40000100a00 */
[C---:B--2---:R-:W-:Y:S06]  /*4d430*/  HMMA.1688.F32.TF32 R20, R12.reuse, R216, R64 ;  /* 0x000000d80c14723c */ /* 0x044fec0000081040 */
[----:B------:R-:W-:Y:S04]  /*4d440*/  STL.64 [R1+0x920], R28 ;  /* 0x0009201c01007387 */ /* 0x000fe80000100a00 */
[----:B------:R2:W-:Y:S04]  /*4d450*/  STL.64 [R1+0x928], R30 ;  /* 0x0009281e01007387 */ /* 0x0005e80000100a00 */
[----:B------:R-:W-:Y:S04]  /*4d460*/  STL.64 [R1+0x910], R24 ;  /* 0x0009101801007387 */ /* 0x000fe80000100a00 */
[----:B------:R3:W-:Y:S01]  /*4d470*/  STL.64 [R1+0x918], R26 ;  /* 0x0009181a01007387 */ /* 0x0007e20000100a00 */
[C---:B--2---:R-:W-:Y:S04]  /*4d480*/  HMMA.1688.F32.TF32 R28, R12.reuse, R212, R68 ;  /* 0x000000d40c1c723c */ /* 0x044fe80000081044 */
[----:B------:R-:W-:Y:S04]  /*4d490*/  STL.64 [R1+0x900], R20 ;  /* 0x0009001401007387 */ /* 0x000fe80000100a00 */
[C---:B---3--:R-:W-:Y:S01]  /*4d4a0*/  HMMA.1688.F32.TF32 R24, R12.reuse, R208, R72 ;  /* 0x000000d00c18723c */ /* 0x048fe20000081048 */
[----:B------:R2:W-:Y:S07]  /*4d4b0*/  STL.64 [R1+0x908], R22 ;  /* 0x0009081601007387 */ /* 0x0005ee0000100a00 */
[C---:B--2---:R-:W-:Y:S07]  /*4d4c0*/  HMMA.1688.F32.TF32 R20, R12.reuse, R8, R76 ;  /* 0x000000080c14723c */ /* 0x044fee000008104c */
[----:B------:R-:W-:Y:S04]  /*4d4d0*/  STL.64 [R1+0x8f0], R28 ;  /* 0x0008f01c01007387 */ /* 0x000fe80000100a00 */
[----:B------:R2:W-:Y:S04]  /*4d4e0*/  STL.64 [R1+0x8f8], R30 ;  /* 0x0008f81e01007387 */ /* 0x0005e80000100a00 */
[----:B------:R-:W-:Y:S04]  /*4d4f0*/  STL.64 [R1+0x8e0], R24 ;  /* 0x0008e01801007387 */ /* 0x000fe80000100a00 */
[----:B------:R3:W-:Y:S01]  /*4d500*/  STL.64 [R1+0x8e8], R26 ;  /* 0x0008e81a01007387 */ /* 0x0007e20000100a00 */
[C---:B--2---:R-:W-:Y:S03]  /*4d510*/  HMMA.1688.F32.TF32 R28, R12.reuse, R4, R80 ;  /* 0x000000040c1c723c */ /* 0x044fe60000081050 */
[----:B------:R-:W-:Y:S05]  /*4d520*/  STL.64 [R1+0x8d0], R20 ;  /* 0x0008d01401007387 */ /* 0x000fea0000100a00 */
        /* <DEDUP_REMOVED lines=21> */
[----:B------:R2:W-:Y:S04]  /*4d680*/  STL.64 [R1+0x860], R28 ;  /* 0x0008601c01007387 */ /* 0x0005e80000100a00 */
[----:B------:R3:W-:Y:S04]  /*4d690*/  STL.64 [R1+0x868], R30 ;  /* 0x0008681e01007387 */ /* 0x0007e80000100a00 */
[----:B------:R-:W4:Y:S04]  /*4d6a0*/  LDL.LU R232, [R1+0x2780] ;  /* 0x0027800001e87983 */ /* 0x000f280000300800 */
[----:B------:R-:W-:Y:S04]  /*4d6b0*/  STL.64 [R1+0x850], R24 ;  /* 0x0008501801007387 */ /* 0x000fe80000100a00 */
[----:B------:R-:W-:Y:S04]  /*4d6c0*/  STL.64 [R1+0x858], R26 ;  /* 0x0008581a01007387 */ /* 0x000fe80000100a00 */
[----:B------:R1:W-:Y:S04]  /*4d6d0*/  STL.64 [R1+0x840], R20 ;  /* 0x0008401401007387 */ /* 0x0003e80000100a00 */
        /* <DEDUP_REMOVED lines=52> */
[----:B--2---:R-:W2:Y:S04]  /*4da20*/  LDL.LU R28, [R1+0x2880] ;  /* 0x00288000011c7983 */ /* 0x004ea80000300800 */
[----:B------:R-:W2:Y:S04]  /*4da30*/  LDL.LU R29, [R1+0x2884] ;  /* 0x00288400011d7983 */ /* 0x000ea80000300800 */
[----:B---3--:R-:W2:Y:S04]  /*4da40*/  LDL.LU R30, [R1+0x2888] ;  /* 0x00288800011e7983 */ /* 0x008ea80000300800 */
[----:B------:R-:W2:Y:S04]  /*4da50*/  LDL.LU R31, [R1+0x288c] ;  /* 0x00288c00011f7983 */ /* 0x000ea80000300800 */
[----:B-1----:R-:W3:Y:S04]  /*4da60*/  LDL.LU R20, [R1+0x28a0] ;  /* 0x0028a00001147983 */ /* 0x002ee80000300800 */
        /* <DEDUP_REMOVED lines=53> */
[----:B------:R-:W-:Y:S01]  /*4ddc0*/  @!UPT UIADD3 URZ, URZ, URZ, URZ ;  /* 0x0000003f3f3ff290 */ /* 0x000fe2000fffe03f */
[----:B------:R1:W-:Y:S04]  /*4ddd0*/  STL.64 [R1+0x830], R32 ;  /* 0x0008302001007387 */ /* 0x0003e80000100a00 */
[----:B------:R-:W-:Y:S04]  /*4dde0*/  STL.64 [R1+0x838], R34 ;  /* 0x0008382201007387 */ /* 0x000fe80000100a00 */
[----:B-1----:R-:W2:Y:S01]  /*4ddf0*/  LDL.LU.64 R32, [R1+0x5490] ;  /* 0x0054900001207983 */ /* 0x002ea20000300a00 */
[C---:B------:R-:W-:Y:S08]  /*4de00*/  HMMA.1688.F32.TF32 R248, R12.reuse, R168, R248 ;  /* 0x000000a80cf8723c */ /* 0x040ff000000810f8 */
[C---:B---3--:R-:W-:Y:S11]  /*4de10*/  HMMA.1688.F32.TF32 R60, R12.reuse, R164, R60 ;  /* 0x000000a40c3c723c */ /* 0x048ff6000008103c */
[----:B------:R-:W-:Y:S04]  /*4de20*/  @!UPT UIADD3 URZ, URZ, URZ, URZ ;  /* 0x0000003f3f3ff290 */ /* 0x000fe8000fffe03f */
[----:B------:R-:W-:Y:S04]  /*4de30*/  STL.64 [R1+0x820], R248 ;  /* 0x000820f801007387 */ /* 0x000fe80000100a00 */
[----:B------:R1:W-:Y:S04]  /*4de40*/  STL.64 [R1+0x828], R250 ;  /* 0x000828fa01007387 */ /* 0x0003e80000100a00 */
[----:B------:R-:W-:Y:S01]  /*4de50*/  STL.64 [R1+0x810], R60 ;  /* 0x0008103c01007387 */ /* 0x000fe20000100a00 */
[C---:B------:R-:W-:Y:S03]  /*4de60*/  HMMA.1688.F32.TF32 R24, R12.reuse, R148, R24 ;  /* 0x000000940c18723c */ /* 0x040fe60000081018 */
[----:B------:R3:W-:Y:S05]  /*4de70*/  STL.64 [R1+0x818], R62 ;  /* 0x0008183e01007387 */ /* 0x0007ea0000100a00 */
[C---:B-1----:R-:W-:Y:S08]  /*4de80*/  HMMA.1688.F32.TF32 R248, R12.reuse, R160, R240 ;  /* 0x000000a00cf8723c */ /* 0x042ff000000810f0 */
[C---:B------:R-:W-:Y:S08]  /*4de90*/  HMMA.1688.F32.TF32 R240, R12.reuse, R156, R244 ;  /* 0x0000009c0cf0723c */ /* 0x040ff000000810f4 */
[C---:B---3--:R-:W-:Y:S08]  /*4dea0*/  HMMA.1688.F32.TF32 R60, R12.reuse, R152, R20 ;  /* 0x000000980c3c723c */ /* 0x048ff00000081014 */
[C---:B------:R-:W-:Y:S01]  /*4deb0*/  HMMA.1688.F32.TF32 R20, R12.reuse, R144, R28 ;  /* 0x000000900c14723c */ /* 0x040fe2000008101c */
[----:B------:R-:W-:Y:S04]  /*4dec0*/  STL.64 [R1+0x800], R248 ;  /* 0x000800f801007387 */ /* 0x000fe80000100a00 */
[----:B------:R-:W-:Y:S04]  /*4ded0*/  STL.64 [R1+0x808], R250 ;  /* 0x000808fa01007387 */ /* 0x000fe80000100a00 */
[----:B------:R-:W-:Y:S01]  /*4dee0*/  STL.64 [R1+0x7f0], R240 ;  /* 0x0007f0f001007387 */ /* 0x000fe20000100a00 */
[C---:B----4-:R-:W-:Y:S03]  /*4def0*/  HMMA.1688.F32.TF32 R28, R12.reuse, R140, R36 ;  /* 0x0000008c0c1c723c */ /* 0x050fe60000081024 */
[----:B------:R-:W-:Y:S04]  /*4df00*/  STL.64 [R1+0x7f8], R242 ;  /* 0x0007f8f201007387 */ /* 0x000fe80000100a00 */
[----:B------:R-:W-:Y:S04]  /*4df10*/  STL.64 [R1+0x7e0], R60 ;  /* 0x0007e03c01007387 */ /* 0x000fe80000100a00 */
[----:B------:R-:W-:Y:S04]  /*4df20*/  STL.64 [R1+0x7e8], R62 ;  /* 0x0007e83e01007387 */ /* 0x000fe80000100a00 */
[----:B------:R-:W-:Y:S04]  /*4df30*/  STL.64 [R1+0x7d0], R24 ;  /* 0x0007d01801007387 */ /* 0x000fe80000100a00 */
[----:B------:R1:W-:Y:S04]  /*4df40*/  STL.64 [R1+0x7d8], R26 ;  /* 0x0007d81a01007387 */ /* 0x0003e80000100a00 */
[----:B------:R-:W-:Y:S04]  /*4df50*/  STL.64 [R1+0x7c0], R20 ;  /* 0x0007c01401007387 */ /* 0x000fe80000100a00 */
[----:B------:R3:W-:Y:S01]  /*4df60*/  STL.64 [R1+0x7c8], R22 ;  /* 0x0007c81601007387 */ /* 0x0007e20000100a00 */
[C---:B-1----:R-:W-:Y:S08]  /*4df70*/  HMMA.1688.F32.TF32 R24, R12.reuse, R136, R40 ;  /* 0x000000880c18723c */ /* 0x042ff00000081028 */
[C---:B---3--:R-:W-:Y:S01]  /*4df80*/  HMMA.1688.F32.TF32 R20, R12.reuse, R132, R44 ;  /* 0x000000840c14723c */ /* 0x048fe2000008102c */
        /* <DEDUP_REMOVED lines=10> */
[----:B------:R1:W-:Y:S08]  /*4e030*/  STL.64 [R1+0x788], R30 ;  /* 0x0007881e01007387 */ /* 0x0003f00000100a00 */
[----:B------:R-:W-:Y:S01]  /*4e040*/  STL.64 [R1+0x770], R24 ;  /* 0x0007701801007387 */ /* 0x000fe20000100a00 */
[C---:B-1----:R-:W-:Y:S03]  /*4e050*/  HMMA.1688.F32.TF32 R28, R12.reuse, R116, R64 ;  /* 0x000000740c1c723c */ /* 0x042fe60000081040 */
[----:B------:R1:W-:Y:S04]  /*4e060*/  STL.64 [R1+0x778], R26 ;  /* 0x0007781a01007387 */ /* 0x0003e80000100a00 */
[----:B------:R-:W-:Y:S04]  /*4e070*/  STL.64 [R1+0x760], R20 ;  /* 0x0007601401007387 */ /* 0x000fe80000100a00 */
[----:B------:R3:W-:Y:S01]  /*4e080*/  STL.64 [R1+0x768], R22 ;  /* 0x0007681601007387 */ /* 0x0007e20000100a00 */
[----:B-1----:R-:W-:Y:S03]  /*4e090*/  HMMA.1688.F32.TF32 R24, R12, R112, R68 ;  /* 0x000000700c18723c */ /* 0x002fe60000081044 */
[----:B------:R-:W-:Y:S04]  /*4e0a0*/  LDS R12, [R3+0x8280] ;  /* 0x00828000030c7984 */ /* 0x000fe80000000800 */
[----:B------:R-:W-:Y:S01]  /*4e0b0*/  LDS R14, [R3+0xa280] ;  /* 0x00a28000030e7984 */ /* 0x000fe20000000800 */
[C---:B---3--:R-:W-:Y:S03]  /*4e0c0*/  HMMA.1688.F32.TF32 R20, R16.reuse, R228, R72 ;  /* 0x000000e41014723c */ /* 0x048fe60000081048 */
[----:B------:R-:W-:Y:S04]  /*4e0d0*/  STL.64 [R1+0x750], R28 ;  /* 0x0007501c01007387 */ /* 0x000fe80000100a00 */
[----:B------:R-:W-:Y:S04]  /*4e0e0*/  STL.64 [R1+0x758], R30 ;  /* 0x0007581e01007387 */ /* 0x000fe80000100a00 */
[----:B------:R-:W-:Y:S04]  /*4e0f0*/  LDS R13, [R85+0x8280] ;  /* 0x00828000550d7984 */ /* 0x000fe80000000800 */
[----:B------:R-:W1:Y:S04]  /*4e100*/  LDS R15, [R85+0xa280] ;  /* 0x00a28000550f7984 */ /* 0x000e680000000800 */
[----:B------:R-:W-:Y:S04]  /*4e110*/  STL.64 [R1+0x1b0], R24 ;  /* 0x0001b01801007387 */ /* 0x000fe80000100a00 */
[----:B------:R-:W-:Y:S04]  /*4e120*/  STL.64 [R1+0x1b8], R26 ;  /* 0x0001b81a01007387 */ /* 0x000fe80000100a00 */
[----:B------:R-:W-:Y:S04]  /*4e130*/  STL.64 [R1+0x1a0], R20 ;  /* 0x0001a01401007387 */ /* 0x000fe80000100a00 */
[----:B------:R3:W-:Y:S02]  /*4e140*/  STL.64 [R1+0x1a8], R22 ;  /* 0x0001a81601007387 */ /* 0x0007e40000100a00 */
[C---:B---3--:R-:W-:Y:S08]  /*4e150*/  HMMA.1688.F32.TF32 R20, R16.reuse, R224, R76 ;  /* 0x000000e01014723c */ /* 0x048ff0000008104c */
[C---:B------:R-:W-:Y:S08]  /*4e160*/  HMMA.1688.F32.TF32 R28, R16.reuse, R220, R80 ;  /* 0x000000dc101c723c */ /* 0x040ff00000081050 */
[C---:B------:R-:W-:Y:S07]  /*4e170*/  HMMA.1688.F32.TF32 R24, R16.reuse, R216, R88 ;  /* 0x000000d81018723c */ /* 0x040fee0000081058 */
[----:B------:R-:W-:Y:S04]  /*4e180*/  STL.64 [R1+0x740], R20 ;  /* 0x0007401401007387 */ /* 0x000fe80000100a00 */
[----:B------:R3:W-:Y:S02]  /*4e190*/  STL.64 [R1+0x748], R22 ;  /* 0x0007481601007387 */ /* 0x0007e40000100a00 */
[C---:B---3--:R-:W-:Y:S02]  /*4e1a0*/  HMMA.1688.F32.TF32 R20, R16.reuse, R212, R92 ;  /* 0x000000d41014723c */ /* 0x048fe4000008105c */
[----:B------:R-:W-:Y:S04]  /*4e1b0*/  STL.64 [R1+0x730], R28 ;  /* 0x0007301c01007387 */ /* 0x000fe80000100a00 */
[----:B------:R3:W-:Y:S04]  /*4e1c0*/  STL.64 [R1+0x738], R30 ;  /* 0x0007381e01007387 */ /* 0x0007e80000100a00 */
[----:B------:R-:W-:Y:S04]  /*4e1d0*/  STL.64 [R1+0x720], R24 ;  /* 0x0007201801007387 */ /* 0x000fe80000100a00 */
[----:B------:R4:W-:Y:S01]  /*4e1e0*/  STL.64 [R1+0x728], R26 ;  /* 0x0007281a01007387 */ /* 0x0009e20000100a00 */
[C---:B---3--:R-:W-:Y:S08]  /*4e1f0*/  HMMA.1688.F32.TF32 R28, R16.reuse, R208, R96 ;  /* 0x000000d0101c723c */ /* 0x048ff00000081060 */
[----:B------:R-:W-:Y:S01]  /*4e200*/  STL.64 [R1+0x710], R20 ;  /* 0x0007101401007387 */ /* 0x000fe20000100a00 */
[C---:B----4-:R-:W-:Y:S03]  /*4e210*/  HMMA.1688.F32.TF32 R24, R16.reuse, R8, R100 ;  /* 0x000000081018723c */ /* 0x050fe60000081064 */
[----:B------:R3:W-:Y:S05]  /*4e220*/  STL.64 [R1+0x718], R22 ;  /* 0x0007181601007387 */ /* 0x0007ea0000100a00 */
[C---:B---3--:R-:W-:Y:S06]  /*4e230*/  HMMA.1688.F32.TF32 R20, R16.reuse, R4, R104 ;  /* 0x000000041014723c */ /* 0x048fec0000081068 */
[----:B------:R-:W-:Y:S04]  /*4e240*/  STL.64 [R1+0x700], R28 ;  /* 0x0007001c01007387 */ /* 0x000fe80000100a00 */
[----:B------:R3:W-:Y:S05]  /*4e250*/  STL.64 [R1+0x708], R30 ;  /* 0x0007081e01007387 */ /* 0x0007ea0000100a00 */
[----:B------:R-:W-:Y:S04]  /*4e260*/  STL.64 [R1+0x6f0], R24 ;  /* 0x0006f01801007387 */ /* 0x000fe80000100a00 */
[----:B------:R4:W-:Y:S01]  /*4e270*/  STL.64 [R1+0x6f8], R26 ;  /* 0x0006f81a01007387 */ /* 0x0009e20000100a00 */
[C---:B---3--:R-:W-:Y:S03]  /*4e280*/  HMMA.1688.F32.TF32 R28, R16.reuse, R204, R108 ;  /* 0x000000cc101c723c */ /* 0x048fe6000008106c */
[----:B------:R-:W-:Y:S05]  /*4e290*/  STL.64 [R1+0x6e0], R20 ;  /* 0x0006e01401007387 */ /* 0x000fea0000100a00 */
[C---:B----4-:R-:W-:Y:S01]  /*4e2a0*/  HMMA.1688.F32.TF32 R24, R16.reuse, R200, R232 ;  /* 0x000000c81018723c */ /* 0x050fe200000810e8 */
[----:B------:R3:W-:Y:S07]  /*4e2b0*/  STL.64 [R1+0x6e8], R22 ;  /* 0x0006e81601007387 */ /* 0x0007ee0000100a00 */
[----:B---3--:R-:W-:Y:S07]  /*4e2c0*/  HMMA.1688.F32.TF32 R20, R16, R196, R236 ;  /* 0x000000c41014723c */ /* 0x008fee00000810ec */
[----:B------:R3:W-:Y:S04]  /*4e2d0*/  STL.64 [R1+0x6d0], R28 ;  /* 0x0006d01c01007387 */ /* 0x0007e80000100a00 */
[----:B------:R4:W-:Y:S04]  /*4e2e0*/  STL.64 [R1+0x6d8], R30 ;  /* 0x0006d81e01007387 */ /* 0x0009e80000100a00 */
[----:B------:R-:W3:Y:S04]  /*4e2f0*/  LDL.LU R232, [R1+0x25f0] ;  /* 0x0025f00001e87983 */ /* 0x000ee80000300800 */
[----:B------:R-:W-:Y:S04]  /*4e300*/  STL.64 [R1+0x6c0], R24 ;  /* 0x0006c01801007387 */ /* 0x000fe80000100a00 */
[----:B------:R-:W-:Y:S01]  /*4e310*/  STL.64 [R1+0x6c8], R26 ;  /* 0x0006c81a01007387 */ /* 0x000fe20000100a00 */
[----:B--2---:R-:W-:-:S03]  /*4e320*/  IMAD.MOV.U32 R108, RZ, RZ, R32 ;  /* 0x000000ffff6c7224 */ /* 0x004fc600078e0020 */
[----:B------:R2:W-:Y:S04]  /*4e330*/  STL.64 [R1+0x6b0], R20 ;  /* 0x0006b01401007387 */ /* 0x0005e80000100a00 */
[----:B------:R1:W-:Y:S01]  /*4e340*/  STL.64 [R1+0x6b8], R22 ;  /* 0x0006b81601007387 */ /* 0x0003e20000100a00 */
[----:B------:R-:W-:-:S03]  /*4e350*/  IMAD.MOV.U32 R109, RZ, RZ, R33 ;  /* 0x000000ffff6d7224 */ /* 0x000fc600078e0021 */
[----:B------:R-:W2:Y:S04]  /*4e360*/  LDL.LU R233, [R1+0x25f4] ;  /* 0x0025f40001e97983 */ /* 0x000ea80000300800 */
[----:B------:R-:W2:Y:S04]  /*4e370*/  LDL.LU R234, [R1+0x25f8] ;  /* 0x0025f80001ea7983 */ /* 0x000ea80000300800 */
[----:B------:R-:W2:Y:S04]  /*4e380*/  LDL.LU R235, [R1+0x25fc] ;  /* 0x0025fc0001eb7983 */ /* 0x000ea80000300800 */
[----:B------:R-:W2:Y:S04]  /*4e390*/  LDL.LU R32, [R1+0x548c] ;  /* 0x00548c0001207983 */ /* 0x000ea80000300800 */
[----:B------:R-:W3:Y:S04]  /*4e3a0*/  LDL.LU R33, [R1+0x5488] ;  /* 0x0054880001217983 */ /* 0x000ee80000300800 */
[----:B------:R-:W4:Y:S04]  /*4e3b0*/  LDL.LU R110, [R1+0x2608] ;  /* 0x00260800016e7983 */ /* 0x000f280000300800 */
[----:B------:R-:W4:Y:S04]  /*4e3c0*/  LDL.LU R111, [R1+0x260c] ;  /* 0x00260c00016f7983 */ /* 0x000f280000300800 */
[----:B------:R-:W4:Y:S04]  /*4e3d0*/  LDL.LU R96, [R1+0x2120] ;  /* 0x0021200001607983 */ /* 0x000f280000300800 */
[----:B------:R-:W4:Y:S01]  /*4e3e0*/  LDL.LU R97, [R1+0x2124] ;  /* 0x0021240001617983 */ /* 0x000f220000300800 */
[----:B--2---:R-:W-:-:S03]  /*4e3f0*/  MOV R98, R32 ;  /* 0x0000002000627202 */ /* 0x004fc60000000f00 */
[----:B------:R-:W2:Y:S01]  /*4e400*/  LDL.LU R32, [R1+0x5484] ;  /* 0x0054840001207983 */ /* 0x000ea20000300800 */
[----:B---3--:R-:W-:-:S03]  /*4e410*/  IMAD.MOV.U32 R99, RZ, RZ, R33 ;  /* 0x000000ffff637224 */ /* 0x008fc600078e0021 */
[----:B------:R-:W3:Y:S04]  /*4e420*/  LDL.LU R33, [R1+0x5480] ;  /* 0x0054800001217983 */ /* 0x000ee80000300800 */
[----:B------:R-:W4:Y:S04]  /*4e430*/  LDL.LU R92, [R1+0x2130] ;  /* 0x00213000015c7983 */ /* 0x000f280000300800 */
[----:B------:R-:W4:Y:S04]  /*4e440*/  LDL.LU R93, [R1+0x2134] ;  /* 0x00213400015d7983 */ /* 0x000f280000300800 */
[----:B------:R-:W4:Y:S04]  /*4e450*/  LDL.LU R94, [R1+0x2138] ;  /* 0x00213800015e7983 */ /* 0x000f280000300800 */
[----:B------:R-:W4:Y:S01]  /*4e460*/  LDL.LU R95, [R1+0x213c] ;  /* 0x00213c00015f7983 */ /* 0x000f220000300800 */
[----:B--2---:R-:W-:-:S03]  /*4e470*/  IMAD.MOV.U32 R88, RZ, RZ, R32 ;  /* 0x000000ffff587224 */ /* 0x004fc600078e0020 */
        /* <DEDUP_REMOVED lines=30> */
[----:B------:R-:W4:Y:S04]  /*4e660*/  LDL.LU R51, [R1+0x26ac] ;  /* 0x0026ac0001337983 */ /* 0x000f280000300800 */
[----:B------:R-:W4:Y:S01]  /*4e670*/  LDL.LU R44, [R1+0x26b0] ;  /* 0x0026b000012c7983 */ /* 0x000f220000300800 */
[----:B--2---:R-:W-:-:S02]  /*4e680*/  IMAD.MOV.U32 R46, RZ, RZ, R32 ;  /* 0x000000ffff2e7224 */ /* 0x004fc400078e0020 */
[----:B---3--:R-:W-:Y:S02]  /*4e690*/  IMAD.MOV.U32 R45, RZ, RZ, R33 ;  /* 0x000000ffff2d7224 */ /* 0x008fe400078e0021 */
[----:B------:R-:W2:Y:S04]  /*4e6a0*/  LDL.LU R33, [R1+0x545c] ;  /* 0x00545c0001217983 */ /* 0x000ea80000300800 */
[----:B------:R-:W2:Y:S04]  /*4e6b0*/  LDL.LU R32, [R1+0x5458] ;  /* 0x0054580001207983 */ /* 0x000ea80000300800 */
        /* <DEDUP_REMOVED lines=9> */
[----:B----4-:R-:W2:Y:S04]  /*4e750*/  LDL.LU R30, [R1+0x26f8] ;  /* 0x0026f800011e7983 */ /* 0x010ea80000300800 */
[----:B------:R-:W2:Y:S04]  /*4e760*/  LDL.LU R31, [R1+0x26fc] ;  /* 0x0026fc00011f7983 */ /* 0x000ea80000300800 */
[----:B------:R-:W4:Y:S04]  /*4e770*/  LDL.LU R20, [R1+0x2710] ;  /* 0x0027100001147983 */ /* 0x000f280000300800 */
[----:B------:R-:W4:Y:S04]  /*4e780*/  LDL.LU R21, [R1+0x2714] ;  /* 0x0027140001157983 */ /* 0x000f280000300800 */
[----:B-1----:R-:W4:Y:S04]  /*4e790*/  LDL.LU R22, [R1+0x2718] ;  /* 0x0027180001167983 */ /* 0x002f280000300800 */
        /* <DEDUP_REMOVED lines=49> */
[C---:B--2---:R-:W-:Y:S11]  /*4eab0*/  HMMA.1688.F32.TF32 R72, R16.reuse, R192, R72 ;  /* 0x000000c01048723c */ /* 0x044ff60000081048 */
[----:B------:R-:W-:Y:S11]  /*4eac0*/  @!UPT UIADD3 URZ, URZ, URZ, URZ ;  /* 0x0000003f3f3ff290 */ /* 0x000ff6000fffe03f */
[----:B------:R-:W-:Y:S01]  /*4ead0*/  @!UPT UIADD3 URZ, URZ, URZ, URZ ;  /* 0x0000003f3f3ff290 */ /* 0x000fe2000fffe03f */
[----:B------:R1:W-:Y:S04]  /*4eae0*/  STL.64 [R1+0x6a0], R72 ;  /* 0x0006a04801007387 */ /* 0x0003e80000100a00 */
[----:B------:R-:W-:Y:S04]  /*4eaf0*/  STL.64 [R1+0x6a8], R74 ;  /* 0x0006a84a01007387 */ /* 0x000fe80000100a00 */
[----:B-1----:R-:W2:Y:S01]  /*4eb00*/  LDL.LU.64 R72, [R1+0x5450] ;  /* 0x0054500001487983 */ /* 0x002ea20000300a00 */
[C---:B------:R-:W-:Y:S08]  /*4eb10*/  HMMA.1688.F32.TF32 R248, R16.reuse, R188, R248 ;  /* 0x000000bc10f8723c */ /* 0x040ff000000810f8 */
[C---:B----4-:R-:W-:Y:S11]  /*4eb20*/  HMMA.1688.F32.TF32 R20, R16.reuse, R172, R20 ;  /* 0x000000ac1014723c */ /* 0x050ff60000081014 */
[----:B------:R-:W-:Y:S04]  /*4eb30*/  @!UPT UIADD3 URZ, URZ, URZ, URZ ;  /* 0x0000003f3f3ff290 */ /* 0x000fe8000fffe03f */
[----:B------:R-:W-:Y:S04]  /*4eb40*/  STL.64 [R1+0x690], R248 ;  /* 0x000690f801007387 */ /* 0x000fe80000100a00 */
[----:B------:R3:W-:Y:S02]  /*4eb50*/  STL.64 [R1+0x698], R250 ;  /* 0x000698fa01007387 */ /* 0x0007e40000100a00 */
[C---:B---3--:R-:W-:Y:S08]  /*4eb60*/  HMMA.1688.F32.TF32 R248, R16.reuse, R184, R60 ;  /* 0x000000b810f8723c */ /* 0x048ff0000008103c */
[C---:B------:R-:W-:Y:S08]  /*4eb70*/  HMMA.1688.F32.TF32 R60, R16.reuse, R180, R240 ;  /* 0x000000b4103c723c */ /* 0x040ff000000810f0 */
[C---:B------:R-:W-:Y:S07]  /*4eb80*/  HMMA.1688.F32.TF32 R240, R16.reuse, R176, R244 ;  /* 0x000000b010f0723c */ /* 0x040fee00000810f4 */
        /* <DEDUP_REMOVED lines=8> */
[----:B------:R1:W-:Y:S01]  /*4ec10*/  STL.64 [R1+0x658], R22 ;  /* 0x0006581601007387 */ /* 0x0003e20000100a00 */
[C---:B------:R-:W-:Y:S08]  /*4ec20*/  HMMA.1688.F32.TF32 R24, R16.reuse, R164, R28 ;  /* 0x000000a41018723c */ /* 0x040ff0000008101c */
[C---:B-1----:R-:W-:Y:S01]  /*4ec30*/  HMMA.1688.F32.TF32 R20, R16.reuse, R160, R32 ;  /* 0x000000a01014723c */ /* 0x042fe20000081020 */
[----:B------:R-:W-:Y:S04]  /*4ec40*/  LDS R32, [R3+0x8300] ;  /* 0x0083000003207984 */ /* 0x000fe80000000800 */
[----:B------:R-:W-:Y:S04]  /*4ec50*/  LDS R34, [R3+0xa300] ;  /* 0x00a3000003227984 */ /* 0x000fe80000000800 */
[----:B------:R-:W-:Y:S01]  /*4ec60*/  STL.64 [R1+0x640], R60 ;  /* 0x0006403c01007387 */ /* 0x000fe20000100a00 */
[C---:B------:R-:W-:Y:S03]  /*4ec70*/  HMMA.1688.F32.TF32 R28, R16.reuse, R156, R36 ;  /* 0x0000009c101c723c */ /* 0x040fe60000081024 */
        /* <DEDUP_REMOVED lines=8> */
[C---:B---3--:R-:W-:Y:S03]  /*4ed00*/  HMMA.1688.F32.TF32 R20, R16.reuse, R148, R44 ;  /* 0x000000941014723c */ /* 0x048fe6000008102c */
[----:B------:R-:W-:Y:S04]  /*4ed10*/  STL.64 [R1+0x610], R28 ;  /* 0x0006101c01007387 */ /* 0x000fe80000100a00 */
[----:B------:R3:W-:Y:S08]  /*4ed20*/  STL.64 [R1+0x618], R30 ;  /* 0x0006181e01007387 */ /* 0x0007f00000100a00 */
[----:B------:R-:W-:Y:S01]  /*4ed30*/  STL.64 [R1+0x600], R24 ;  /* 0x0006001801007387 */ /* 0x000fe20000100a00 */
[C---:B---3--:R-:W-:Y:S03]  /*4ed40*/  HMMA.1688.F32.TF32 R28, R16.reuse, R144, R48 ;  /* 0x00000090101c723c */ /* 0x048fe60000081030 */
[----:B------:R3:W-:Y:S04]  /*4ed50*/  STL.64 [R1+0x608], R26 ;  /* 0x0006081a01007387 */ /* 0x0007e80000100a00 */
[----:B------:R-:W-:Y:S04]  /*4ed60*/  STL.64 [R1+0x5f0], R20 ;  /* 0x0005f01401007387 */ /* 0x000fe80000100a00 */
[----:B------:R4:W-:Y:S01]  /*4ed70*/  STL.64 [R1+0x5f8], R22 ;  /* 0x0005f81601007387 */ /* 0x0009e20000100a00 */
[C---:B---3--:R-:W-:Y:S08]  /*4ed80*/  HMMA.1688.F32.TF32 R24, R16.reuse, R140, R52 ;  /* 0x0000008c1018723c */ /* 0x048ff00000081034 */
[C---:B----4-:R-:W-:Y:S03]  /*4ed90*/  HMMA.1688.F32.TF32 R20, R16.reuse, R136, R56 ;  /* 0x000000881014723c */ /* 0x050fe60000081038 */
        /* <DEDUP_REMOVED lines=17> */
[----:B----4-:R-:W-:Y:S08]  /*4eeb0*/  HMMA.1688.F32.TF32 R20, R16, R112, R92 ;  /* 0x000000701014723c */ /* 0x010ff0000008105c */
[C---:B------:R-:W-:Y:S01]  /*4eec0*/  HMMA.1688.F32.TF32 R16, R12.reuse, R228, R96 ;  /* 0x000000e40c10723c */ /* 0x040fe20000081060 */
        /* <DEDUP_REMOVED lines=9> */
[C---:B----4-:R-:W-:Y:S08]  /*4ef60*/  HMMA.1688.F32.TF32 R16, R12.reuse, R220, R104 ;  /* 0x000000dc0c10723c */ /* 0x050ff00000081068 */
[C---:B------:R-:W-:Y:S07]  /*4ef70*/  HMMA.1688.F32.TF32 R24, R12.reuse, R216, R108 ;  /* 0x000000d80c18723c */ /* 0x040fee000008106c */
[----:B------:R-:W-:Y:S04]  /*4ef80*/  STL.64 [R1+0x560], R20 ;  /* 0x0005601401007387 */ /* 0x000fe80000100a00 */
[----:B------:R3:W-:Y:S04]  /*4ef90*/  STL.64 [R1+0x568], R22 ;  /* 0x0005681601007387 */ /* 0x0007e80000100a00 */
[----:B------:R-:W-:Y:S04]  /*4efa0*/  STL.64 [R1+0x550], R16 ;  /* 0x0005501001007387 */ /* 0x000fe80000100a00 */
[----:B------:R4:W-:Y:S01]  /*4efb0*/  STL.64 [R1+0x558], R18 ;  /* 0x0005581201007387 */ /* 0x0009e20000100a00 */
[C---:B---3--:R-:W-:Y:S08]  /*4efc0*/  HMMA.1688.F32.TF32 R20, R12.reuse, R212, R232 ;  /* 0x000000d40c14723c */ /* 0x048ff000000810e8 */
[----:B----4-:R-:W-:Y:S01]  /*4efd0*/  HMMA.1688.F32.TF32 R16, R12, R208, R236 ;  /* 0x000000d00c10723c */ /* 0x010fe200000810ec */
[----:B------:R3:W-:Y:S04]  /*4efe0*/  STL.64 [R1+0x540], R24 ;  /* 0x0005401801007387 */ /* 0x0007e80000100a00 */
[----:B------:R4:W-:Y:S04]  /*4eff0*/  STL.64 [R1+0x548], R26 ;  /* 0x0005481a01007387 */ /* 0x0009e80000100a00 */
[----:B------:R-:W3:Y:S01]  /*4f000*/  LDL.LU R108, [R1+0x2110] ;  /* 0x00211000016c7983 */ /* 0x000ee20000300800 */
[----:B--2---:R-:W-:-:S05]  /*4f010*/  IMAD.MOV.U32 R110, RZ, RZ, R73 ;  /* 0x000000ffff6e7224 */ /* 0x004fca00078e0049 */
[----:B------:R2:W-:Y:S04]  /*4f020*/  STL.64 [R1+0x530], R20 ;  /* 0x0005301401007387 */ /* 0x0005e80000100a00 */
[----:B------:R1:W-:Y:S01]  /*4f030*/  STL.64 [R1+0x538], R22 ;  /* 0x0005381601007387 */ /* 0x0003e20000100a00 */
[----:B------:R-:W-:-:S03]  /*4f040*/  IMAD.MOV.U32 R111, RZ, RZ, R72 ;  /* 0x000000ffff6f7224 */ /* 0x000fc600078e0048 */
[----:B------:R1:W-:Y:S04]  /*4f050*/  STL.64 [R1+0x520], R16 ;  /* 0x0005201001007387 */ /* 0x0003e80000100a00 */
[----:B------:R1:W-:Y:S04]  /*4f060*/  STL.64 [R1+0x528], R18 ;  /* 0x0005281201007387 */ /* 0x0003e80000100a00 */
[----:B------:R-:W2:Y:S04]  /*4f070*/  LDL.LU R109, [R1+0x2114] ;  /* 0x00211400016d7983 */ /* 0x000ea80000300800 */
[----:B------:R-:W2:Y:S04]  /*4f080*/  LDL.LU R73, [R1+0x544c] ;  /* 0x00544c0001497983 */ /* 0x000ea80000300800 */
[----:B------:R-:W3:Y:S04]  /*4f090*/  LDL.LU R72, [R1+0x5448] ;  /* 0x0054480001487983 */ /* 0x000ee80000300800 */
[----:B------:R-:W4:Y:S04]  /*4f0a0*/  LDL.LU R104, [R1+0x2450] ;  /* 0x0024500001687983 */ /* 0x000f280000300800 */
        /* <DEDUP_REMOVED lines=8> */
[----:B------:R-:W3:Y:S04]  /*4f130*/  LDL.LU R73, [R1+0x5440] ;  /* 0x0054400001497983 */ /* 0x000ee80000300800 */
[----:B------:R-:W4:Y:S04]  /*4f140*/  LDL.LU R92, [R1+0x2480] ;  /* 0x00248000015c7983 */ /* 0x000f280000300800 */
[----:B------:R-:W4:Y:S04]  /*4f150*/  LDL.LU R93, [R1+0x2484] ;  /* 0x00248400015d7983 */ /* 0x000f280000300800 */
[----:B------:R-:W4:Y:S04]  /*4f160*/  LDL.LU R94, [R1+0x2488] ;  /* 0x00248800015e7983 */ /* 0x000f280000300800 */
[----:B------:R-:W4:Y:S04]  /*4f170*/  LDL.LU R95, [R1+0x248c] ;  /* 0x00248c00015f7983 */ /* 0x000f280000300800 */
[----:B------:R-:W4:Y:S01]  /*4f180*/  LDL.LU R88, [R1+0x2490] ;  /* 0x0024900001587983 */ /* 0x000f220000300800 */
[----:B--2---:R-:W-:Y:S01]  /*4f190*/  IMAD.MOV.U32 R90, RZ, RZ, R72 ;  /* 0x000000ffff5a7224 */ /* 0x004fe200078e0048 */
[----:B---3--:R-:W-:-:S02]  /*4f1a0*/  MOV R89, R73 ;  /* 0x0000004900597202 */ /* 0x008fc40000000f00 */
        /* <DEDUP_REMOVED lines=59> */
[----:B-1----:R-:W3:Y:S04]  /*4f560*/  LDL.LU R22, [R1+0x25c8] ;  /* 0x0025c80001167983 */ /* 0x002ee80000300800 */
        /* <DEDUP_REMOVED lines=33> */
[----:B------:R2:W-:Y:S04]  /*4f780*/  STL.64 [R1+0x518], R238 ;  /* 0x000518ee01007387 */ /* 0x0005e80000100a00 */
[----:B-1----:R-:W4:Y:S04]  /*4f790*/  LDL.LU R236, [R1+0x2440] ;  /* 0x0024400001ec7983 */ /* 0x002f280000300800 */
[----:B------:R-:W4:Y:S04]  /*4f7a0*/  LDL.LU R237, [R1+0x2444] ;  /* 0x0024440001ed7983 */ /* 0x000f280000300800 */
[----:B--2---:R-:W4:Y:S04]  /*4f7b0*/  LDL.LU R238, [R1+0x2448] ;  /* 0x0024480001ee7983 */ /* 0x004f280000300800 */
[----:B------:R-:W4:Y:S01]  /*4f7c0*/  LDL.LU R239, [R1+0x244c] ;  /* 0x00244c0001ef7983 */ /* 0x000f220000300800 */
[C---:B---3--:R-:W-:Y:S08]  /*4f7d0*/  HMMA.1688.F32.TF32 R20, R12.reuse, R4, R20 ;  /* 0x000000040c14723c */ /* 0x048ff00000081014 */
[C---:B------:R-:W-:Y:S08]  /*4f7e0*/  HMMA.1688.F32.TF32 R16, R12.reuse, R204, R16 ;  /* 0x000000cc0c10723c */ /* 0x040ff00000081010 */
[C---:B------:R-:W-:Y:S07]  /*4f7f0*/  HMMA.1688.F32.TF32 R248, R12.reuse, R200, R248 ;  /* 0x000000c80cf8723c */ /* 0x040fee00000810f8 */
[----:B------:R1:W-:Y:S04]  /*4f800*/  STL.64 [R1+0x500], R20 ;  /* 0x0005001401007387 */ /* 0x0003e80000100a00 */
[----:B------:R-:W-:Y:S04]  /*4f810*/  STL.64 [R1+0x508], R22 ;  /* 0x0005081601007387 */ /* 0x000fe80000100a00 */
[----:B-1----:R-:W2:Y:S04]  /*4f820*/  LDL.LU.64 R20, [R1+0x5430] ;  /* 0x0054300001147983 */ /* 0x002ea80000300a00 */
[----:B------:R-:W-:Y:S04]  /*4f830*/  STL.64 [R1+0x4f0], R16 ;  /* 0x0004f01001007387 */ /* 0x000fe80000100a00 */
[----:B------:R1:W-:Y:S02]  /*4f840*/  STL.64 [R1+0x4f8], R18 ;  /* 0x0004f81201007387 */ /* 0x0003e40000100a00 */
[C---:B-1----:R-:W-:Y:S02]  /*4f850*/  HMMA.1688.F32.TF32 R16, R12.reuse, R196, R60 ;  /* 0x000000c40c10723c */ /* 0x042fe4000008103c */
[----:B------:R-:W-:Y:S04]  /*4f860*/  STL.64 [R1+0x4e0], R248 ;  /* 0x0004e0f801007387 */ /* 0x000fe80000100a00 */
[----:B------:R-:W-:Y:S02]  /*4f870*/  STL.64 [R1+0x4e8], R250 ;  /* 0x0004e8fa01007387 */ /* 0x000fe40000100a00 */
        /* <DEDUP_REMOVED lines=20> */
[C---:B---3--:R-:W-:Y:S03]  /*4f9c0*/  HMMA.1688.F32.TF32 R24, R12.reuse, R164, R48 ;  /* 0x000000a40c18723c */ /* 0x048fe60000081030 */
        /* <DEDUP_REMOVED lines=8> */
[C---:B---3--:R-:W-:Y:S01]  /*4fa50*/  HMMA.1688.F32.TF32 R24, R12.reuse, R152, R64 ;  /* 0x000000980c18723c */ /* 0x048fe20000081040 */
[----:B------:R1:W-:Y:S07]  /*4fa60*/  STL.64 [R1+0x448], R18 ;  /* 0x0004481201007387 */ /* 0x0003ee0000100a00 */
[C---:B-1----:R-:W-:Y:S07]  /*4fa70*/  HMMA.1688.F32.TF32 R16, R12.reuse, R148, R68 ;  /* 0x000000940c10723c */ /* 0x042fee0000081044 */
[----:B------:R-:W-:Y:S04]  /*4fa80*/  STL.64 [R1+0x430], R28 ;  /* 0x0004301c01007387 */ /* 0x000fe80000100a00 */
[----:B------:R1:W-:Y:S04]  /*4fa90*/  STL.64 [R1+0x438], R30 ;  /* 0x0004381e01007387 */ /* 0x0003e80000100a00 */
[----:B------:R-:W-:Y:S04]  /*4faa0*/  STL.64 [R1+0x420], R24 ;  /* 0x0004201801007387 */ /* 0x000fe80000100a00 */
[----:B------:R3:W-:Y:S01]  /*4fab0*/  STL.64 [R1+0x428], R26 ;  /* 0x0004281a01007387 */ /* 0x0007e20000100a00 */
[C---:B-1----:R-:W-:Y:S03]  /*4fac0*/  HMMA.1688.F32.TF32 R28, R12.reuse, R144, R72 ;  /* 0x000000900c1c723c */ /* 0x042fe60000081048 */
[----:B------:R-:W-:Y:S04]  /*4fad0*/  LDS R72, [R3+0x8380] ;  /* 0x0083800003487984 */ /* 0x000fe80000000800 */
[----:B------:R-:W-:Y:S01]  /*4fae0*/  LDS R74, [R3+0xa380] ;  /* 0x00a38000034a7984 */ /* 0x000fe20000000800 */
[C---:B---3--:R-:W-:Y:S03]  /*4faf0*/  HMMA.1688.F32.TF32 R24, R12.reuse, R140, R76 ;  /* 0x0000008c0c18723c */ /* 0x048fe6000008104c */
[----:B------:R-:W-:Y:S04]  /*4fb00*/  STL.64 [R1+0x410], R16 ;  /* 0x0004101001007387 */ /* 0x000fe80000100a00 */
[----:B------:R1:W-:Y:S04]  /*4fb10*/  STL.64 [R1+0x418], R18 ;  /* 0x0004181201007387 */ /* 0x0003e80000100a00 */
[----:B------:R-:W-:Y:S04]  /*4fb20*/  LDS R73, [R85+0x8380] ;  /* 0x0083800055497984 */ /* 0x000fe80000000800 */
[----:B------:R-:W3:Y:S01]  /*4fb30*/  LDS R75, [R85+0xa380] ;  /* 0x00a38000554b7984 */ /* 0x000ee20000000800 */
[C---:B-1----:R-:W-:Y:S03]  /*4fb40*/  HMMA.1688.F32.TF32 R16, R12.reuse, R136, R80 ;  /* 0x000000880c10723c */ /* 0x042fe60000081050 */
[----:B------:R-:W-:Y:S04]  /*4fb50*/  STL.64 [R1+0x400], R28 ;  /* 0x0004001c01007387 */ /* 0x000fe80000100a00 */
[----:B------:R1:W-:Y:S04]  /*4fb60*/  STL.64 [R1+0x408], R30 ;  /* 0x0004081e01007387 */ /* 0x0003e80000100a00 */
[----:B------:R-:W-:Y:S04]  /*4fb70*/  STL.64 [R1+0x3f0], R24 ;  /* 0x0003f01801007387 */ /* 0x000fe80000100a00 */
[----:B------:R1:W-:Y:S02]  /*4fb80*/  STL.64 [R1+0x3f8], R26 ;  /* 0x0003f81a01007387 */ /* 0x0003e40000100a00 */
[C---:B-1----:R-:W-:Y:S06]  /*4fb90*/  HMMA.1688.F32.TF32 R28, R12.reuse, R132, R88 ;  /* 0x000000840c1c723c */ /* 0x042fec0000081058 */
[----:B------:R-:W-:Y:S02]  /*4fba0*/  STL.64 [R1+0x3e0], R16 ;  /* 0x0003e01001007387 */ /* 0x000fe40000100a00 */
[C---:B------:R-:W-:Y:S02]  /*4fbb0*/  HMMA.1688.F32.TF32 R24, R12.reuse, R128, R92 ;  /* 0x000000800c18723c */ /* 0x040fe4000008105c */
[----:B------:R1:W-:Y:S06]  /*4fbc0*/  STL.64 [R1+0x3e8], R18 ;  /* 0x0003e81201007387 */ /* 0x0003ec0000100a00 */
[C---:B-1----:R-:W-:Y:S07]  /*4fbd0*/  HMMA.1688.F32.TF32 R16, R12.reuse, R124, R96 ;  /* 0x0000007c0c10723c */ /* 0x042fee0000081060 */
[----:B------:R-:W-:Y:S04]  /*4fbe0*/  STL.64 [R1+0x3d0], R28 ;  /* 0x0003d01c01007387 */ /* 0x000fe80000100a00 */
[----:B------:R1:W-:Y:S04]  /*4fbf0*/  STL.64 [R1+0x3d8], R30 ;  /* 0x0003d81e01007387 */ /* 0x0003e80000100a00 */
[----:B------:R-:W-:Y:S04]  /*4fc00*/  STL.64 [R1+0x3c0], R24 ;  /* 0x0003c01801007387 */ /* 0x000fe80000100a00 */
[----:B------:R3:W-:Y:S01]  /*4fc10*/  STL.64 [R1+0x3c8], R26 ;  /* 0x0003c81a01007387 */ /* 0x0007e20000100a00 */
[C---:B-1----:R-:W-:Y:S03]  /*4fc20*/  HMMA.1688.F32.TF32 R28, R12.reuse, R120, R100 ;  /* 0x000000780c1c723c */ /* 0x042fe60000081064 */
[----:B------:R-:W-:Y:S05]  /*4fc30*/  STL.64 [R1+0x3b0], R16 ;  /* 0x0003b01001007387 */ /* 0x000fea0000100a00 */
[C---:B---3--:R-:W-:Y:S01]  /*4fc40*/  HMMA.1688.F32.TF32 R24, R12.reuse, R116, R104 ;  /* 0x000000740c18723c */ /* 0x048fe20000081068 */
[----:B------:R1:W-:Y:S07]  /*4fc50*/  STL.64 [R1+0x3b8], R18 ;  /* 0x0003b81201007387 */ /* 0x0003ee0000100a00 */
[----:B-1----:R-:W-:Y:S08]  /*4fc60*/  HMMA.1688.F32.TF32 R16, R12, R112, R108 ;  /* 0x000000700c10723c */ /* 0x002ff0000008106c */
        /* <DEDUP_REMOVED lines=8> */
[----:B------:R4:W-:Y:S02]  /*4fcf0*/  STL.64 [R1+0x168], R14 ;  /* 0x0001680e01007387 */ /* 0x0009e40000100a00 */
[C---:B----4-:R-:W-:Y:S11]  /*4fd00*/  HMMA.1688.F32.TF32 R12, R32.reuse, R224, R236 ;  /* 0x000000e0200c723c */ /* 0x050ff600000810ec */
[----:B------:R-:W-:Y:S11]  /*4fd10*/  @!UPT UIADD3 URZ, URZ, URZ, URZ ;  /* 0x0000003f3f3ff290 */ /* 0x000ff6000fffe03f */
[----:B------:R-:W-:Y:S01]  /*4fd20*/  @!UPT UIADD3 URZ, URZ, URZ, URZ ;  /* 0x0000003f3f3ff290 */ /* 0x000fe2000fffe03f */
[----:B------:R1:W-:Y:S04]  /*4fd30*/  STL.64 [R1+0x380], R12 ;  /* 0x0003800c01007387 */ /* 0x0003e80000100a00 */
[----:B------:R3:W-:Y:S04]  /*4fd40*/  STL.64 [R1+0x388], R14 ;  /* 0x0003880e01007387 */ /* 0x0007e80000100a00 */
        /* <DEDUP_REMOVED lines=106> */
[C---:B--2---:R-:W-:Y:S08]  /*503f0*/  HMMA.1688.F32.TF32 R100, R32.reuse, R168, R100 ;  /* 0x000000a82064723c */ /* 0x044ff00000081064 */
[C---:B----4-:R-:W-:Y:S08]  /*50400*/  HMMA.1688.F32.TF32 R92, R32.reuse, R176, R92 ;  /* 0x000000b0205c723c */ /* 0x050ff0000008105c */
        /* <DEDUP_REMOVED lines=10> */
[C---:B------:R-:W-:Y:S11]  /*504b0*/  HMMA.1688.F32.TF32 R36, R32.reuse, R212, R36 ;  /* 0x000000d42024723c */ /* 0x040ff60000081024 */
[----:B------:R-:W-:Y:S04]  /*504c0*/  @!UPT UIADD3 URZ, URZ, URZ, URZ ;  /* 0x0000003f3f3ff290 */ /* 0x000fe8000fffe03f */
[----:B------:R1:W-:Y:S01]  /*504d0*/  STL.64 [R1+0x370], R24 ;  /* 0x0003701801007387 */ /* 0x0003e20000100a00 */
[C---:B------:R-:W-:Y:S03]  /*504e0*/  HMMA.1688.F32.TF32 R52, R32.reuse, R204, R52 ;  /* 0x000000cc2034723c */ /* 0x040fe60000081034 */
[----:B------:R-:W-:Y:S04]  /*504f0*/  STL.64 [R1+0x378], R26 ;  /* 0x0003781a01007387 */ /* 0x000fe80000100a00 */
[----:B-1----:R-:W2:Y:S04]  /*50500*/  LDL.LU.64 R24, [R1+0x5428] ;  /* 0x0054280001187983 */ /* 0x002ea80000300a00 */
[----:B------:R1:W-:Y:S04]  /*50510*/  STL.64 [R1+0x360], R28 ;  /* 0x0003601c01007387 */ /* 0x0003e80000100a00 */
[----:B------:R-:W-:Y:S01]  /*50520*/  STL.64 [R1+0x368], R30 ;  /* 0x0003681e01007387 */ /* 0x000fe20000100a00 */
[C---:B------:R-:W-:Y:S03]  /*50530*/  HMMA.1688.F32.TF32 R76, R32.reuse, R188, R76 ;  /* 0x000000bc204c723c */ /* 0x040fe6000008104c */
[----:B-1----:R-:W4:Y:S04]  /*50540*/  LDL.LU.64 R28, [R1+0x5420] ;  /* 0x00542000011c7983 */ /* 0x002f280000300a00 */
[----:B------:R1:W-:Y:S04]  /*50550*/  STL.64 [R1+0x350], R36 ;  /* 0x0003502401007387 */ /* 0x0003e80000100a00 */
[----:B------:R-:W-:Y:S04]  /*50560*/  STL.64 [R1+0x358], R38 ;  /* 0x0003582601007387 */ /* 0x000fe80000100a00 */
[----:B-1----:R-:W2:Y:S04]  /*50570*/  LDL.LU.64 R36, [R1+0x5418] ;  /* 0x0054180001247983 */ /* 0x002ea80000300a00 */
[----:B------:R1:W-:Y:S04]  /*50580*/  STL.64 [R1+0x340], R40 ;  /* 0x0003402801007387 */ /* 0x0003e80000100a00 */
[----:B------:R-:W-:Y:S04]  /*50590*/  STL.64 [R1+0x348], R42 ;  /* 0x0003482a01007387 */ /* 0x000fe80000100a00 */
[----:B-1----:R-:W2:Y:S04]  /*505a0*/  LDL.LU.64 R40, [R1+0x5410] ;  /* 0x0054100001287983 */ /* 0x002ea80000300a00 */
[----:B------:R1:W-:Y:S04]  /*505b0*/  STL.64 [R1+0x330], R44 ;  /* 0x0003302c01007387 */ /* 0x0003e80000100a00 */
[----:B------:R-:W-:Y:S01]  /*505c0*/  STL.64 [R1+0x338], R46 ;  /* 0x0003382e01007387 */ /* 0x000fe20000100a00 */
[C---:B------:R-:W-:Y:S03]  /*505d0*/  HMMA.1688.F32.TF32 R96, R32.reuse, R172, R96 ;  /* 0x000000ac2060723c */ /* 0x040fe60000081060 */
        /* <DEDUP_REMOVED lines=9> */
[----:B------:R-:W-:Y:S01]  /*50670*/  STL.64 [R1+0x308], R58 ;  /* 0x0003083a01007387 */ /* 0x000fe20000100a00 */
[C---:B------:R-:W-:Y:S03]  /*50680*/  HMMA.1688.F32.TF32 R236, R32.reuse, R160, R236 ;  /* 0x000000a020ec723c */ /* 0x040fe600000810ec */
[----:B-1----:R-:W2:Y:S04]  /*50690*/  LDL.LU.64 R56, [R1+0x53f0] ;  /* 0x0053f00001387983 */ /* 0x002ea80000300a00 */
[----:B------:R1:W-:Y:S04]  /*506a0*/  STL.64 [R1+0x2f0], R64 ;  /* 0x0002f04001007387 */ /* 0x0003e80000100a00 */
[----:B------:R-:W-:Y:S01]  /*506b0*/  STL.64 [R1+0x2f8], R66 ;  /* 0x0002f84201007387 */ /* 0x000fe20000100a00 */
[C---:B---3--:R-:W-:Y:S03]  /*506c0*/  HMMA.1688.F32.TF32 R12, R32.reuse, R156, R12 ;  /* 0x0000009c200c723c */ /* 0x048fe6000008100c */
[----:B-1----:R-:W3:Y:S04]  /*506d0*/  LDL.LU.64 R64, [R1+0x53e8] ;  /* 0x0053e80001407983 */ /* 0x002ee80000300a00 */
[----:B------:R1:W-:Y:S04]  /*506e0*/  STL.64 [R1+0x2e0], R68 ;  /* 0x0002e04401007387 */ /* 0x0003e80000100a00 */
[----:B------:R-:W-:Y:S04]  /*506f0*/  STL.64 [R1+0x2e8], R70 ;  /* 0x0002e84601007387 */ /* 0x000fe80000100a00 */
[----:B-1----:R-:W2:Y:S04]  /*50700*/  LDL.LU.64 R68, [R1+0x53e0] ;  /* 0x0053e00001447983 */ /* 0x002ea80000300a00 */
        /* <DEDUP_REMOVED lines=14> */
[----:B-1----:R-:W3:Y:S04]  /*507f0*/  LDL.LU.64 R96, [R1+0x53b8] ;  /* 0x0053b80001607983 */ /* 0x002ee80000300a00 */
[----:B------:R1:W-:Y:S04]  /*50800*/  STL.64 [R1+0x280], R100 ;  /* 0x0002806401007387 */ /* 0x0003e80000100a00 */
[----:B------:R-:W-:Y:S04]  /*50810*/  STL.64 [R1+0x288], R102 ;  /* 0x0002886601007387 */ /* 0x000fe80000100a00 */
[----:B-1----:R-:W3:Y:S04]  /*50820*/  LDL.LU.64 R100, [R1+0x53b0] ;  /* 0x0053b00001647983 */ /* 0x002ee80000300a00 */
[----:B------:R1:W-:Y:S04]  /*50830*/  STL.64 [R1+0x270], R104 ;  /* 0x0002706801007387 */ /* 0x0003e80000100a00 */
[----:B------:R-:W-:Y:S04]  /*50840*/  STL.64 [R1+0x278], R106 ;  /* 0x0002786a01007387 */ /* 0x000fe80000100a00 */
[----:B-1----:R-:W3:Y:S04]  /*50850*/  LDL.LU.64 R104, [R1+0x53a8] ;  /* 0x0053a80001687983 */ /* 0x002ee80000300a00 */
[----:B------:R-:W-:Y:S04]  /*50860*/  STL.64 [R1+0x260], R236 ;  /* 0x000260ec01007387 */ /* 0x000fe80000100a00 */
[----:B------:R1:W-:Y:S04]  /*50870*/  STL.64 [R1+0x268], R238 ;  /* 0x000268ee01007387 */ /* 0x0003e80000100a00 */
[----:B-1----:R-:W3:Y:S04]  /*50880*/  LDL.LU.64 R238, [R1+0x53a0] ;  /* 0x0053a00001ee7983 */ /* 0x002ee80000300a00 */
[----:B------:R-:W3:Y:S04]  /*50890*/  LDL.LU.64 R236, [R1+0x5398] ;  /* 0x0053980001ec7983 */ /* 0x000ee80000300a00 */
[----:B------:R-:W-:Y:S04]  /*508a0*/  STL.64 [R1+0x250], R12 ;  /* 0x0002500c01007387 */ /* 0x000fe80000100a00 */
[----:B------:R1:W-:Y:S02]  /*508b0*/  STL.64 [R1+0x258], R14 ;  /* 0x0002580e01007387 */ /* 0x0003e40000100a00 */
[C---:B-1----:R-:W-:Y:S08]  /*508c0*/  HMMA.1688.F32.TF32 R12, R32.reuse, R152, R16 ;  /* 0x00000098200c723c */ /* 0x042ff00000081010 */
[C---:B------:R-:W-:Y:S11]  /*508d0*/  HMMA.1688.F32.TF32 R16, R32.reuse, R148, R248 ;  /* 0x000000942010723c */ /* 0x040ff600000810f8 */
[----:B------:R-:W-:Y:S04]  /*508e0*/  @!UPT UIADD3 URZ, URZ, URZ, URZ ;  /* 0x0000003f3f3ff290 */ /* 0x000fe8000fffe03f */
[----:B------:R-:W-:Y:S04]  /*508f0*/  STL.64 [R1+0x240], R12 ;  /* 0x0002400c01007387 */ /* 0x000fe80000100a00 */
[----:B------:R1:W-:Y:S02]  /*50900*/  STL.64 [R1+0x248], R14 ;  /* 0x0002480e01007387 */ /* 0x0003e40000100a00 */
[C---:B-1----:R-:W-:Y:S02]  /*50910*/  HMMA.1688.F32.TF32 R12, R32.reuse, R144, R60 ;  /* 0x00000090200c723c */ /* 0x042fe4000008103c */
[----:B------:R-:W-:Y:S04]  /*50920*/  STL.64 [R1+0x230], R16 ;  /* 0x0002301001007387 */ /* 0x000fe80000100a00 */
[----:B------:R1:W-:Y:S02]  /*50930*/  STL.64 [R1+0x238], R18 ;  /* 0x0002381201007387 */ /* 0x0003e40000100a00 */
[C---:B------:R-:W-:Y:S08]  /*50940*/  HMMA.1688.F32.TF32 R60, R32.reuse, R140, R240 ;  /* 0x0000008c203c723c */ /* 0x040ff000000810f0 */
[C---:B-1----:R-:W-:Y:S07]  /*50950*/  HMMA.1688.F32.TF32 R16, R32.reuse, R136, R244 ;  /* 0x000000882010723c */ /* 0x042fee00000810f4 */
[----:B------:R-:W-:Y:S04]  /*50960*/  STL.64 [R1+0x220], R12 ;  /* 0x0002200c01007387 */ /* 0x000fe80000100a00 */
[----:B------:R1:W-:Y:S02]  /*50970*/  STL.64 [R1+0x228], R14 ;  /* 0x0002280e01007387 */ /* 0x0003e40000100a00 */
[C---:B-1----:R-:W-:Y:S02]  /*50980*/  HMMA.1688.F32.TF32 R12, R32.reuse, R132, R20 ;  /* 0x00000084200c723c */ /* 0x042fe40000081014 */
[----:B------:R-:W-:Y:S04]  /*50990*/  STL.64 [R1+0x210], R60 ;  /* 0x0002103c01007387 */ /* 0x000fe80000100a00 */
[----:B------:R-:W-:Y:S11]  /*509a0*/  STL.64 [R1+0x218], R62 ;  /* 0x0002183e01007387 */ /* 0x000ff60000100a00 */
[----:B------:R-:W-:Y:S06]  /*509b0*/  @!UPT UIADD3 URZ, URZ, URZ, URZ ;  /* 0x0000003f3f3ff290 */ /* 0x000fec000fffe03f */
[----:B------:R-:W-:Y:S04]  /*509c0*/  STL.64 [R1+0x4fb8], R14 ;  /* 0x004fb80e01007387 */ /* 0x000fe80000100a00 */
[----:B------:R-:W-:Y:S04]  /*509d0*/  STL.64 [R1+0x200], R16 ;  /* 0x0002001001007387 */ /* 0x000fe80000100a00 */
[----:B------:R1:W-:Y:S02]  /*509e0*/  STL.64 [R1+0x208], R18 ;  /* 0x0002081201007387 */ /* 0x0003e40000100a00 */
[C---:B-1----:R-:W-:Y:S02]  /*509f0*/  HMMA.1688.F32.TF32 R16, R32.reuse, R128, R108 ;  /* 0x000000802010723c */ /* 0x042fe4000008106c */
[----:B------:R-:W-:Y:S11]  /*50a00*/  STL.64 [R1+0x4fb0], R12 ;  /* 0x004fb00c01007387 */ /* 0x000ff60000100a00 */
[----:B------:R-:W-:Y:S10]  /*50a10*/  @!UPT UIADD3 URZ, URZ, URZ, URZ ;  /* 0x0000003f3f3ff290 */ /* 0x000ff4000fffe03f */
[----:B------:R-:W-:Y:S04]  /*50a20*/  STL.64 [R1+0x4fc8], R18 ;  /* 0x004fc81201007387 */ /* 0x000fe80000100a00 */
[----:B------:R-:W-:Y:S04]  /*50a30*/  STL.64 [R1+0x4fc0], R16 ;  /* 0x004fc01001007387 */ /* 0x000fe80000100a00 */
[----:B------:R-:W4:Y:S04]  /*50a40*/  LDL.LU R30, [R1+0x2288] ;  /* 0x00228800011e7983 */ /* 0x000f280000300800 */
[----:B------:R-:W4:Y:S04]  /*50a50*/  LDL.LU R31, [R1+0x228c] ;  /* 0x00228c00011f7983 */ /* 0x000f280000300800 */
        /* <DEDUP_REMOVED lines=14> */
[----:B------:R-:W-:Y:S03]  /*50b40*/  HMMA.1688.F32.TF32 R20, R32, R124, R232 ;  /* 0x0000007c2014723c */ /* 0x000fe600000810e8 */
[----:B------:R-:W3:Y:S04]  /*50b50*/  LDL.LU R232, [R1+0x2230] ;  /* 0x0022300001e87983 */ /* 0x000ee80000300800 */
[----:B--2---:R-:W-:-:S02]  /*50b60*/  IMAD.MOV.U32 R234, RZ, RZ, R25 ;  /* 0x000000ffffea7224 */ /* 0x004fc400078e0019 */
[----:B------:R-:W-:Y:S02]  /*50b70*/  IMAD.MOV.U32 R235, RZ, RZ, R24 ;  /* 0x000000ffffeb7224 */ /* 0x000fe400078e0018 */
[----:B------:R-:W-:Y:S11]  /*50b80*/  IMAD.MOV.U32 R233, RZ, RZ, R84 ;  /* 0x000000ffffe97224 */ /* 0x000ff600078e0054 */
[----:B------:R-:W-:Y:S01]  /*50b90*/  @!UPT UIADD3 URZ, URZ, URZ, URZ ;  /* 0x0000003f3f3ff290 */ /* 0x000fe2000fffe03f */
[----:B------:R-:W-:Y:S04]  /*50ba0*/  STL [R1+0x4fdc], R20 ;  /* 0x004fdc1401007387 */ /* 0x000fe80000100800 */
[----:B------:R-:W-:Y:S04]  /*50bb0*/  STL [R1+0x4fd8], R21 ;  /* 0x004fd81501007387 */ /* 0x000fe80000100800 */
[----:B------:R-:W-:Y:S04]  /*50bc0*/  STL [R1+0x4fd4], R22 ;  /* 0x004fd41601007387 */ /* 0x000fe80000100800 */
[----:B------:R-:W-:Y:S01]  /*50bd0*/  STL [R1+0x4fd0], R23 ;  /* 0x004fd01701007387 */ /* 0x000fe20000100800 */
[----:B------:R-:W-:-:S02]  /*50be0*/  IMAD.MOV.U32 R240, RZ, RZ, R49 ;  /* 0x000000fffff07224 */ /* 0x000fc400078e0031 */
[----:B------:R-:W-:Y:S02]  /*50bf0*/  IMAD.MOV.U32 R241, RZ, RZ, R45 ;  /* 0x000000fffff17224 */ /* 0x000fe400078e002d */
[----:B------:R-:W-:Y:S02]  /*50c00*/  IMAD.MOV.U32 R242, RZ, RZ, R44 ;  /* 0x000000fffff27224 */ /* 0x000fe400078e002c */
[----:B------:R-:W-:Y:S01]  /*50c10*/  IMAD.MOV.U32 R243, RZ, RZ, R48 ;  /* 0x000000fffff37224 */ /* 0x000fe200078e0030 */
[C---:B----4-:R-:W-:Y:S08]  /*50c20*/  HMMA.1688.F32.TF32 R24, R32.reuse, R120, R28 ;  /* 0x000000782018723c */ /* 0x050ff0000008101c */
[C---:B---3--:R-:W-:Y:S08]  /*50c30*/  HMMA.1688.F32.TF32 R28, R32.reuse, R116, R36 ;  /* 0x00000074201c723c */ /* 0x048ff00000081024 */
[----:B------:R-:W-:Y:S08]  /*50c40*/  HMMA.1688.F32.TF32 R32, R32, R112, R80 ;  /* 0x000000702020723c */ /* 0x000ff00000081050 */
[C---:B------:R-:W-:Y:S01]  /*50c50*/  HMMA.1688.F32.TF32 R36, R72.reuse, R228, R96 ;  /* 0x000000e44824723c */ /* 0x040fe20000081060 */
[----:B------:R-:W-:Y:S04]  /*50c60*/  LDS R97, [R85+0x8400] ;  /* 0x0084000055617984 */ /* 0x000fe80000000800 */
[----:B------:R1:W-:Y:S04]  /*50c70*/  LDS R99, [R85+0xa400] ;  /* 0x00a4000055637984 */ /* 0x0003e80000000800 */
[----:B------:R-:W-:Y:S01]  /*50c80*/  STL [R1+0x4fec], R24 ;  /* 0x004fec1801007387 */ /* 0x000fe20000100800 */
[C---:B-1----:R-:W-:Y:S08]  /*50c90*/  HMMA.1688.F32.TF32 R84, R72.reuse, R220, R92 ;  /* 0x000000dc4854723c */ /* 0x042ff0000008105c */
[----:B------:R-:W-:Y:S01]  /*50ca0*/  HMMA.1688.F32.TF32 R80, R72, R224, R88 ;  /* 0x000000e04850723c */ /* 0x000fe20000081058 */
[----:B------:R-:W-:Y:S01]  /*50cb0*/  STL [R1+0x4fe8], R25 ;  /* 0x004fe81901007387 */ /* 0x000fe20000100800 */
[----:B------:R-:W-:-:S02]  /*50cc0*/  IMAD.MOV.U32 R246, RZ, RZ, R41 ;  /* 0x000000fffff67224 */ /* 0x000fc400078e0029 */
[----:B------:R-:W-:Y:S01]  /*50cd0*/  IMAD.MOV.U32 R247, RZ, RZ, R40 ;  /* 0x000000fffff77224 */ /* 0x000fe200078e0028 */
[----:B------:R-:W-:Y:S03]  /*50ce0*/  LDS R96, [R3+0x8400] ;  /* 0x0084000003607984 */ /* 0x000fe60000000800 */
[C---:B------:R-:W-:Y:S01]  /*50cf0*/  HMMA.1688.F32.TF32 R60, R72.reuse, R196, R240 ;  /* 0x000000c4483c723c */ /* 0x040fe200000810f0 */
[----:B------:R-:W1:Y:S07]  /*50d00*/  LDS R98, [R3+0xa400] ;  /* 0x00a4000003627984 */ /* 0x000e6e0000000800 */
[----:B------:R-:W-:Y:S01]  /*50d10*/  HMMA.1688.F32.TF32 R88, R72, R216, R108 ;  /* 0x000000d84858723c */ /* 0x000fe2000008106c */
[----:B------:R2:W-:Y:S04]  /*50d20*/  STL [R1+0x4fe4], R26 ;  /* 0x004fe41a01007387 */ /* 0x0005e80000100800 */
[----:B------:R3:W-:Y:S04]  /*50d30*/  STL [R1+0x4fe0], R27 ;  /* 0x004fe01b01007387 */ /* 0x0007e80000100800 */
        /* <DEDUP_REMOVED lines=8> */
[----:B------:R-:W-:-:S03]  /*50dc0*/  IMAD.MOV.U32 R108, RZ, RZ, R57 ;  /* 0x000000ffff6c7224 */ /* 0x000fc600078e0039 */
[----:B------:R-:W-:Y:S01]  /*50dd0*/  STL.64 [R1+0x5038], R86 ;  /* 0x0050385601007387 */ /* 0x000fe20000100a00 */
[----:B------:R-:W-:-:S03]  /*50de0*/  IMAD.MOV.U32 R109, RZ, RZ, R56 ;  /* 0x000000ffff6d7224 */ /* 0x000fc600078e0038 */
[----:B------:R-:W-:Y:S01]  /*50df0*/  STL.64 [R1+0x5030], R84 ;  /* 0x0050305401007387 */ /* 0x000fe20000100a00 */
[----:B------:R-:W-:-:S03]  /*50e00*/  IMAD.MOV.U32 R110, RZ, RZ, R53 ;  /* 0x000000ffff6e7224 */ /* 0x000fc600078e0035 */
[----:B------:R-:W-:Y:S01]  /*50e10*/  STL.64 [R1+0x5048], R90 ;  /* 0x0050485a01007387 */ /* 0x000fe20000100a00 */
[----:B------:R-:W-:-:S03]  /*50e20*/  MOV R111, R52 ;  /* 0x00000034006f7202 */ /* 0x000fc60000000f00 */
[----:B------:R-:W-:Y:S04]  /*50e30*/  STL.64 [R1+0x5040], R88 ;  /* 0x0050405801007387 */ /* 0x000fe80000100a00 */
[----:B------:R-:W4:Y:S04]  /*50e40*/  LDL.LU R57, [R1+0x5394] ;  /* 0x0053940001397983 */ /* 0x000f280000300800 */
[----:B------:R-:W4:Y:S04]  /*50e50*/  LDL.LU R56, [R1+0x5390] ;  /* 0x0053900001387983 */ /* 0x000f280000300800 */
[----:B------:R-:W2:Y:S04]  /*50e60*/  LDL.LU R53, [R1+0x538c] ;  /* 0x00538c0001357983 */ /* 0x000ea80000300800 */
[----:B------:R-:W2:Y:S01]  /*50e70*/  LDL.LU R52, [R1+0x5388] ;  /* 0x0053880001347983 */ /* 0x000ea20000300800 */
[C---:B------:R-:W-:Y:S03]  /*50e80*/  HMMA.1688.F32.TF32 R92, R72.reuse, R212, R232 ;  /* 0x000000d4485c723c */ /* 0x040fe600000810e8 */
        /* <DEDUP_REMOVED lines=22> */
[----:B------:R-:W-:Y:S04]  /*50ff0*/  STL.64 [R1+0x5058], R94 ;  /* 0x0050585e01007387 */ /* 0x000fe80000100a00 */
[----:B------:R-:W-:Y:S01]  /*51000*/  STL.64 [R1+0x5050], R92 ;  /* 0x0050505c01007387 */ /* 0x000fe20000100a00 */
[C---:B--2---:R-:W-:Y:S03]  /*51010*/  HMMA.1688.F32.TF32 R40, R72.reuse, R208, R232 ;  /* 0x000000d04828723c */ /* 0x044fe600000810e8 */
[----:B------:R-:W4:Y:S04]  /*51020*/  LDL.LU R232, [R1+0x20c0] ;  /* 0x0020c00001e87983 */ /* 0x000f280000300800 */
[----:B------:R-:W4:Y:S04]  /*51030*/  LDL.LU R233, [R1+0x20c4] ;  /* 0x0020c40001e97983 */ /* 0x000f280000300800 */
[----:B------:R-:W4:Y:S04]  /*51040*/  LDL.LU R234, [R1+0x20c8] ;  /* 0x0020c80001ea7983 */ /* 0x000f280000300800 */
[----:B------:R-:W4:Y:S01]  /*51050*/  LDL.LU R235, [R1+0x20cc] ;  /* 0x0020cc0001eb7983 */ /* 0x000f220000300800 */
[C---:B---3--:R-:W-:Y:S08]  /*51060*/  HMMA.1688.F32.TF32 R44, R72.reuse, R8, R44 ;  /* 0x00000008482c723c */ /* 0x048ff0000008102c */
[C---:B----4-:R-:W-:Y:S08]  /*51070*/  HMMA.1688.F32.TF32 R48, R72.reuse, R4, R48 ;  /* 0x000000044830723c */ /* 0x050ff00000081030 */
        /* <DEDUP_REMOVED lines=20> */
[----:B------:R-:W-:Y:S01]  /*511c0*/  IMAD.MOV.U32 R24, RZ, RZ, R12 ;  /* 0x000000ffff187224 */ /* 0x000fe200078e000c */
[----:B------:R-:W-:Y:S02]  /*511d0*/  MOV R25, R13 ;  /* 0x0000000d00197202 */ /* 0x000fe40000000f00 */
        /* <DEDUP_REMOVED lines=75> */
[----:B------:R-:W1:Y:S04]  /*51690*/  LDL.LU R106, [R1+0x1fa8] ;  /* 0x001fa800016a7983 */ /* 0x000e680000300800 */
[----:B------:R-:W1:Y:S04]  /*516a0*/  LDL.LU R107, [R1+0x1fac] ;  /* 0x001fac00016b7983 */ /* 0x000e680000300800 */
[----:B------:R-:W-:Y:S04]  /*516b0*/  STL.64 [R1+0x50f8], R22 ;  /* 0x0050f81601007387 */ /* 0x000fe80000100a00 */
[----:B------:R2:W-:Y:S04]  /*516c0*/  STL.64 [R1+0x50f0], R20 ;  /* 0x0050f01401007387 */ /* 0x0005e80000100a00 */
        /* <DEDUP_REMOVED lines=8> */
[----:B------:R2:W-:Y:S04]  /*51750*/  STL.64 [R1+0x2948], R22 ;  /* 0x0029481601007387 */ /* 0x0005e80000100a00 */
        /* <DEDUP_REMOVED lines=11> */
[C---:B----4-:R-:W-:Y:S08]  /*51810*/  HMMA.1688.F32.TF32 R24, R72.reuse, R164, R44 ;  /* 0x000000a44818723c */ /* 0x050ff0000008102c */
[C---:B--2---:R-:W-:Y:S08]  /*51820*/  HMMA.1688.F32.TF32 R20, R72.reuse, R160, R40 ;  /* 0x000000a04814723c */ /* 0x044ff00000081028 */
[C---:B------:R-:W-:Y:S07]  /*51830*/  HMMA.1688.F32.TF32 R40, R72.reuse, R156, R92 ;  /* 0x0000009c4828723c */ /* 0x040fee000008105c */
[----:B------:R-:W-:Y:S04]  /*51840*/  STL.64 [R1+0x2930], R24 ;  /* 0x0029301801007387 */ /* 0x000fe80000100a00 */
[----:B------:R2:W-:Y:S04]  /*51850*/  STL.64 [R1+0x2938], R26 ;  /* 0x0029381a01007387 */ /* 0x0005e80000100a00 */
[----:B------:R-:W-:Y:S04]  /*51860*/  STL.64 [R1+0x2920], R20 ;  /* 0x0029201401007387 */ /* 0x000fe80000100a00 */
[----:B------:R4:W-:Y:S01]  /*51870*/  STL.64 [R1+0x2928], R22 ;  /* 0x0029281601007387 */ /* 0x0009e20000100a00 */
[C---:B--2---:R-:W-:Y:S08]  /*51880*/  HMMA.1688.F32.TF32 R24, R72.reuse, R152, R88 ;  /* 0x000000984818723c */ /* 0x044ff00000081058 */
[C---:B----4-:R-:W-:Y:S01]  /*51890*/  HMMA.1688.F32.TF32 R20, R72.reuse, R148, R84 ;  /* 0x000000944814723c */ /* 0x050fe20000081054 */
        /* <DEDUP_REMOVED lines=8> */
[C---:B----4-:R-:W-:Y:S03]  /*51920*/  HMMA.1688.F32.TF32 R20, R72.reuse, R136, R32 ;  /* 0x000000884814723c */ /* 0x050fe60000081020 */
[----:B------:R-:W-:Y:S04]  /*51930*/  STL.64 [R1+0x15e0], R40 ;  /* 0x0015e02801007387 */ /* 0x000fe80000100a00 */
[----:B------:R-:W-:Y:S01]  /*51940*/  STL.64 [R1+0x15e8], R42 ;  /* 0x0015e82a01007387 */ /* 0x000fe20000100a00 */
[C---:B------:R-:W-:Y:S07]  /*51950*/  HMMA.1688.F32.TF32 R28, R72.reuse, R132, R28 ;  /* 0x00000084481c723c */ /* 0x040fee000008101c */
[----:B------:R-:W-:Y:S04]  /*51960*/  STL.64 [R1+0x28e0], R24 ;  /* 0x0028e01801007387 */ /* 0x000fe80000100a00 */
[----:B------:R2:W-:Y:S04]  /*51970*/  STL.64 [R1+0x28e8], R26 ;  /* 0x0028e81a01007387 */ /* 0x0005e80000100a00 */
[----:B------:R-:W-:Y:S04]  /*51980*/  STL.64 [R1+0x28d0], R20 ;  /* 0x0028d01401007387 */ /* 0x000fe80000100a00 */
[----:B------:R4:W-:Y:S01]  /*51990*/  STL.64 [R1+0x28d8], R22 ;  /* 0x0028d81601007387 */ /* 0x0009e20000100a00 */
[C---:B--2---:R-:W-:Y:S08]  /*519a0*/  HMMA.1688.F32.TF32 R24, R72.reuse, R128, R16 ;  /* 0x000000804818723c */ /* 0x044ff00000081010 */
[C---:B----4-:R-:W-:Y:S08]  /*519b0*/  HMMA.1688.F32.TF32 R20, R72.reuse, R124, R12 ;  /* 0x0000007c4814723c */ /* 0x050ff0000008100c */
        /* <DEDUP_REMOVED lines=8> */
[----:B------:R-:W-:Y:S03]  /*51a40*/  STL.64 [R1+0x28a8], R22 ;  /* 0x0028a81601007387 */ /* 0x000fe60000100a00 */
[----:B-1----:R-:W-:Y:S01]  /*51a50*/  HMMA.1688.F32.TF32 R76, R96, R228, R104 ;  /* 0x000000e4604c723c */ /* 0x002fe20000081068 */
[----:B------:R-:W-:Y:S04]  /*51a60*/  STL.64 [R1+0x2890], R16 ;  /* 0x0028901001007387 */ /* 0x000fe80000100a00 */
[----:B------:R-:W-:Y:S01]  /*51a70*/  STL.64 [R1+0x2898], R18 ;  /* 0x0028981201007387 */ /* 0x000fe20000100a00 */
[----:B------:R-:W-:-:S03]  /*51a80*/  LOP3.LUT R87, R3, 0x20, RZ, 0x3c, !PT ;  /* 0x0000002003577812 */ /* 0x000fc600078e3cff */
[----:B------:R-:W-:Y:S04]  /*51a90*/  LDS R104, [R3+0x8480] ;  /* 0x0084800003687984 */ /* 0x000fe80000000800 */
[----:B------:R-:W-:Y:S04]  /*51aa0*/  LDS R106, [R3+0xa480] ;  /* 0x00a48000036a7984 */ /* 0x000fe80000000800 */
[----:B------:R-:W-:Y:S04]  /*51ab0*/  STL.64 [R1+0x4f40], R74 ;  /* 0x004f404a01007387 */ /* 0x000fe80000100a00 */
[----:B------:R1:W-:Y:S04]  /*51ac0*/  STL.64 [R1+0x2880], R12 ;  /* 0x0028800c01007387 */ /* 0x0003e80000100a00 */
[----:B------:R2:W-:Y:S04]  /*51ad0*/  STL.64 [R1+0x2888], R14 ;  /* 0x0028880e01007387 */ /* 0x0005e80000100a00 */
[----:B------:R-:W-:Y:S04]  /*51ae0*/  STL.64 [R1+0x4f38], R72 ;  /* 0x004f384801007387 */ /* 0x000fe80000100a00 */
[----:B------:R-:W-:Y:S04]  /*51af0*/  STL.64 [R1+0x4f50], R78 ;  /* 0x004f504e01007387 */ /* 0x000fe80000100a00 */
[----:B------:R-:W-:Y:S04]  /*51b00*/  STL.64 [R1+0x4f48], R76 ;  /* 0x004f484c01007387 */ /* 0x000fe80000100a00 */
[----:B-1----:R-:W4:Y:S04]  /*51b10*/  LDL.LU R12, [R1+0x1f70] ;  /* 0x001f7000010c7983 */ /* 0x002f280000300800 */
[----:B------:R-:W-:Y:S04]  /*51b20*/  LDS R105, [R87+0x8480] ;  /* 0x0084800057697984 */ /* 0x000fe80000000800 */
[----:B------:R-:W1:Y:S01]  /*51b30*/  LDS R107, [R87+0xa480] ;  /* 0x00a48000576b7984 */ /* 0x000e620000000800 */
[C---:B---3--:R-:W-:Y:S08]  /*51b40*/  HMMA.1688.F32.TF32 R16, R96.reuse, R224, R244 ;  /* 0x000000e06010723c */ /* 0x048ff000000810f4 */
[C---:B------:R-:W-:Y:S11]  /*51b50*/  HMMA.1688.F32.TF32 R20, R96.reuse, R220, R108 ;  /* 0x000000dc6014723c */ /* 0x040ff6000008106c */
[----:B------:R-:W-:Y:S04]  /*51b60*/  @!UPT UIADD3 URZ, URZ, URZ, URZ ;  /* 0x0000003f3f3ff290 */ /* 0x000fe8000fffe03f */
[----:B------:R-:W-:Y:S04]  /*51b70*/  STL.64 [R1+0x2870], R16 ;  /* 0x0028701001007387 */ /* 0x000fe80000100a00 */
[----:B------:R3:W-:Y:S04]  /*51b80*/  STL.64 [R1+0x2878], R18 ;  /* 0x0028781201007387 */ /* 0x0007e80000100a00 */
[----:B------:R-:W4:Y:S04]  /*51b90*/  LDL.LU R13, [R1+0x1f74] ;  /* 0x001f7400010d7983 */ /* 0x000f280000300800 */
[----:B--2---:R-:W4:Y:S04]  /*51ba0*/  LDL.LU R14, [R1+0x1f78] ;  /* 0x001f7800010e7983 */ /* 0x004f280000300800 */
[----:B------:R-:W4:Y:S04]  /*51bb0*/  LDL.LU R15, [R1+0x1f7c] ;  /* 0x001f7c00010f7983 */ /* 0x000f280000300800 */
        /* <DEDUP_REMOVED lines=10> */
[----:B---3--:R-:W-:Y:S03]  /*51c60*/  HMMA.1688.F32.TF32 R16, R96, R216, R232 ;  /* 0x000000d86010723c */ /* 0x008fe600000810e8 */
        /* <DEDUP_REMOVED lines=15> */
[----:B------:R-:W-:Y:S01]  /*51d60*/  IMAD.MOV.U32 R73, RZ, RZ, R18 ;  /* 0x000000ffff497224 */ /* 0x000fe200078e0012 */
[----:B------:R-:W-:Y:S04]  /*51d70*/  STL [R1+0x4f84], R72 ;  /* 0x004f844801007387 */ /* 0x000fe80000100800 */
[----:B------:R-:W-:Y:S04]  /*51d80*/  STL [R1+0x4f80], R74 ;  /* 0x004f804a01007387 */ /* 0x000fe80000100800 */
[----:B------:R1:W-:Y:S04]  /*51d90*/  STL [R1+0x4f7c], R75 ;  /* 0x004f7c4b01007387 */ /* 0x0003e80000100800 */
[----:B------:R1:W-:Y:S04]  /*51da0*/  STL [R1+0x4f78], R73 ;  /* 0x004f784901007387 */ /* 0x0003e80000100800 */
[----:B------:R-:W-:Y:S04]  /*51db0*/  STL.64 [R1+0x5360], R214 ;  /* 0x005360d601007387 */ /* 0x000fe80000100a00 */
[----:B------:R-:W-:Y:S01]  /*51dc0*/  STL.64 [R1+0x5358], R212 ;  /* 0x005358d401007387 */ /* 0x000fe20000100a00 */
[C---:B----4-:R-:W-:Y:S11]  /*51dd0*/  HMMA.1688.F32.TF32 R12, R96.reuse, R212, R12 ;  /* 0x000000d4600c723c */ /* 0x050ff6000008100c */
[----:B------:R-:W-:Y:S11]  /*51de0*/  @!UPT UIADD3 URZ, URZ, URZ, URZ ;  /* 0x0000003f3f3ff290 */ /* 0x000ff6000fffe03f */
[----:B------:R-:W-:Y:S02]  /*51df0*/  @!UPT UIADD3 URZ, URZ, URZ, URZ ;  /* 0x0000003f3f3ff290 */ /* 0x000fe4000fffe03f */
[----:B------:R-:W-:Y:S02]  /*51e00*/  IMAD.MOV.U32 R79, RZ, RZ, R12 ;  /* 0x000000ffff4f7224 */ /* 0x000fe400078e000c */
[----:B------:R-:W-:Y:S02]  /*51e10*/  IMAD.MOV.U32 R78, RZ, RZ, R13 ;  /* 0x000000ffff4e7224 */ /* 0x000fe400078e000d */
[----:B------:R-:W-:Y:S02]  /*51e20*/  IMAD.MOV.U32 R77, RZ, RZ, R14 ;  /* 0x000000ffff4d7224 */ /* 0x000fe400078e000e */
[----:B------:R-:W-:Y:S02]  /*51e30*/  IMAD.MOV.U32 R76, RZ, RZ, R15 ;  /* 0x000000ffff4c7224 */ /* 0x000fe400078e000f */
[----:B--2---:R-:W-:Y:S03]  /*51e40*/  HMMA.1688.F32.TF32 R12, R96, R208, R248 ;  /* 0x000000d0600c723c */ /* 0x004fe600000810f8 */
[----:B------:R-:W-:Y:S04]  /*51e50*/  STL [R1+0x4f94], R76 ;  /* 0x004f944c01007387 */ /* 0x000fe80000100800 */
[----:B------:R-:W-:Y:S04]  /*51e60*/  STL [R1+0x4f90], R77 ;  /* 0x004f904d01007387 */ /* 0x000fe80000100800 */
[----:B------:R-:W-:Y:S04]  /*51e70*/  STL [R1+0x4f8c], R78 ;  /* 0x004f8c4e01007387 */ /* 0x000fe80000100800 */
[----:B------:R-:W-:Y:S08]  /*51e80*/  STL [R1+0x4f88], R79 ;  /* 0x004f884f01007387 */ /* 0x000ff00000100800 */
[----:B------:R2:W-:Y:S01]  /*51e90*/  STL.64 [R1+0x2838], R14 ;  /* 0x0028380e01007387 */ /* 0x0005e20000100a00 */
[----:B-1----:R-:W-:Y:S01]  /*51ea0*/  IMAD.MOV.U32 R75, RZ, RZ, R12 ;  /* 0x000000ffff4b7224 */ /* 0x002fe200078e000c */
[----:B------:R-:W-:-:S02]  /*51eb0*/  MOV R73, R13 ;  /* 0x0000000d00497202 */ /* 0x000fc40000000f00 */
[C---:B--2---:R-:W-:Y:S08]  /*51ec0*/  HMMA.1688.F32.TF32 R12, R96.reuse, R4, R244 ;  /* 0x00000004600c723c */ /* 0x044ff000000810f4 */
[C---:B---3--:R-:W-:Y:S11]  /*51ed0*/  HMMA.1688.F32.TF32 R16, R96.reuse, R8, R240 ;  /* 0x000000086010723c */ /* 0x048ff600000810f0 */
[----:B------:R-:W-:Y:S05]  /*51ee0*/  @!UPT UIADD3 URZ, URZ, URZ, URZ ;  /* 0x0000003f3f3ff290 */ /* 0x000fea000fffe03f */
[----:B------:R-:W-:Y:S02]  /*51ef0*/  IMAD.MOV.U32 R78, RZ, RZ, R12 ;  /* 0x000000ffff4e7224 */ /* 0x000fe400078e000c */
[----:B------:R-:W-:Y:S02]  /*51f00*/  IMAD.MOV.U32 R79, RZ, RZ, R13 ;  /* 0x000000ffff4f7224 */ /* 0x000fe400078e000d */
[----:B------:R-:W-:Y:S02]  /*51f10*/  IMAD.MOV.U32 R72, RZ, RZ, R14 ;  /* 0x000000ffff487224 */ /* 0x000fe400078e000e */
[----:B------:R-:W-:Y:S02]  /*51f20*/  IMAD.MOV.U32 R74, RZ, RZ, R15 ;  /* 0x000000ffff4a7224 */ /* 0x000fe400078e000f */
[----:B------:R-:W-:Y:S01]  /*51f30*/  HMMA.1688.F32.TF32 R12, R96, R204, R108 ;  /* 0x000000cc600c723c */ /* 0x000fe2000008106c */
[----:B------:R-:W-:Y:S04]  /*51f40*/  STL.64 [R1+0x5350], R210 ;  /* 0x005350d201007387 */ /* 0x000fe80000100a00 */
[----:B------:R-:W-:Y:S04]  /*51f50*/  STL.64 [R1+0x5348], R208 ;  /* 0x005348d001007387 */ /* 0x000fe80000100a00 */
[----:B------:R1:W-:Y:S04]  /*51f60*/  STL [R1+0x4f9c], R73 ;  /* 0x004f9c4901007387 */ /* 0x0003e80000100800 */
[----:B------:R2:W-:Y:S11]  /*51f70*/  STL [R1+0x4f98], R75 ;  /* 0x004f984b01007387 */ /* 0x0005f60000100800 */
[----:B-1----:R-:W-:Y:S01]  /*51f80*/  IMAD.MOV.U32 R73, RZ, RZ, R12 ;  /* 0x000000ffff497224 */ /* 0x002fe200078e000c */
[----:B------:R-:W-:Y:S01]  /*51f90*/  MOV R77, R15 ;  /* 0x0000000f004d7202 */ /* 0x000fe20000000f00 */
[----:B--2---:R-:W-:-:S02]  /*51fa0*/  IMAD.MOV.U32 R75, RZ, RZ, R13 ;  /* 0x000000ffff4b7224 */ /* 0x004fc400078e000d */
[----:B------:R-:W-:Y:S02]  /*51fb0*/  IMAD.MOV.U32 R76, RZ, RZ, R14 ;  /* 0x000000ffff4c7224 */ /* 0x000fe400078e000e */
[----:B------:R-:W-:Y:S01]  /*51fc0*/  HMMA.1688.F32.TF32 R12, R96, R200, R232 ;  /* 0x000000c8600c723c */ /* 0x000fe200000810e8 */
[----:B------:R-:W-:Y:S04]  /*51fd0*/  STL.64 [R1+0x2820], R16 ;  /* 0x0028201001007387 */ /* 0x000fe80000100a00 */
[----:B------:R-:W-:Y:S04]  /*51fe0*/  STL.64 [R1+0x2828], R18 ;  /* 0x0028281201007387 */ /* 0x000fe80000100a00 */
[----:B------:R1:W-:Y:S04]  /*51ff0*/  STL [R1+0x4fac], R74 ;  /* 0x004fac4a01007387 */ /* 0x0003e80000100800 */
[----:B------:R2:W-:Y:S04]  /*52000*/  STL [R1+0x4fa8], R72 ;  /* 0x004fa84801007387 */ /* 0x0005e80000100800 */
[----:B------:R3:W-:Y:S04]  /*52010*/  STL [R1+0x4fa4], R78 ;  /* 0x004fa44e01007387 */ /* 0x0007e80000100800 */
[----:B------:R2:W-:Y:S04]  /*52020*/  STL [R1+0x4fa0], R79 ;  /* 0x004fa04f01007387 */ /* 0x0005e80000100800 */
[----:B------:R-:W4:Y:S04]  /*52030*/  LDL.LU R102, [R1+0x1d98] ;  /* 0x001d980001667983 */ /* 0x000f280000300800 */
[----:B------:R-:W4:Y:S04]  /*52040*/  LDL.LU R103, [R1+0x1d9c] ;  /* 0x001d9c0001677983 */ /* 0x000f280000300800 */
[----:B------:R-:W4:Y:S04]  /*52050*/  LDL.LU R244, [R1+0x1db0] ;  /* 0x001db00001f47983 */ /* 0x000f280000300800 */
[----:B------:R-:W4:Y:S04]  /*52060*/  LDL.LU R245, [R1+0x1db4] ;  /* 0x001db40001f57983 */ /* 0x000f280000300800 */
[----:B------:R-:W4:Y:S04]  /*52070*/  LDL.LU R246, [R1+0x1db8] ;  /* 0x001db80001f67983 */ /* 0x000f280000300800 */
[----:B------:R-:W4:Y:S01]  /*52080*/  LDL.LU R247, [R1+0x1dbc] ;  /* 0x001dbc0001f77983 */ /* 0x000f220000300800 */
[----:B-1----:R-:W-:-:S03]  /*52090*/  IMAD.MOV.U32 R74, RZ, RZ, R12 ;  /* 0x000000ffff4a7224 */ /* 0x002fc600078e000c */
[----:B------:R-:W4:Y:S01]  /*520a0*/  LDL.LU R240, [R1+0x1dc0] ;  /* 0x001dc00001f07983 */ /* 0x000f220000300800 */
[----:B--2---:R-:W-:-:S03]  /*520b0*/  IMAD.MOV.U32 R72, RZ, RZ, R13 ;  /* 0x000000ffff487224 */ /* 0x004fc600078e000d */
[----:B------:R-:W4:Y:S01]  /*520c0*/  LDL.LU R241, [R1+0x1dc4] ;  /* 0x001dc40001f17983 */ /* 0x000f220000300800 */
[----:B---3--:R-:W-:-:S03]  /*520d0*/  IMAD.MOV.U32 R78, RZ, RZ, R14 ;  /* 0x000000ffff4e7224 */ /* 0x008fc600078e000e */
[----:B------:R-:W4:Y:S01]  /*520e0*/  LDL.LU R242, [R1+0x1dc8] ;  /* 0x001dc80001f27983 */ /* 0x000f220000300800 */
[----:B------:R-:W-:-:S03]  /*520f0*/  IMAD.MOV.U32 R79, RZ, RZ, R15 ;  /* 0x000000ffff4f7224 */ /* 0x000fc600078e000f */
        /* <DEDUP_REMOVED lines=78> */
[----:B------:R-:W-:Y:S04]  /*525e0*/  STL.64 [R1+0x5110], R76 ;  /* 0x0051104c01007387 */ /* 0x000fe80000100a00 */
[----:B------:R-:W-:Y:S04]  /*525f0*/  STL.64 [R1+0x5108], R74 ;  /* 0x0051084a01007387 */ /* 0x000fe80000100a00 */
[----:B------:R-:W-:Y:S01]  /*52600*/  STL.64 [R1+0x5100], R72 ;  /* 0x0051004801007387 */ /* 0x000fe20000100a00 */
[C---:B--2---:R-:W-:Y:S08]  /*52610*/  HMMA.1688.F32.TF32 R24, R96.reuse, R192, R64 ;  /* 0x000000c06018723c */ /* 0x044ff00000081040 */
[C---:B---3--:R-:W-:Y:S08]  /*52620*/  HMMA.1688.F32.TF32 R68, R96.reuse, R196, R68 ;  /* 0x000000c46044723c */ /* 0x048ff00000081044 */
[C---:B----4-:R-:W-:Y:S11]  /*52630*/  HMMA.1688.F32.TF32 R20, R96.reuse, R188, R60 ;  /* 0x000000bc6014723c */ /* 0x050ff6000008103c */
[----:B------:R-:W-:Y:S04]  /*52640*/  @!UPT UIADD3 URZ, URZ, URZ, URZ ;  /* 0x0000003f3f3ff290 */ /* 0x000fe8000fffe03f */
[----:B------:R-:W-:Y:S01]  /*52650*/  STL.64 [R1+0x27e0], R68 ;  /* 0x0027e04401007387 */ /* 0x000fe20000100a00 */
[C---:B------:R-:W-:Y:S03]  /*52660*/  HMMA.1688.F32.TF32 R56, R96.reuse, R184, R56 ;  /* 0x000000b86038723c */ /* 0x040fe60000081038 */
[----:B------:R-:W-:Y:S04]  /*52670*/  STL.64 [R1+0x27e8], R70 ;  /* 0x0027e84601007387 */ /* 0x000fe80000100a00 */
[----:B------:R-:W-:Y:S04]  /*52680*/  STL.64 [R1+0x27d0], R24 ;  /* 0x0027d01801007387 */ /* 0x000fe80000100a00 */
[----:B------:R1:W-:Y:S04]  /*52690*/  STL.64 [R1+0x27d8], R26 ;  /* 0x0027d81a01007387 */ /* 0x0003e80000100a00 */
[----:B------:R-:W-:Y:S04]  /*526a0*/  STL.64 [R1+0x27c0], R20 ;  /* 0x0027c01401007387 */ /* 0x000fe80000100a00 */
[----:B------:R2:W-:Y:S01]  /*526b0*/  STL.64 [R1+0x27c8], R22 ;  /* 0x0027c81601007387 */ /* 0x0005e20000100a00 */
[C---:B-1----:R-:W-:Y:S08]  /*526c0*/  HMMA.1688.F32.TF32 R24, R96.reuse, R180, R108 ;  /* 0x000000b46018723c */ /* 0x042ff0000008106c */
[----:B--2---:R-:W-:Y:S01]  /*526d0*/  HMMA.1688.F32.TF32 R20, R96, R176, R232 ;  /* 0x000000b06014723c */ /* 0x004fe200000810e8 */
[----:B------:R-:W-:Y:S04]  /*526e0*/  STL.64 [R1+0x27b0], R56 ;  /* 0x0027b03801007387 */ /* 0x000fe80000100a00 */
[----:B------:R-:W-:Y:S04]  /*526f0*/  STL.64 [R1+0x27b8], R58 ;  /* 0x0027b83a01007387 */ /* 0x000fe80000100a00 */
[----:B------:R-:W2:Y:S06]  /*52700*/  LDL.LU R108, [R1+0x1da0] ;  /* 0x001da000016c7983 */ /* 0x000eac0000300800 */
[----:B------:R-:W-:Y:S04]  /*52710*/  STL.64 [R1+0x27a0], R24 ;  /* 0x0027a01801007387 */ /* 0x000fe80000100a00 */
[----:B------:R-:W-:Y:S04]  /*52720*/  STL.64 [R1+0x27a8], R26 ;  /* 0x0027a81a01007387 */ /* 0x000fe80000100a00 */
[----:B------:R-:W-:Y:S01]  /*52730*/  STL.64 [R1+0x2790], R20 ;  /* 0x0027901401007387 */ /* 0x000fe20000100a00 */
[----:B------:R-:W-:-:S03]  /*52740*/  IMAD.MOV.U32 R232, RZ, RZ, R236 ;  /* 0x000000ffffe87224 */ /* 0x000fc600078e00ec */
[----:B------:R1:W-:Y:S01]  /*52750*/  STL.64 [R1+0x2798], R22 ;  /* 0x0027981601007387 */ /* 0x0003e20000100a00 */
[----:B------:R-:W-:-:S03]  /*52760*/  IMAD.MOV.U32 R233, RZ, RZ, R237 ;  /* 0x000000ffffe97224 */ /* 0x000fc600078e00ed */
[----:B------:R-:W2:Y:S01]  /*52770*/  LDL.LU R109, [R1+0x1da4] ;  /* 0x001da400016d7983 */ /* 0x000ea20000300800 */
[----:B------:R-:W-:-:S03]  /*52780*/  IMAD.MOV.U32 R234, RZ, RZ, R238 ;  /* 0x000000ffffea7224 */ /* 0x000fc600078e00ee */
[----:B------:R-:W2:Y:S01]  /*52790*/  LDL.LU R110, [R1+0x1da8] ;  /* 0x001da800016e7983 */ /* 0x000ea20000300800 */
[----:B------:R-:W-:-:S03]  /*527a0*/  MOV R235, R239 ;  /* 0x000000ef00eb7202 */ /* 0x000fc60000000f00 */
[----:B------:R-:W2:Y:S04]  /*527b0*/  LDL.LU R111, [R1+0x1dac] ;  /* 0x001dac00016f7983 */ /* 0x000ea80000300800 */
[----:B------:R-:W3:Y:S04]  /*527c0*/  LDL.LU R236, [R1+0x5374] ;  /* 0x0053740001ec7983 */ /* 0x000ee80000300800 */
        /* <DEDUP_REMOVED lines=13> */
[----:B------:R1:W-:Y:S09]  /*528a0*/  STL.64 [R1+0x2768], R26 ;  /* 0x0027681a01007387 */ /* 0x0003f20000100a00 */
[----:B------:R-:W-:Y:S01]  /*528b0*/  STL.64 [R1+0x2750], R20 ;  /* 0x0027501401007387 */ /* 0x000fe20000100a00 */
[C---:B-1----:R-:W-:Y:S03]  /*528c0*/  HMMA.1688.F32.TF32 R24, R96.reuse, R152, R88 ;  /* 0x000000986018723c */ /* 0x042fe60000081058 */
[----:B------:R1:W-:Y:S05]  /*528d0*/  STL.64 [R1+0x2758], R22 ;  /* 0x0027581601007387 */ /* 0x0003ea0000100a00 */
[C---:B-1----:R-:W-:Y:S01]  /*528e0*/  HMMA.1688.F32.TF32 R20, R96.reuse, R148, R80 ;  /* 0x000000946014723c */ /* 0x042fe20000081050 */
[----:B------:R-:W-:Y:S04]  /*528f0*/  STL.64 [R1+0x2740], R40 ;  /* 0x0027402801007387 */ /* 0x000fe80000100a00 */
[----:B------:R-:W-:Y:S03]  /*52900*/  STL.64 [R1+0x2748], R42 ;  /* 0x0027482a01007387 */ /* 0x000fe60000100a00 */
[C---:B------:R-:W-:Y:S07]  /*52910*/  HMMA.1688.F32.TF32 R36, R96.reuse, R144, R36 ;  /* 0x000000906024723c */ /* 0x040fee0000081024 */
[----:B------:R-:W-:Y:S04]  /*52920*/  STL.64 [R1+0x2730], R24 ;  /* 0x0027301801007387 */ /* 0x000fe80000100a00 */
[----:B------:R1:W-:Y:S01]  /*52930*/  STL.64 [R1+0x2738], R26 ;  /* 0x0027381a01007387 */ /* 0x0003e20000100a00 */
[C---:B------:R-:W-:Y:S03]  /*52940*/  HMMA.1688.F32.TF32 R16, R96.reuse, R132, R16 ;  /* 0x000000846010723c */ /* 0x040fe60000081010 */
[----:B------:R-:W-:Y:S05]  /*52950*/  STL.64 [R1+0x2720], R20 ;  /* 0x0027201401007387 */ /* 0x000fea0000100a00 */
[C---:B-1----:R-:W-:Y:S01]  /*52960*/  HMMA.1688.F32.TF32 R24, R96.reuse, R140, R32 ;  /* 0x0000008c6018723c */ /* 0x042fe20000081020 */
[----:B------:R1:W-:Y:S07]  /*52970*/  STL.64 [R1+0x2728], R22 ;  /* 0x0027281601007387 */ /* 0x0003ee0000100a00 */
[C---:B-1----:R-:W-:Y:S01]  /*52980*/  HMMA.1688.F32.TF32 R20, R96.reuse, R136, R28 ;  /* 0x000000886014723c */ /* 0x042fe2000008101c */
[----:B------:R-:W-:Y:S07]  /*52990*/  STL.64 [R1+0x2710], R36 ;  /* 0x0027102401007387 */ /* 0x000fee0000100a00 */
[C---:B------:R-:W-:Y:S01]  /*529a0*/  HMMA.1688.F32.TF32 R12, R96.reuse, R128, R12 ;  /* 0x00000080600c723c */ /* 0x040fe2000008100c */
[----:B------:R-:W-:Y:S06]  /*529b0*/  STL.64 [R1+0x2718], R38 ;  /* 0x0027182601007387 */ /* 0x000fec0000100a00 */
[----:B------:R-:W-:Y:S04]  /*529c0*/  STL.64 [R1+0x2700], R24 ;  /* 0x0027001801007387 */ /* 0x000fe80000100a00 */
[----:B------:R-:W-:Y:S04]  /*529d0*/  STL.64 [R1+0x2708], R26 ;  /* 0x0027081a01007387 */ /* 0x000fe80000100a00 */
[----:B------:R-:W-:Y:S04]  /*529e0*/  STL.64 [R1+0x26f0], R20 ;  /* 0x0026f01401007387 */ /* 0x000fe80000100a00 */
[----:B------:R1:W-:Y:S04]  /*529f0*/  STL.64 [R1+0x26f8], R22 ;  /* 0x0026f81601007387 */ /* 0x0003e80000100a00 */
[----:B------:R-:W-:Y:S04]  /*52a00*/  STL.64 [R1+0x13a0], R16 ;  /* 0x0013a01001007387 */ /* 0x000fe80000100a00 */
[----:B------:R4:W-:Y:S01]  /*52a10*/  STL.64 [R1+0x13a8], R18 ;  /* 0x0013a81201007387 */ /* 0x0009e20000100a00 */
[C---:B-1----:R-:W-:Y:S08]  /*52a20*/  HMMA.1688.F32.TF32 R20, R96.reuse, R124, R248 ;  /* 0x0000007c6014723c */ /* 0x042ff000000810f8 */
[C---:B----4-:R-:W-:Y:S01]  /*52a30*/  HMMA.1688.F32.TF32 R16, R96.reuse, R120, R240 ;  /* 0x000000786010723c */ /* 0x050fe200000810f0 */
[----:B------:R-:W-:Y:S04]  /*52a40*/  STL.64 [R1+0x1390], R12 ;  /* 0x0013900c01007387 */ /* 0x000fe80000100a00 */
[----:B------:R1:W-:Y:S03]  /*52a50*/  STL.64 [R1+0x1398], R14 ;  /* 0x0013980e01007387 */ /* 0x0003e60000100a00 */
[C---:B-1----:R-:W-:Y:S08]  /*52a60*/  HMMA.1688.F32.TF32 R12, R96.reuse, R116, R244 ;  /* 0x00000074600c723c */ /* 0x042ff000000810f4 */
[----:B------:R-:W-:Y:S01]  /*52a70*/  HMMA.1688.F32.TF32 R96, R96, R112, R100 ;  /* 0x000000706060723c */ /* 0x000fe20000081064 */
[----:B------:R-:W-:Y:S04]  /*52a80*/  STL.64 [R1+0x1380], R20 ;  /* 0x0013801401007387 */ /* 0x000fe80000100a00 */
[----:B------:R-:W-:Y:S04]  /*52a90*/  STL.64 [R1+0x1388], R22 ;  /* 0x0013881601007387 */ /* 0x000fe80000100a00 */
[----:B------:R-:W-:Y:S04]  /*52aa0*/  STL.64 [R1+0x1370], R16 ;  /* 0x0013701001007387 */ /* 0x000fe80000100a00 */
[----:B------:R-:W-:Y:S10]  /*52ab0*/  STL.64 [R1+0x1378], R18 ;  /* 0x0013781201007387 */ /* 0x000ff40000100a00 */
[----:B------:R-:W-:Y:S04]  /*52ac0*/  STL [R1+0x4f24], R96 ;  /* 0x004f246001007387 */ /* 0x000fe80000100800 */
[----:B------:R-:W-:Y:S04]  /*52ad0*/  STL.64 [R1+0x26e0], R12 ;  /* 0x0026e00c01007387 */ /* 0x000fe80000100a00 */
[----:B------:R1:W-:Y:S04]  /*52ae0*/  STL.64 [R1+0x26e8], R14 ;  /* 0x0026e80e01007387 */ /* 0x0003e80000100a00 */
[----:B------:R-:W-:Y:S01]  /*52af0*/  STL [R1+0x4f20], R97 ;  /* 0x004f206101007387 */ /* 0x000fe20000100800 */
[C---:B-1----:R-:W-:Y:S03]  /*52b00*/  HMMA.1688.F32.TF32 R12, R104.reuse, R220, R232 ;  /* 0x000000dc680c723c */ /* 0x042fe600000810e8 */
[----:B------:R-:W-:Y:S04]  /*52b10*/  STL [R1+0x4f1c], R98 ;  /* 0x004f1c6201007387 */ /* 0x000fe80000100800 */
[----:B------:R-:W-:Y:S01]  /*52b20*/  STL [R1+0x4f18], R99 ;  /* 0x004f186301007387 */ /* 0x000fe20000100800 */
[C---:B--2---:R-:W-:Y:S08]  /*52b30*/  HMMA.1688.F32.TF32 R16, R104.reuse, R224, R108 ;  /* 0x000000e06810723c */ /* 0x044ff0000008106c */
[----:B---3--:R-:W-:Y:S01]  /*52b40*/  HMMA.1688.F32.TF32 R100, R104, R228, R236 ;  /* 0x000000e46864723c */ /* 0x008fe200000810ec */
[----:B------:R-:W-:Y:S04]  /*52b50*/  LDS R236, [R3+0x8500] ;  /* 0x0085000003ec7984 */ /* 0x000fe80000000800 */
[----:B------:R-:W-:Y:S04]  /*52b60*/  LDS R238, [R3+0xa500] ;  /* 0x00a5000003ee7984 */ /* 0x000fe80000000800 */
[----:B------:R-:W-:Y:S04]  /*52b70*/  LDS R237, [R87+0x8500] ;  /* 0x0085000057ed7984 */ /* 0x000fe80000000800 */
[----:B------:R-:W1:Y:S10]  /*52b80*/  LDS R239, [R87+0xa500] ;  /* 0x00a5000057ef7984 */ /* 0x000e740000000800 */
[----:B------:R2:W-:Y:S04]  /*52b90*/  STL [R1+0x4f34], R100 ;  /* 0x004f346401007387 */ /* 0x0005e80000100800 */
[----:B------:R3:W-:Y:S04]  /*52ba0*/  STL [R1+0x4f30], R101 ;  /* 0x004f306501007387 */ /* 0x0007e80000100800 */
[----:B------:R2:W-:Y:S04]  /*52bb0*/  STL [R1+0x4f2c], R102 ;  /* 0x004f2c6601007387 */ /* 0x0005e80000100800 */
[----:B------:R1:W-:Y:S04]  /*52bc0*/  STL [R1+0x4f28], R103 ;  /* 0x004f286701007387 */ /* 0x0003e80000100800 */
        /* <DEDUP_REMOVED lines=12> */
[----:B---3--:R-:W-:-:S03]  /*52c90*/  IMAD.MOV.U32 R101, RZ, RZ, R13 ;  /* 0x000000ffff657224 */ /* 0x008fc600078e000d */
[----:B------:R-:W2:Y:S01]  /*52ca0*/  LDL.LU R249, [R1+0x1bd4] ;  /* 0x001bd40001f97983 */ /* 0x000ea20000300800 */
[----:B------:R-:W-:-:S03]  /*52cb0*/  IMAD.MOV.U32 R102, RZ, RZ, R14 ;  /* 0x000000ffff667224 */ /* 0x000fc600078e000e */
[----:B------:R-:W2:Y:S01]  /*52cc0*/  LDL.LU R250, [R1+0x1bd8] ;  /* 0x001bd80001fa7983 */ /* 0x000ea20000300800 */
[----:B-1----:R-:W-:-:S03]  /*52cd0*/  IMAD.MOV.U32 R103, RZ, RZ, R15 ;  /* 0x000000ffff677224 */ /* 0x002fc600078e000f */
        /* <DEDUP_REMOVED lines=97> */
[----:B------:R-:W-:Y:S04]  /*532f0*/  STL.64 [R1+0x4f60], R102 ;  /* 0x004f606601007387 */ /* 0x000fe80000100a00 */
[----:B------:R1:W-:Y:S04]  /*53300*/  STL.64 [R1+0x4f58], R100 ;  /* 0x004f586401007387 */ /* 0x0003e80000100a00 */
[----:B-1----:R-:W3:Y:S04]  /*53310*/  LDL.LU R100, [R1+0x1d20] ;  /* 0x001d200001647983 */ /* 0x002ee80000300800 */
[----:B------:R-:W3:Y:S04]  /*53320*/  LDL.LU R101, [R1+0x1d24] ;  /* 0x001d240001657983 */ /* 0x000ee80000300800 */
[----:B------:R-:W3:Y:S04]  /*53330*/  LDL.LU R102, [R1+0x1d28] ;  /* 0x001d280001667983 */ /* 0x000ee80000300800 */
[----:B------:R-:W3:Y:S01]  /*53340*/  LDL.LU R103, [R1+0x1d2c] ;  /* 0x001d2c0001677983 */ /* 0x000ee20000300800 */
[----:B--2---:R-:W-:Y:S11]  /*53350*/  HMMA.1688.F32.TF32 R212, R104, R216, R212 ;  /* 0x000000d868d4723c */ /* 0x004ff600000810d4 */
[----:B------:R-:W-:Y:S11]  /*53360*/  @!UPT UIADD3 URZ, URZ, URZ, URZ ;  /* 0x0000003f3f3ff290 */ /* 0x000ff6000fffe03f */
[----:B------:R-:W-:Y:S02]  /*53370*/  @!UPT UIADD3 URZ, URZ, URZ, URZ ;  /* 0x0000003f3f3ff290 */ /* 0x000fe4000fffe03f */
[----:B------:R-:W-:Y:S01]  /*53380*/  IMAD.MOV.U32 R98, RZ, RZ, R214 ;  /* 0x000000ffff627224 */ /* 0x000fe200078e00d6 */
[----:B------:R-:W-:Y:S01]  /*53390*/  MOV R99, R215 ;  /* 0x000000d700637202 */ /* 0x000fe20000000f00 */
[----:B------:R-:W-:Y:S01]  /*533a0*/  IMAD.MOV.U32 R96, RZ, RZ, R212 ;  /* 0x000000ffff607224 */ /* 0x000fe200078e00d4 */
[----:B------:R-:W2:Y:S01]  /*533b0*/  LDL.LU.64 R214, [R1+0x5360] ;  /* 0x0053600001d67983 */ /* 0x000ea20000300a00 */
[----:B------:R-:W-:-:S03]  /*533c0*/  IMAD.MOV.U32 R97, RZ, RZ, R213 ;  /* 0x000000ffff617224 */ /* 0x000fc600078e00d5 */
[----:B------:R-:W3:Y:S04]  /*533d0*/  LDL.LU.64 R212, [R1+0x5358] ;  /* 0x0053580001d47983 */ /* 0x000ee80000300a00 */
        /* <DEDUP_REMOVED lines=11> */
[----:B-1----:R-:W3:Y:S04]  /*53490*/  LDL.LU.64 R210, [R1+0x5350] ;  /* 0x0053500001d27983 */ /* 0x002ee80000300a00 */
[----:B------:R-:W3:Y:S01]  /*534a0*/  LDL.LU.64 R208, [R1+0x5348] ;  /* 0x0053480001d07983 */ /* 0x000ee20000300a00 */
[C---:B------:R-:W-:Y:S08]  /*534b0*/  HMMA.1688.F32.TF32 R232, R104.reuse, R8, R232 ;  /* 0x0000000868e8723c */ /* 0x040ff000000810e8 */
[C---:B--2---:R-:W-:Y:S08]  /*534c0*/  HMMA.1688.F32.TF32 R96, R104.reuse, R4, R96 ;  /* 0x000000046860723c */ /* 0x044ff00000081060 */
        /* <DEDUP_REMOVED lines=8> */
[----:B------:R1:W-:Y:S04]  /*53550*/  STL.64 [R1+0x12f0], R108 ;  /* 0x0012f06c01007387 */ /* 0x0003e80000100a00 */
[----:B------:R-:W-:Y:S04]  /*53560*/  STL.64 [R1+0x12f8], R110 ;  /* 0x0012f86e01007387 */ /* 0x000fe80000100a00 */
[----:B-1----:R-:W2:Y:S04]  /*53570*/  LDL.LU.64 R108, [R1+0x5340] ;  /* 0x00534000016c7983 */ /* 0x002ea80000300a00 */
[----:B------:R-:W-:Y:S04]  /*53580*/  STL.64 [R1+0x12e0], R232 ;  /* 0x0012e0e801007387 */ /* 0x000fe80000100a00 */
[----:B------:R1:W-:Y:S04]  /*53590*/  STL.64 [R1+0x12e8], R234 ;  /* 0x0012e8ea01007387 */ /* 0x0003e80000100a00 */
[----:B-1----:R-:W3:Y:S04]  /*535a0*/  LDL.LU.64 R234, [R1+0x5338] ;  /* 0x0053380001ea7983 */ /* 0x002ee80000300a00 */
[----:B------:R-:W2:Y:S04]  /*535b0*/  LDL.LU.64 R232, [R1+0x5330] ;  /* 0x0053300001e87983 */ /* 0x000ea80000300a00 */
[----:B------:R-:W-:Y:S04]  /*535c0*/  STL.64 [R1+0x12d0], R96 ;  /* 0x0012d06001007387 */ /* 0x000fe80000100a00 */
[----:B------:R1:W-:Y:S02]  /*535d0*/  STL.64 [R1+0x12d8], R98 ;  /* 0x0012d86201007387 */ /* 0x0003e40000100a00 */
[C---:B-1----:R-:W-:Y:S08]  /*535e0*/  HMMA.1688.F32.TF32 R96, R104.reuse, R200, R72 ;  /* 0x000000c86860723c */ /* 0x042ff00000081048 */
[C---:B------:R-:W-:Y:S08]  /*535f0*/  HMMA.1688.F32.TF32 R72, R104.reuse, R192, R20 ;  /* 0x000000c06848723c */ /* 0x040ff00000081014 */
        /* <DEDUP_REMOVED lines=16> */
[----:B------:R-:W-:Y:S10]  /*53700*/  STL.64 [R1+0x2658], R66 ;  /* 0x0026584201007387 */ /* 0x000ff40000100a00 */
[----:B------:R-:W-:Y:S04]  /*53710*/  STL.64 [R1+0x2640], R24 ;  /* 0x0026401801007387 */ /* 0x000fe80000100a00 */
[----:B------:R1:W-:Y:S04]  /*53720*/  STL.64 [R1+0x2648], R26 ;  /* 0x0026481a01007387 */ /* 0x0003e80000100a00 */
[----:B------:R-:W-:Y:S04]  /*53730*/  STL.64 [R1+0x2630], R20 ;  /* 0x0026301401007387 */ /* 0x000fe80000100a00 */
[----:B------:R4:W-:Y:S01]  /*53740*/  STL.64 [R1+0x2638], R22 ;  /* 0x0026381601007387 */ /* 0x0009e20000100a00 */
[C---:B-1----:R-:W-:Y:S08]  /*53750*/  HMMA.1688.F32.TF32 R24, R104.reuse, R164, R48 ;  /* 0x000000a46818723c */ /* 0x042ff00000081030 */
[C---:B----4-:R-:W-:Y:S01]  /*53760*/  HMMA.1688.F32.TF32 R20, R104.reuse, R160, R44 ;  /* 0x000000a06814723c */ /* 0x050fe2000008102c */
[----:B------:R-:W-:Y:S04]  /*53770*/  STL.64 [R1+0x1230], R52 ;  /* 0x0012303401007387 */ /* 0x000fe80000100a00 */
[----:B------:R-:W-:Y:S03]  /*53780*/  STL.64 [R1+0x1238], R54 ;  /* 0x0012383601007387 */ /* 0x000fe60000100a00 */
[C---:B------:R-:W-:Y:S07]  /*53790*/  HMMA.1688.F32.TF32 R40, R104.reuse, R156, R40 ;  /* 0x0000009c6828723c */ /* 0x040fee0000081028 */
[----:B------:R-:W-:Y:S04]  /*537a0*/  STL.64 [R1+0x2620], R24 ;  /* 0x0026201801007387 */ /* 0x000fe80000100a00 */
[----:B------:R1:W-:Y:S04]  /*537b0*/  STL.64 [R1+0x2628], R26 ;  /* 0x0026281a01007387 */ /* 0x0003e80000100a00 */
[----:B------:R-:W-:Y:S04]  /*537c0*/  STL.64 [R1+0x1210], R20 ;  /* 0x0012101401007387 */ /* 0x000fe80000100a00 */
[----:B------:R4:W-:Y:S01]  /*537d0*/  STL.64 [R1+0x1218], R22 ;  /* 0x0012181601007387 */ /* 0x0009e20000100a00 */
[C---:B-1----:R-:W-:Y:S08]  /*537e0*/  HMMA.1688.F32.TF32 R24, R104.reuse, R152, R92 ;  /* 0x000000986818723c */ /* 0x042ff0000008105c */
[C---:B----4-:R-:W-:Y:S01]  /*537f0*/  HMMA.1688.F32.TF32 R20, R104.reuse, R148, R88 ;  /* 0x000000946814723c */ /* 0x050fe20000081058 */
        /* <DEDUP_REMOVED lines=17> */
[C---:B----4-:R-:W-:Y:S08]  /*53910*/  HMMA.1688.F32.TF32 R20, R104.reuse, R124, R12 ;  /* 0x0000007c6814723c */ /* 0x050ff0000008100c */
        /* <DEDUP_REMOVED lines=12> */
[----:B--2---:R-:W-:-:S03]  /*539e0*/  IMAD.MOV.U32 R243, RZ, RZ, R232 ;  /* 0x000000fffff37224 */ /* 0x004fc600078e00e8 */
[----:B------:R2:W-:Y:S04]  /*539f0*/  STL.64 [R1+0x25b8], R14 ;  /* 0x0025b80e01007387 */ /* 0x0005e80000100a00 */
[----:B------:R-:W4:Y:S04]  /*53a00*/  LDL.LU R241, [R1+0x1a44] ;  /* 0x001a440001f17983 */ /* 0x000f280000300800 */
[----:B------:R-:W4:Y:S04]  /*53a10*/  LDL.LU R242, [R1+0x1a48] ;  /* 0x001a480001f27983 */ /* 0x000f280000300800 */
[----:B------:R-:W4:Y:S01]  /*53a20*/  LDL.LU R232, [R1+0x532c] ;  /* 0x00532c0001e87983 */ /* 0x000f220000300800 */
[----:B---3--:R-:W-:-:S02]  /*53a30*/  IMAD.MOV.U32 R249, RZ, RZ, R235 ;  /* 0x000000fffff97224 */ /* 0x008fc400078e00eb */
[----:B------:R-:W-:Y:S01]  /*53a40*/  IMAD.MOV.U32 R250, RZ, RZ, R234 ;  /* 0x000000fffffa7224 */ /* 0x000fe200078e00ea */
[----:B------:R-:W3:Y:S01]  /*53a50*/  LDL.LU R248, [R1+0x1a50] ;  /* 0x001a500001f87983 */ /* 0x000ee20000300800 */
[----:B------:R-:W-:-:S03]  /*53a60*/  IMAD.MOV.U32 R251, RZ, RZ, R233 ;  /* 0x000000fffffb7224 */ /* 0x000fc600078e00e9 */
[----:B------:R-:W3:Y:S04]  /*53a70*/  LDL.LU R235, [R1+0x5328] ;  /* 0x0053280001eb7983 */ /* 0x000ee80000300800 */
[----:B------:R-:W3:Y:S04]  /*53a80*/  LDL.LU R234, [R1+0x5324] ;  /* 0x0053240001ea7983 */ /* 0x000ee80000300800 */
[----:B------:R-:W3:Y:S04]  /*53a90*/  LDL.LU R233, [R1+0x5320] ;  /* 0x0053200001e97983 */ /* 0x000ee80000300800 */
[----:B-1----:R-:W3:Y:S04]  /*53aa0*/  LDL.LU R12, [R1+0x1a60] ;  /* 0x001a6000010c7983 */ /* 0x002ee80000300800 */
[----:B------:R-:W3:Y:S04]  /*53ab0*/  LDL.LU R13, [R1+0x1a64] ;  /* 0x001a6400010d7983 */ /* 0x000ee80000300800 */
[----:B--2---:R-:W2:Y:S01]  /*53ac0*/  LDL.LU R14, [R1+0x1a68] ;  /* 0x001a6800010e7983 */ /* 0x004ea20000300800 */
[----:B----4-:R-:W-:-:S03]  /*53ad0*/  IMAD.MOV.U32 R15, RZ, RZ, R232 ;  /* 0x000000ffff0f7224 */ /* 0x010fc600078e00e8 */
[----:B------:R-:W4:Y:S04]  /*53ae0*/  LDL.LU R232, [R1+0x531c] ;  /* 0x00531c0001e87983 */ /* 0x000f280000300800 */
[----:B------:R-:W2:Y:S04]  /*53af0*/  LDL.LU R28, [R1+0x1a80] ;  /* 0x001a8000011c7983 */ /* 0x000ea80000300800 */
[----:B------:R-:W2:Y:S04]  /*53b00*/  LDL.LU R29, [R1+0x1a84] ;  /* 0x001a8400011d7983 */ /* 0x000ea80000300800 */
[----:B------:R-:W2:Y:S04]  /*53b10*/  LDL.LU R30, [R1+0x1a88] ;  /* 0x001a8800011e7983 */ /* 0x000ea80000300800 */
[----:B------:R-:W2:Y:S04]  /*53b20*/  LDL.LU R31, [R1+0x1a8c] ;  /* 0x001a8c00011f7983 */ /* 0x000ea80000300800 */
[----:B------:R-:W2:Y:S04]  /*53b30*/  LDL.LU R32, [R1+0x1a90] ;  /* 0x001a900001207983 */ /* 0x000ea80000300800 */
[----:B------:R-:W2:Y:S04]  /*53b40*/  LDL.LU R33, [R1+0x1a94] ;  /* 0x001a940001217983 */ /* 0x000ea80000300800 */
[----:B------:R-:W2:Y:S01]  /*53b50*/  LDL.LU R34, [R1+0x1a98] ;  /* 0x001a980001227983 */ /* 0x000ea20000300800 */
        /* <DEDUP_REMOVED lines=58> */
[----:B---3--:R-:W-:-:S03]  /*53f00*/  MOV R16, R233 ;  /* 0x000000e900107202 */ /* 0x008fc60000000f00 */
[----:B------:R-:W3:Y:S01]  /*53f10*/  LDL.LU R80, [R1+0x1ac0] ;  /* 0x001ac00001507983 */ /* 0x000ee20000300800 */
[----:B------:R-:W-:-:S03]  /*53f20*/  IMAD.MOV.U32 R17, RZ, RZ, R234 ;  /* 0x000000ffff117224 */ /* 0x000fc600078e00ea */
[----:B------:R-:W3:Y:S01]  /*53f30*/  LDL.LU R81, [R1+0x1ac4] ;  /* 0x001ac40001517983 */ /* 0x000ee20000300800 */
[----:B------:R-:W-:-:S03]  /*53f40*/  IMAD.MOV.U32 R18, RZ, RZ, R235 ;  /* 0x000000ffff127224 */ /* 0x000fc600078e00eb */
[----:B------:R-:W3:Y:S01]  /*53f50*/  LDL.LU R82, [R1+0x1ac8] ;  /* 0x001ac80001527983 */ /* 0x000ee20000300800 */
[----:B----4-:R-:W-:-:S03]  /*53f60*/  IMAD.MOV.U32 R83, RZ, RZ, R232 ;  /* 0x000000ffff537224 */ /* 0x010fc600078e00e8 */
[----:B------:R-:W4:Y:S04]  /*53f70*/  LDL.LU R232, [R1+0x5314] ;  /* 0x0053140001e87983 */ /* 0x000f280000300800 */
[----:B------:R-:W4:Y:S04]  /*53f80*/  LDL.LU R233, [R1+0x5310] ;  /* 0x0053100001e97983 */ /* 0x000f280000300800 */
[----:B------:R-:W4:Y:S04]  /*53f90*/  LDL.LU R234, [R1+0x530c] ;  /* 0x00530c0001ea7983 */ /* 0x000f280000300800 */
[----:B------:R-:W4:Y:S04]  /*53fa0*/  LDL.LU R235, [R1+0x5308] ;  /* 0x0053080001eb7983 */ /* 0x000f280000300800 */
[----:B------:R-:W3:Y:S01]  /*53fb0*/  LDL.LU R19, [R1+0x1a7c] ;  /* 0x001a7c0001137983 */ /* 0x000ee20000300800 */
[----:B------:R-:W-:Y:S03]  /*53fc0*/  HMMA.1688.F32.TF32 R104, R104, R112, R244 ;  /* 0x000000706868723c */ /* 0x000fe600000810f4 */
[----:B------:R-:W3:Y:S04]  /*53fd0*/  LDL.LU R244, [R1+0x1a30] ;  /* 0x001a300001f47983 */ /* 0x000ee80000300800 */
[----:B------:R-:W3:Y:S01]  /*53fe0*/  LDL.LU R245, [R1+0x1a34] ;  /* 0x001a340001f57983 */ /* 0x000ee20000300800 */
[----:B------:R-:W-:-:S02]  /*53ff0*/  IMAD.MOV.U32 R246, RZ, RZ, R109 ;  /* 0x000000fffff67224 */ /* 0x000fc400078e006d */
[----:B------:R-:W-:Y:S11]  /*54000*/  IMAD.MOV.U32 R247, RZ, RZ, R108 ;  /* 0x000000fffff77224 */ /* 0x000ff600078e006c */
[----:B------:R-:W-:Y:S02]  /*54010*/  @!UPT UIADD3 URZ, URZ, URZ, URZ ;  /* 0x0000003f3f3ff290 */ /* 0x000fe4000fffe03f */
[----:B------:R-:W-:Y:S04]  /*54020*/  STL.64 [R1+0x5128], R106 ;  /* 0x0051286a01007387 */ /* 0x000fe80000100a00 */
[----:B------:R-:W-:Y:S01]  /*54030*/  STL.64 [R1+0x5120], R104 ;  /* 0x0051206801007387 */ /* 0x000fe20000100a00 */
[C---:B--2---:R-:W-:Y:S08]  /*54040*/  HMMA.1688.F32.TF32 R48, R236.reuse, R200, R48 ;  /* 0x000000c8ec30723c */ /* 0x044ff00000081030 */
[C---:B------:R-:W-:Y:S08]  /*54050*/  HMMA.1688.F32.TF32 R76, R236.reuse, R224, R76 ;  /* 0x000000e0ec4c723c */ /* 0x040ff0000008104c */
[C---:B------:R-:W-:Y:S08]  /*54060*/  HMMA.1688.F32.TF32 R20, R236.reuse, R220, R20 ;  /* 0x000000dcec14723c */ /* 0x040ff00000081014 */
[C---:B------:R-:W-:Y:S08]  /*54070*/  HMMA.1688.F32.TF32 R72, R236.reuse, R216, R24 ;  /* 0x000000d8ec48723c */ /* 0x040ff00000081018 */
[C---:B------:R-:W-:Y:S08]  /*54080*/  HMMA.1688.F32.TF32 R24, R236.reuse, R212, R68 ;  /* 0x000000d4ec18723c */ /* 0x040ff00000081044 */
[C---:B------:R-:W-:Y:S08]  /*54090*/  HMMA.1688.F32.TF32 R60, R236.reuse, R8, R60 ;  /* 0x00000008ec3c723c */ /* 0x040ff0000008103c */
[C---:B----4-:R-:W-:Y:S01]  /*540a0*/  HMMA.1688.F32.TF32 R108, R236.reuse, R228, R232 ;  /* 0x000000e4ec6c723c */ /* 0x050fe200000810e8 */
[----:B------:R-:W-:Y:S04]  /*540b0*/  LDS R232, [R3+0x8580] ;  /* 0x0085800003e87984 */ /* 0x000fe80000000800 */
[----:B------:R-:W-:Y:S03]  /*540c0*/  LDS R234, [R3+0xa580] ;  /* 0x00a5800003ea7984 */ /* 0x000fe60000000800 */
[C---:B------:R-:W-:Y:S01]  /*540d0*/  HMMA.1688.F32.TF32 R36, R236.reuse, R176, R36 ;  /* 0x000000b0ec24723c */ /* 0x040fe20000081024 */
[----:B------:R-:W-:Y:S04]  /*540e0*/  LDS R233, [R87+0x8580] ;  /* 0x0085800057e97984 */ /* 0x000fe80000000800 */
[----:B------:R-:W1:Y:S10]  /*540f0*/  LDS R235, [R87+0xa580] ;  /* 0x00a5800057eb7984 */ /* 0x000e740000000800 */
[----:B------:R-:W-:Y:S04]  /*54100*/  STL.64 [R1+0x5138], R110 ;  /* 0x0051386e01007387 */ /* 0x000fe80000100a00 */
[----:B------:R-:W-:Y:S04]  /*54110*/  STL.64 [R1+0x5130], R108 ;  /* 0x0051306c01007387 */ /* 0x000fe80000100a00 */
[----:B------:R-:W-:Y:S04]  /*54120*/  STL.64 [R1+0x25a0], R76 ;  /* 0x0025a04c01007387 */ /* 0x000fe80000100a00 */
[----:B------:R-:W-:Y:S04]  /*54130*/  STL.64 [R1+0x25a8], R78 ;  /* 0x0025a84e01007387 */ /* 0x000fe80000100a00 */
[----:B------:R-:W-:Y:S04]  /*54140*/  STL.64 [R1+0x2590], R20 ;  /* 0x0025901401007387 */ /* 0x000fe80000100a00 */
[----:B------:R2:W-:Y:S02]  /*54150*/  STL.64 [R1+0x2598], R22 ;  /* 0x0025981601007387 */ /* 0x0005e40000100a00 */
[C---:B--2---:R-:W-:Y:S02]  /*54160*/  HMMA.1688.F32.TF32 R20, R236.reuse, R208, R64 ;  /* 0x000000d0ec14723c */ /* 0x044fe40000081040 */
[----:B------:R-:W-:Y:S04]  /*54170*/  STL.64 [R1+0x2580], R72 ;  /* 0x0025804801007387 */ /* 0x000fe80000100a00 */
[----:B------:R-:W-:Y:S04]  /*54180*/  STL.64 [R1+0x2588], R74 ;  /* 0x0025884a01007387 */ /* 0x000fe80000100a00 */
[----:B------:R-:W-:Y:S04]  /*54190*/  STL.64 [R1+0x2570], R24 ;  /* 0x0025701801007387 */ /* 0x000fe80000100a00 */
[----:B------:R2:W-:Y:S09]  /*541a0*/  STL.64 [R1+0x2578], R26 ;  /* 0x0025781a01007387 */ /* 0x0005f20000100a00 */
[----:B------:R-:W-:Y:S01]  /*541b0*/  STL.64 [R1+0x2560], R20 ;  /* 0x0025601401007387 */ /* 0x000fe20000100a00 */
[C---:B--2---:R-:W-:Y:S03]  /*541c0*/  HMMA.1688.F32.TF32 R24, R236.reuse, R4, R56 ;  /* 0x00000004ec18723c */ /* 0x044fe60000081038 */
[----:B------:R2:W-:Y:S05]  /*541d0*/  STL.64 [R1+0x2568], R22 ;  /* 0x0025681601007387 */ /* 0x0005ea0000100a00 */
[C---:B--2---:R-:W-:Y:S01]  /*541e0*/  HMMA.1688.F32.TF32 R20, R236.reuse, R204, R52 ;  /* 0x000000ccec14723c */ /* 0x044fe20000081034 */
[----:B------:R-:W-:Y:S04]  /*541f0*/  STL.64 [R1+0x2550], R60 ;  /* 0x0025503c01007387 */ /* 0x000fe80000100a00 */
[----:B------:R-:W-:Y:S10]  /*54200*/  STL.64 [R1+0x2558], R62 ;  /* 0x0025583e01007387 */ /* 0x000ff40000100a00 */
[----:B------:R-:W-:Y:S04]  /*54210*/  STL.64 [R1+0x2540], R24 ;  /* 0x0025401801007387 */ /* 0x000fe80000100a00 */
[----:B------:R2:W-:Y:S04]  /*54220*/  STL.64 [R1+0x2548], R26 ;  /* 0x0025481a01007387 */ /* 0x0005e80000100a00 */
[----:B------:R-:W-:Y:S01]  /*54230*/  STL.64 [R1+0x2530], R20 ;  /* 0x0025301401007387 */ /* 0x000fe20000100a00 */
[C---:B--2---:R-:W-:Y:S03]  /*54240*/  HMMA.1688.F32.TF32 R24, R236.reuse, R196, R44 ;  /* 0x000000c4ec18723c */ /* 0x044fe6000008102c */
[----:B------:R2:W-:Y:S05]  /*54250*/  STL.64 [R1+0x2538], R22 ;  /* 0x0025381601007387 */ /* 0x0005ea0000100a00 */
[C---:B--2---:R-:W-:Y:S01]  /*54260*/  HMMA.1688.F32.TF32 R20, R236.reuse, R192, R40 ;  /* 0x000000c0ec14723c */ /* 0x044fe20000081028 */
[----:B------:R-:W-:Y:S04]  /*54270*/  STL.64 [R1+0x2520], R48 ;  /* 0x0025203001007387 */ /* 0x000fe80000100a00 */
[----:B------:R-:W-:Y:S03]  /*54280*/  STL.64 [R1+0x2528], R50 ;  /* 0x0025283201007387 */ /* 0x000fe60000100a00 */
[C---:B------:R-:W-:Y:S07]  /*54290*/  HMMA.1688.F32.TF32 R40, R236.reuse, R188, R92 ;  /* 0x000000bcec28723c */ /* 0x040fee000008105c */
[----:B------:R-:W-:Y:S04]  /*542a0*/  STL.64 [R1+0x2510], R24 ;  /* 0x0025101801007387 */ /* 0x000fe80000100a00 */
[----:B------:R2:W-:Y:S04]  /*542b0*/  STL.64 [R1+0x2518], R26 ;  /* 0x0025181a01007387 */ /* 0x0005e80000100a00 */
[----:B------:R-:W-:Y:S01]  /*542c0*/  STL.64 [R1+0x2500], R20 ;  /* 0x0025001401007387 */ /* 0x000fe20000100a00 */
[C---:B--2---:R-:W-:Y:S03]  /*542d0*/  HMMA.1688.F32.TF32 R24, R236.reuse, R184, R88 ;  /* 0x000000b8ec18723c */ /* 0x044fe60000081058 */
[----:B------:R3:W-:Y:S05]  /*542e0*/  STL.64 [R1+0x2508], R22 ;  /* 0x0025081601007387 */ /* 0x0007ea0000100a00 */
[C---:B---3--:R-:W-:Y:S01]  /*542f0*/  HMMA.1688.F32.TF32 R20, R236.reuse, R180, R80 ;  /* 0x000000b4ec14723c */ /* 0x048fe20000081050 */
[----:B------:R-:W-:Y:S04]  /*54300*/  STL.64 [R1+0x24f0], R40 ;  /* 0x0024f02801007387 */ /* 0x000fe80000100a00 */
[----:B------:R-:W-:Y:S10]  /*54310*/  STL.64 [R1+0x24f8], R42 ;  /* 0x0024f82a01007387 */ /* 0x000ff40000100a00 */
[----:B------:R-:W-:Y:S04]  /*54320*/  STL.64 [R1+0x24e0], R24 ;  /* 0x0024e01801007387 */ /* 0x000fe80000100a00 */
[----:B------:R2:W-:Y:S01]  /*54330*/  STL.64 [R1+0x24e8], R26 ;  /* 0x0024e81a01007387 */ /* 0x0005e20000100a00 */
[C---:B------:R-:W-:Y:S03]  /*54340*/  HMMA.1688.F32.TF32 R16, R236.reuse, R164, R16 ;  /* 0x000000a4ec10723c */ /* 0x040fe60000081010 */
[----:B------:R-:W-:Y:S05]  /*54350*/  STL.64 [R1+0x24d0], R20 ;  /* 0x0024d01401007387 */ /* 0x000fea0000100a00 */
[C---:B--2---:R-:W-:Y:S01]  /*54360*/  HMMA.1688.F32.TF32 R24, R236.reuse, R172, R32 ;  /* 0x000000acec18723c */ /* 0x044fe20000081020 */
[----:B------:R2:W-:Y:S07]  /*54370*/  STL.64 [R1+0x24d8], R22 ;  /* 0x0024d81601007387 */ /* 0x0005ee0000100a00 */
[C---:B------:R-:W-:Y:S08]  /*54380*/  HMMA.1688.F32.TF32 R12, R236.reuse, R160, R12 ;  /* 0x000000a0ec0c723c */ /* 0x040ff0000008100c */
[C---:B--2---:R-:W-:Y:S01]  /*54390*/  HMMA.1688.F32.TF32 R20, R236.reuse, R168, R28 ;  /* 0x000000a8ec14723c */ /* 0x044fe2000008101c */
[----:B------:R-:W-:Y:S04]  /*543a0*/  STL.64 [R1+0x24c0], R36 ;  /* 0x0024c02401007387 */ /* 0x000fe80000100a00 */
[----:B------:R-:W-:Y:S04]  /*543b0*/  STL.64 [R1+0x24c8], R38 ;  /* 0x0024c82601007387 */ /* 0x000fe80000100a00 */
[----:B------:R-:W-:Y:S04]  /*543c0*/  STL.64 [R1+0x24b0], R24 ;  /* 0x0024b01801007387 */ /* 0x000fe80000100a00 */
[----:B------:R-:W-:Y:S10]  /*543d0*/  STL.64 [R1+0x24b8], R26 ;  /* 0x0024b81a01007387 */ /* 0x000ff40000100a00 */
        /* <DEDUP_REMOVED lines=127> */
[----:B------:R-:W-:Y:S11]  /*54bd0*/  @!UPT UIADD3 URZ, URZ, URZ, URZ ;  /* 0x0000003f3f3ff290 */ /* 0x000ff6000fffe03f */
[----:B------:R-:W-:Y:S01]  /*54be0*/  @!UPT UIADD3 URZ, URZ, URZ, URZ ;  /* 0x0000003f3f3ff290 */ /* 0x000fe2000fffe03f */
[----:B------:R-:W-:Y:S04]  /*54bf0*/  STL.64 [R1+0x2440], R108 ;  /* 0x0024406c01007387 */ /* 0x000fe80000100a00 */
[----:B------:R1:W-:Y:S02]  /*54c00*/  STL.64 [R1+0x2448], R110 ;  /* 0x0024486e01007387 */ /* 0x0003e40000100a00 */
[C---:B-1----:R-:W-:Y:S08]  /*54c10*/  HMMA.1688.F32.TF32 R108, R236.reuse, R140, R104 ;  /* 0x0000008cec6c723c */ /* 0x042ff00000081068 */
[C---:B------:R-:W-:Y:S08]  /*54c20*/  HMMA.1688.F32.TF32 R104, R236.reuse, R136, R96 ;  /* 0x00000088ec68723c */ /* 0x040ff00000081060 */
        /* <DEDUP_REMOVED lines=15> */
[----:B------:R-:W-:Y:S03]  /*54d20*/  HMMA.1688.F32.TF32 R24, R236, R112, R68 ;  /* 0x00000070ec18723c */ /* 0x000fe60000081044 */
[----:B------:R-:W-:Y:S04]  /*54d30*/  LDS R236, [R3+0x8600] ;  /* 0x0086000003ec7984 */ /* 0x000fe80000000800 */
[----:B------:R-:W-:Y:S01]  /*54d40*/  LDS R238, [R3+0xa600] ;  /* 0x00a6000003ee7984 */ /* 0x000fe20000000800 */
[C---:B-1----:R-:W-:Y:S03]  /*54d50*/  HMMA.1688.F32.TF32 R20, R232.reuse, R228, R64 ;  /* 0x000000e4e814723c */ /* 0x042fe60000081040 */
[----:B------:R-:W-:Y:S04]  /*54d60*/  LDS R237, [R87+0x8600] ;  /* 0x0086000057ed7984 */ /* 0x000fe80000000800 */
[----:B------:R-:W1:Y:S04]  /*54d70*/  LDS R239, [R87+0xa600] ;  /* 0x00a6000057ef7984 */ /* 0x000e680000000800 */
[----:B------:R-:W-:Y:S01]  /*54d80*/  STL.64 [R1+0x23d0], R72 ;  /* 0x0023d04801007387 */ /* 0x000fe20000100a00 */
[C---:B------:R-:W-:Y:S03]  /*54d90*/  HMMA.1688.F32.TF32 R60, R232.reuse, R224, R60 ;  /* 0x000000e0e83c723c */ /* 0x040fe6000008103c */
[----:B------:R-:W-:Y:S04]  /*54da0*/  STL.64 [R1+0x23d8], R74 ;  /* 0x0023d84a01007387 */ /* 0x000fe80000100a00 */
[----:B------:R-:W-:Y:S04]  /*54db0*/  STL.64 [R1+0x1c40], R24 ;  /* 0x001c401801007387 */ /* 0x000fe80000100a00 */
[----:B------:R2:W-:Y:S04]  /*54dc0*/  STL.64 [R1+0x1c48], R26 ;  /* 0x001c481a01007387 */ /* 0x0005e80000100a00 */
[----:B------:R-:W-:Y:S04]  /*54dd0*/  STL.64 [R1+0x1c30], R20 ;  /* 0x001c301401007387 */ /* 0x000fe80000100a00 */
[----:B------:R3:W-:Y:S01]  /*54de0*/  STL.64 [R1+0x1c38], R22 ;  /* 0x001c381601007387 */ /* 0x0007e20000100a00 */
[C---:B--2---:R-:W-:Y:S08]  /*54df0*/  HMMA.1688.F32.TF32 R24, R232.reuse, R220, R56 ;  /* 0x000000dce818723c */ /* 0x044ff00000081038 */
[C---:B---3--:R-:W-:Y:S01]  /*54e00*/  HMMA.1688.F32.TF32 R20, R232.reuse, R216, R52 ;  /* 0x000000d8e814723c */ /* 0x048fe20000081034 */
[----:B------:R-:W-:Y:S04]  /*54e10*/  STL.64 [R1+0x23c0], R60 ;  /* 0x0023c03c01007387 */ /* 0x000fe80000100a00 */
[----:B------:R-:W-:Y:S10]  /*54e20*/  STL.64 [R1+0x23c8], R62 ;  /* 0x0023c83e01007387 */ /* 0x000ff40000100a00 */
[----:B------:R-:W-:Y:S04]  /*54e30*/  STL.64 [R1+0x23b0], R24 ;  /* 0x0023b01801007387 */ /* 0x000fe80000100a00 */
[----:B------:R2:W-:Y:S04]  /*54e40*/  STL.64 [R1+0x23b8], R26 ;  /* 0x0023b81a01007387 */ /* 0x0005e80000100a00 */
[----:B------:R-:W-:Y:S04]  /*54e50*/  STL.64 [R1+0x23a0], R20 ;  /* 0x0023a01401007387 */ /* 0x000fe80000100a00 */
[----:B------:R3:W-:Y:S01]  /*54e60*/  STL.64 [R1+0x23a8], R22 ;  /* 0x0023a81601007387 */ /* 0x0007e20000100a00 */
[C---:B--2---:R-:W-:Y:S08]  /*54e70*/  HMMA.1688.F32.TF32 R24, R232.reuse, R208, R44 ;  /* 0x000000d0e818723c */ /* 0x044ff0000008102c */
[C---:B---3--:R-:W-:Y:S01]  /*54e80*/  HMMA.1688.F32.TF32 R20, R232.reuse, R8, R40 ;  /* 0x00000008e814723c */ /* 0x048fe20000081028 */
[----:B------:R-:W-:Y:S04]  /*54e90*/  STL.64 [R1+0x2390], R48 ;  /* 0x0023903001007387 */ /* 0x000fe80000100a00 */
[----:B------:R-:W-:Y:S03]  /*54ea0*/  STL.64 [R1+0x2398], R50 ;  /* 0x0023983201007387 */ /* 0x000fe60000100a00 */
        /* <DEDUP_REMOVED lines=15> */
[C---:B---3--:R-:W-:Y:S08]  /*54fa0*/  HMMA.1688.F32.TF32 R20, R232.reuse, R188, R28 ;  /* 0x000000bce814723c */ /* 0x048ff0000008101c */
[C---:B------:R-:W-:Y:S08]  /*54fb0*/  HMMA.1688.F32.TF32 R16, R232.reuse, R184, R16 ;  /* 0x000000b8e810723c */ /* 0x040ff00000081010 */
        /* <DEDUP_REMOVED lines=120> */
[C---:B--2---:R-:W-:Y:S08]  /*55740*/  HMMA.1688.F32.TF32 R24, R232.reuse, R144, R24 ;  /* 0x00000090e818723c */ /* 0x044ff00000081018 */
[C---:B---3--:R-:W-:Y:S08]  /*55750*/  HMMA.1688.F32.TF32 R76, R232.reuse, R152, R76 ;  /* 0x00000098e84c723c */ /* 0x048ff0000008104c */
[C---:B----4-:R-:W-:Y:S08]  /*55760*/  HMMA.1688.F32.TF32 R100, R232.reuse, R160, R100 ;  /* 0x000000a0e864723c */ /* 0x050ff00000081064 */
        /* <DEDUP_REMOVED lines=16> */
[----:B------:R-:W-:-:S03]  /*55870*/  MOV R0, R23 ;  /* 0x0000001700007202 */ /* 0x000fc60000000f00 */
[----:B------:R2:W-:Y:S04]  /*55880*/  STL.64 [R1+0x2268], R26 ;  /* 0x0022681a01007387 */ /* 0x0005e80000100a00 */
[----:B------:R3:W-:Y:S01]  /*55890*/  STL.64 [R1+0x2250], R20 ;  /* 0x0022501401007387 */ /* 0x0007e20000100a00 */
[C---:B--2---:R-:W-:Y:S08]  /*558a0*/  HMMA.1688.F32.TF32 R24, R232.reuse, R136, R64 ;  /* 0x00000088e818723c */ /* 0x044ff00000081040 */
[C---:B---3--:R-:W-:Y:S08]  /*558b0*/  HMMA.1688.F32.TF32 R20, R232.reuse, R132, R60 ;  /* 0x00000084e814723c */ /* 0x048ff0000008103c */
        /* <DEDUP_REMOVED lines=14> */
[----:B--2---:R-:W-:Y:S08]  /*559a0*/  HMMA.1688.F32.TF32 R24, R232, R112, R40 ;  /* 0x00000070e818723c */ /* 0x004ff00000081028 */
[C---:B-1----:R-:W-:Y:S01]  /*559b0*/  HMMA.1688.F32.TF32 R20, R236.reuse, R228, R92 ;  /* 0x000000e4ec14723c */ /* 0x042fe2000008105c */
[----:B------:R-:W-:Y:S04]  /*559c0*/  STL.64 [R1+0x21f0], R44 ;  /* 0x0021f02c01007387 */ /* 0x000fe80000100a00 */
[----:B------:R-:W-:Y:S03]  /*559d0*/  STL.64 [R1+0x21f8], R46 ;  /* 0x0021f82e01007387 */ /* 0x000fe60000100a00 */
[C---:B------:R-:W-:Y:S01]  /*559e0*/  HMMA.1688.F32.TF32 R40, R236.reuse, R224, R88 ;  /* 0x000000e0ec28723c */ /* 0x040fe20000081058 */
[----:B------:R-:W-:Y:S04]  /*559f0*/  LDS R232, [R3+0x8680] ;  /* 0x0086800003e87984 */ /* 0x000fe80000000800 */
[----:B------:R-:W-:Y:S04]  /*55a00*/  LDS R234, [R3+0xa680] ;  /* 0x00a6800003ea7984 */ /* 0x000fe80000000800 */
        /* <DEDUP_REMOVED lines=16> */
[C---:B---3--:R-:W-:Y:S08]  /*55b10*/  HMMA.1688.F32.TF32 R20, R236.reuse, R8, R16 ;  /* 0x00000008ec14723c */ /* 0x048ff00000081010 */
[C---:B------:R-:W-:Y:S01]  /*55b20*/  HMMA.1688.F32.TF32 R16, R236.reuse, R4, R12 ;  /* 0x00000004ec10723c */ /* 0x040fe2000008100c */
[----:B------:R-:W-:Y:S04]  /*55b30*/  STL.64 [R1+0x21b0], R32 ;  /* 0x0021b02001007387 */ /* 0x000fe80000100a00 */
[----:B------:R-:W-:Y:S03]  /*55b40*/  STL.64 [R1+0x21b8], R34 ;  /* 0x0021b82201007387 */ /* 0x000fe60000100a00 */
[C---:B------:R-:W-:Y:S01]  /*55b50*/  HMMA.1688.F32.TF32 R12, R236.reuse, R204, R248 ;  /* 0x000000ccec0c723c */ /* 0x040fe200000810f8 */
[----:B------:R-:W-:Y:S04]  /*55b60*/  STL.64 [R1+0x21a0], R24 ;  /* 0x0021a01801007387 */ /* 0x000fe80000100a00 */
[----:B------:R-:W-:Y:S04]  /*55b70*/  STL.64 [R1+0x21a8], R26 ;  /* 0x0021a81a01007387 */ /* 0x000fe80000100a00 */
[----:B------:R-:W-:Y:S04]  /*55b80*/  STL.64 [R1+0x2190], R20 ;  /* 0x0021901401007387 */ /* 0x000fe80000100a00 */
[----:B------:R2:W-:Y:S04]  /*55b90*/  STL.64 [R1+0x2198], R22 ;  /* 0x0021981601007387 */ /* 0x0005e80000100a00 */
[----:B------:R-:W-:Y:S04]  /*55ba0*/  STL.64 [R1+0x2180], R16 ;  /* 0x0021801001007387 */ /* 0x000fe80000100a00 */
[----:B------:R3:W-:Y:S01]  /*55bb0*/  STL.64 [R1+0x2188], R18 ;  /* 0x0021881201007387 */ /* 0x0007e20000100a00 */
[C---:B--2---:R-:W-:Y:S08]  /*55bc0*/  HMMA.1688.F32.TF32 R20, R236.reuse, R200, R240 ;  /* 0x000000c8ec14723c */ /* 0x044ff000000810f0 */
[C---:B---3--:R-:W-:Y:S01]  /*55bd0*/  HMMA.1688.F32.TF32 R16, R236.reuse, R196, R244 ;  /* 0x000000c4ec10723c */ /* 0x048fe200000810f4 */
[----:B------:R2:W-:Y:S04]  /*55be0*/  STL.64 [R1+0x2170], R12 ;  /* 0x0021700c01007387 */ /* 0x0005e80000100a00 */
[----:B------:R3:W-:Y:S04]  /*55bf0*/  STL.64 [R1+0x2178], R14 ;  /* 0x0021780e01007387 */ /* 0x0007e80000100a00 */
[----:B--2---:R-:W1:Y:S06]  /*55c00*/  LDL.LU R12, [R1+0x1450] ;  /* 0x00145000010c7983 */ /* 0x004e6c0000300800 */
[----:B------:R-:W-:Y:S04]  /*55c10*/  STL.64 [R1+0x2160], R20 ;  /* 0x0021601401007387 */ /* 0x000fe80000100a00 */
[----:B------:R-:W-:Y:S04]  /*55c20*/  STL.64 [R1+0x2168], R22 ;  /* 0x0021681601007387 */ /* 0x000fe80000100a00 */
[----:B------:R2:W-:Y:S04]  /*55c30*/  STL.64 [R1+0x2150], R16 ;  /* 0x0021501001007387 */ /* 0x0005e80000100a00 */
[----:B------:R4:W-:Y:S04]  /*55c40*/  STL.64 [R1+0x2158], R18 ;  /* 0x0021581201007387 */ /* 0x0009e80000100a00 */
[----:B------:R-:W1:Y:S04]  /*55c50*/  LDL.LU R13, [R1+0x1454] ;  /* 0x00145400010d7983 */ /* 0x000e680000300800 */
[----:B---3--:R-:W1:Y:S04]  /*55c60*/  LDL.LU R14, [R1+0x1458] ;  /* 0x00145800010e7983 */ /* 0x008e680000300800 */
[----:B------:R-:W1:Y:S04]  /*55c70*/  LDL.LU R15, [R1+0x145c] ;  /* 0x00145c00010f7983 */ /* 0x000e680000300800 */
[----:B--2---:R-:W2:Y:S04]  /*55c80*/  LDL.LU R16, [R1+0x1460] ;  /* 0x0014600001107983 */ /* 0x004ea80000300800 */
[----:B------:R-:W2:Y:S04]  /*55c90*/  LDL.LU R17, [R1+0x1464] ;  /* 0x0014640001117983 */ /* 0x000ea80000300800 */
[----:B----4-:R-:W2:Y:S04]  /*55ca0*/  LDL.LU R18, [R1+0x1468] ;  /* 0x0014680001127983 */ /* 0x010ea80000300800 */
        /* <DEDUP_REMOVED lines=94> */
[C---:B---3--:R-:W-:Y:S08]  /*56290*/  HMMA.1688.F32.TF32 R60, R236.reuse, R160, R60 ;  /* 0x000000a0ec3c723c */ /* 0x048ff0000008103c */
[C---:B----4-:R-:W-:Y:S08]  /*562a0*/  HMMA.1688.F32.TF32 R20, R236.reuse, R176, R20 ;  /* 0x000000b0ec14723c */ /* 0x050ff00000081014 */
[C---:B------:R-:W-:Y:S08]  /*562b0*/  HMMA.1688.F32.TF32 R76, R236.reuse, R180, R76 ;  /* 0x000000b4ec4c723c */ /* 0x040ff0000008104c */
[C---:B------:R-:W-:Y:S08]  /*562c0*/  HMMA.1688.F32.TF32 R104, R236.reuse, R192, R96 ;  /* 0x000000c0ec68723c */ /* 0x040ff00000081060 */
[C---:B------:R-:W-:Y:S08]  /*562d0*/  HMMA.1688.F32.TF32 R96, R236.reuse, R188, R100 ;  /* 0x000000bcec60723c */ /* 0x040ff00000081064 */
[C---:B------:R-:W-:Y:S07]  /*562e0*/  HMMA.1688.F32.TF32 R72, R236.reuse, R184, R72 ;  /* 0x000000b8ec48723c */ /* 0x040fee0000081048 */
        /* <DEDUP_REMOVED lines=10> */
[----:B------:R2:W-:Y:S01]  /*56390*/  STL.64 [R1+0x2108], R22 ;  /* 0x0021081601007387 */ /* 0x0005e20000100a00 */
[C---:B------:R-:W-:Y:S08]  /*563a0*/  HMMA.1688.F32.TF32 R24, R236.reuse, R168, R68 ;  /* 0x000000a8ec18723c */ /* 0x040ff00000081044 */
[C---:B--2---:R-:W-:Y:S07]  /*563b0*/  HMMA.1688.F32.TF32 R20, R236.reuse, R164, R64 ;  /* 0x000000a4ec14723c */ /* 0x044fee0000081040 */
        /* <DEDUP_REMOVED lines=29> */
[----:B------:R2:W-:Y:S01]  /*56590*/  STL.64 [R1+0x2058], R26 ;  /* 0x0020581a01007387 */ /* 0x0005e20000100a00 */
[C---:B------:R-:W-:Y:S03]  /*565a0*/  HMMA.1688.F32.TF32 R16, R236.reuse, R112, R16 ;  /* 0x00000070ec10723c */ /* 0x040fe60000081010 */
[----:B------:R-:W-:Y:S04]  /*565b0*/  STL.64 [R1+0x2040], R20 ;  /* 0x0020401401007387 */ /* 0x000fe80000100a00 */
[----:B------:R3:W-:Y:S01]  /*565c0*/  STL.64 [R1+0x2048], R22 ;  /* 0x0020481601007387 */ /* 0x0007e20000100a00 */
[C---:B--2---:R-:W-:Y:S08]  /*565d0*/  HMMA.1688.F32.TF32 R24, R236.reuse, R120, R32 ;  /* 0x00000078ec18723c */ /* 0x044ff00000081020 */
[----:B---3--:R-:W-:Y:S08]  /*565e0*/  HMMA.1688.F32.TF32 R20, R236, R116, R28 ;  /* 0x00000074ec14723c */ /* 0x008ff0000008101c */
        /* <DEDUP_REMOVED lines=13> */
[----:B------:R-:W-:Y:S01]  /*566c0*/  LDS R238, [R3+0xa700] ;  /* 0x00a7000003ee7984 */ /* 0x000fe20000000800 */
[C---:B--2---:R-:W-:Y:S03]  /*566d0*/  HMMA.1688.F32.TF32 R12, R232.reuse, R220, R240 ;  /* 0x000000dce80c723c */ /* 0x044fe600000810f0 */
[----:B------:R-:W-:Y:S04]  /*566e0*/  STL.64 [R1+0x5300], R222 ;  /* 0x005300de01007387 */ /* 0x000fe80000100a00 */
[----:B------:R-:W-:Y:S04]  /*566f0*/  LDS R237, [R87+0x8700] ;  /* 0x0087000057ed7984 */ /* 0x000fe80000000800 */
[----:B------:R-:W1:Y:S04]  /*56700*/  LDS R239, [R87+0xa700] ;  /* 0x00a7000057ef7984 */ /* 0x000e680000000800 */
[----:B------:R-:W-:Y:S04]  /*56710*/  STL.64 [R1+0x2000], R16 ;  /* 0x0020001001007387 */ /* 0x000fe80000100a00 */
[----:B------:R-:W-:Y:S04]  /*56720*/  STL.64 [R1+0x2008], R18 ;  /* 0x0020081201007387 */ /* 0x000fe80000100a00 */
[----:B------:R-:W-:Y:S04]  /*56730*/  STL.64 [R1+0x52f8], R220 ;  /* 0x0052f8dc01007387 */ /* 0x000fe80000100a00 */
        /* <DEDUP_REMOVED lines=119> */
[----:B------:R-:W-:Y:S04]  /*56eb0*/  STL.64 [R1+0x52f0], R218 ;  /* 0x0052f0da01007387 */ /* 0x000fe80000100a00 */
[----:B------:R2:W-:Y:S04]  /*56ec0*/  STL.64 [R1+0x52e8], R216 ;  /* 0x0052e8d801007387 */ /* 0x0005e80000100a00 */
[----:B--2---:R-:W2:Y:S04]  /*56ed0*/  LDL.LU R216, [R1+0x1410] ;  /* 0x0014100001d87983 */ /* 0x004ea80000300800 */
[----:B------:R-:W2:Y:S04]  /*56ee0*/  LDL.LU R217, [R1+0x1414] ;  /* 0x0014140001d97983 */ /* 0x000ea80000300800 */
[----:B------:R-:W2:Y:S04]  /*56ef0*/  LDL.LU R218, [R1+0x1418] ;  /* 0x0014180001da7983 */ /* 0x000ea80000300800 */
[----:B------:R-:W2:Y:S01]  /*56f00*/  LDL.LU R219, [R1+0x141c] ;  /* 0x00141c0001db7983 */ /* 0x000ea20000300800 */
[C---:B------:R-:W-:Y:S08]  /*56f10*/  HMMA.1688.F32.TF32 R56, R232.reuse, R168, R56 ;  /* 0x000000a8e838723c */ /* 0x040ff00000081038 */
[C---:B---3--:R-:W-:Y:S08]  /*56f20*/  HMMA.1688.F32.TF32 R68, R232.reuse, R180, R68 ;  /* 0x000000b4e844723c */ /* 0x048ff00000081044 */
[C---:B----4-:R-:W-:Y:S08]  /*56f30*/  HMMA.1688.F32.TF32 R76, R232.reuse, R192, R76 ;  /* 0x000000c0e84c723c */ /* 0x050ff0000008104c */
[C---:B------:R-:W-:Y:S08]  /*56f40*/  HMMA.1688.F32.TF32 R100, R232.reuse, R200, R100 ;  /* 0x000000c8e864723c */ /* 0x040ff00000081064 */
[C---:B------:R-:W-:Y:S08]  /*56f50*/  HMMA.1688.F32.TF32 R220, R232.reuse, R208, R220 ;  /* 0x000000d0e8dc723c */ /* 0x040ff000000810dc */
[C---:B--2---:R-:W-:Y:S11]  /*56f60*/  HMMA.1688.F32.TF32 R216, R232.reuse, R212, R216 ;  /* 0x000000d4e8d8723c */ /* 0x044ff600000810d8 */
[----:B------:R-:W-:Y:S11]  /*56f70*/  @!UPT UIADD3 URZ, URZ, URZ, URZ ;  /* 0x0000003f3f3ff290 */ /* 0x000ff6000fffe03f */
[----:B------:R-:W-:Y:S01]  /*56f80*/  @!UPT UIADD3 URZ, URZ, URZ, URZ ;  /* 0x0000003f3f3ff290 */ /* 0x000fe2000fffe03f */
[----:B------:R-:W-:Y:S04]  /*56f90*/  STL.64 [R1+0x1fd0], R216 ;  /* 0x001fd0d801007387 */ /* 0x000fe80000100a00 */
[----:B------:R2:W-:Y:S02]  /*56fa0*/  STL.64 [R1+0x1fd8], R218 ;  /* 0x001fd8da01007387 */ /* 0x0005e40000100a00 */
[C---:B--2---:R-:W-:Y:S08]  /*56fb0*/  HMMA.1688.F32.TF32 R216, R232.reuse, R8, R108 ;  /* 0x00000008e8d8723c */ /* 0x044ff0000008106c */
[C---:B------:R-:W-:Y:S08]  /*56fc0*/  HMMA.1688.F32.TF32 R108, R232.reuse, R4, R104 ;  /* 0x00000004e86c723c */ /* 0x040ff00000081068 */
[C---:B------:R-:W-:Y:S08]  /*56fd0*/  HMMA.1688.F32.TF32 R104, R232.reuse, R204, R96 ;  /* 0x000000cce868723c */ /* 0x040ff00000081060 */
[C---:B------:R-:W-:Y:S08]  /*56fe0*/  HMMA.1688.F32.TF32 R96, R232.reuse, R196, R72 ;  /* 0x000000c4e860723c */ /* 0x040ff00000081048 */
[C---:B------:R-:W-:Y:S01]  /*56ff0*/  HMMA.1688.F32.TF32 R72, R232.reuse, R188, R20 ;  /* 0x000000bce848723c */ /* 0x040fe20000081014 */
[----:B------:R-:W-:Y:S07]  /*57000*/  STL.64 [R1+0x1fc0], R220 ;  /* 0x001fc0dc01007387 */ /* 0x000fee0000100a00 */
        /* <DEDUP_REMOVED lines=54> */
[C---:B--2---:R-:W-:Y:S08]  /*57370*/  HMMA.1688.F32.TF32 R20, R232.reuse, R124, R16 ;  /* 0x0000007ce814723c */ /* 0x044ff00000081010 */
        /* <DEDUP_REMOVED lines=10> */
[----:B--2---:R-:W-:Y:S08]  /*57420*/  HMMA.1688.F32.TF32 R20, R232, R112, R240 ;  /* 0x00000070e814723c */ /* 0x004ff000000810f0 */
[C---:B-1----:R-:W-:Y:S01]  /*57430*/  HMMA.1688.F32.TF32 R16, R236.reuse, R228, R244 ;  /* 0x000000e4ec10723c */ /* 0x042fe200000810f4 */
[----:B------:R1:W-:Y:S04]  /*57440*/  STL.64 [R1+0x1e30], R12 ;  /* 0x001e300c01007387 */ /* 0x0003e80000100a00 */
[----:B------:R2:W-:Y:S04]  /*57450*/  STL.64 [R1+0x1e38], R14 ;  /* 0x001e380e01007387 */ /* 0x0005e80000100a00 */
[----:B------:R-:W-:Y:S04]  /*57460*/  LDS R232, [R3+0x8780] ;  /* 0x0087800003e87984 */ /* 0x000fe80000000800 */
[----:B-1----:R-:W3:Y:S04]  /*57470*/  LDL.LU R12, [R1+0xf90] ;  /* 0x000f9000010c7983 */ /* 0x002ee80000300800 */
[----:B------:R-:W-:Y:S04]  /*57480*/  STL.64 [R1+0x18c0], R20 ;  /* 0x0018c01401007387 */ /* 0x000fe80000100a00 */
[----:B------:R-:W-:Y:S04]  /*57490*/  STL.64 [R1+0x18c8], R22 ;  /* 0x0018c81601007387 */ /* 0x000fe80000100a00 */
[----:B------:R1:W-:Y:S04]  /*574a0*/  STL.64 [R1+0x18a0], R16 ;  /* 0x0018a01001007387 */ /* 0x0003e80000100a00 */
[----:B------:R4:W-:Y:S04]  /*574b0*/  STL.64 [R1+0x18a8], R18 ;  /* 0x0018a81201007387 */ /* 0x0009e80000100a00 */
[----:B------:R-:W3:Y:S04]  /*574c0*/  LDL.LU R13, [R1+0xf94] ;  /* 0x000f9400010d7983 */ /* 0x000ee80000300800 */
[----:B--2---:R-:W3:Y:S04]  /*574d0*/  LDL.LU R14, [R1+0xf98] ;  /* 0x000f9800010e7983 */ /* 0x004ee80000300800 */
[----:B------:R-:W3:Y:S04]  /*574e0*/  LDL.LU R15, [R1+0xf9c] ;  /* 0x000f9c00010f7983 */ /* 0x000ee80000300800 */
[----:B-1----:R-:W2:Y:S04]  /*574f0*/  LDL.LU R16, [R1+0xfa0] ;  /* 0x000fa00001107983 */ /* 0x002ea80000300800 */
        /* <DEDUP_REMOVED lines=111> */
[----:B------:R-:W-:Y:S04]  /*57bf0*/  LDS R234, [R3+0xa780] ;  /* 0x00a7800003ea7984 */ /* 0x000fe80000000800 */
[----:B------:R-:W-:Y:S04]  /*57c00*/  LDS R233, [R87+0x8780] ;  /* 0x0087800057e97984 */ /* 0x000fe80000000800 */
[----:B------:R-:W1:Y:S01]  /*57c10*/  LDS R235, [R87+0xa780] ;  /* 0x00a7800057eb7984 */ /* 0x000e620000000800 */
[C---:B--2---:R-:W-:Y:S11]  /*57c20*/  HMMA.1688.F32.TF32 R220, R236.reuse, R224, R220 ;  /* 0x000000e0ecdc723c */ /* 0x044ff600000810dc */
[----:B------:R-:W-:Y:S11]  /*57c30*/  @!UPT UIADD3 URZ, URZ, URZ, URZ ;  /* 0x0000003f3f3ff290 */ /* 0x000ff6000fffe03f */
[----:B------:R-:W-:Y:S01]  /*57c40*/  @!UPT UIADD3 URZ, URZ, URZ, URZ ;  /* 0x0000003f3f3ff290 */ /* 0x000fe2000fffe03f */
[----:B------:R-:W-:Y:S04]  /*57c50*/  STL.64 [R1+0x1e20], R220 ;  /* 0x001e20dc01007387 */ /* 0x000fe80000100a00 */
[----:B------:R2:W-:Y:S04]  /*57c60*/  STL.64 [R1+0x1e28], R222 ;  /* 0x001e28de01007387 */ /* 0x0005e80000100a00 */
[----:B--2---:R-:W2:Y:S04]  /*57c70*/  LDL.LU.64 R222, [R1+0x5300] ;  /* 0x0053000001de7983 */ /* 0x004ea80000300a00 */
[----:B------:R-:W2:Y:S02]  /*57c80*/  LDL.LU.64 R220, [R1+0x52f8] ;  /* 0x0052f80001dc7983 */ /* 0x000ea40000300a00 */
[C---:B--2---:R-:W-:Y:S11]  /*57c90*/  HMMA.1688.F32.TF32 R216, R236.reuse, R220, R216 ;  /* 0x000000dcecd8723c */ /* 0x044ff600000810d8 */
[----:B------:R-:W-:Y:S11]  /*57ca0*/  @!UPT UIADD3 URZ, URZ, URZ, URZ ;  /* 0x0000003f3f3ff290 */ /* 0x000ff6000fffe03f */
[----:B------:R-:W-:Y:S01]  /*57cb0*/  @!UPT UIADD3 URZ, URZ, URZ, URZ ;  /* 0x0000003f3f3ff290 */ /* 0x000fe2000fffe03f */
[----:B------:R-:W-:Y:S04]  /*57cc0*/  STL.64 [R1+0x1e10], R216 ;  /* 0x001e10d801007387 */ /* 0x000fe80000100a00 */
[----:B------:R2:W-:Y:S04]  /*57cd0*/  STL.64 [R1+0x1e18], R218 ;  /* 0x001e18da01007387 */ /* 0x0005e80000100a00 */
[----:B--2---:R-:W2:Y:S04]  /*57ce0*/  LDL.LU.64 R218, [R1+0x52f0] ;  /* 0x0052f00001da7983 */ /* 0x004ea80000300a00 */
[----:B------:R-:W2:Y:S01]  /*57cf0*/  LDL.LU.64 R216, [R1+0x52e8] ;  /* 0x0052e80001d87983 */ /* 0x000ea20000300a00 */
        /* <DEDUP_REMOVED lines=11> */
[C---:B--2---:R-:W-:Y:S11]  /*57db0*/  HMMA.1688.F32.TF32 R248, R236.reuse, R216, R248 ;  /* 0x000000d8ecf8723c */ /* 0x044ff600000810f8 */
[----:B------:R-:W-:Y:S11]  /*57dc0*/  @!UPT UIADD3 URZ, URZ, URZ, URZ ;  /* 0x0000003f3f3ff290 */ /* 0x000ff6000fffe03f */
[----:B------:R-:W-:Y:S01]  /*57dd0*/  @!UPT UIADD3 URZ, URZ, URZ, URZ ;  /* 0x0000003f3f3ff290 */ /* 0x000fe2000fffe03f */
[----:B------:R-:W-:Y:S04]  /*57de0*/  STL.64 [R1+0x1e00], R248 ;  /* 0x001e00f801007387 */ /* 0x000fe80000100a00 */
[----:B------:R2:W-:Y:S04]  /*57df0*/  STL.64 [R1+0x1e08], R250 ;  /* 0x001e08fa01007387 */ /* 0x0005e80000100a00 */
[----:B--2---:R-:W2:Y:S04]  /*57e00*/  LDL.LU.64 R250, [R1+0x52e0] ;  /* 0x0052e00001fa7983 */ /* 0x004ea80000300a00 */
[----:B------:R-:W2:Y:S04]  /*57e10*/  LDL.LU.64 R248, [R1+0x52d8] ;  /* 0x0052d80001f87983 */ /* 0x000ea80000300a00 */
[----:B------:R-:W-:Y:S04]  /*57e20*/  STL.64 [R1+0x1df0], R240 ;  /* 0x001df0f001007387 */ /* 0x000fe80000100a00 */
[----:B------:R3:W-:Y:S04]  /*57e30*/  STL.64 [R1+0x1df8], R242 ;  /* 0x001df8f201007387 */ /* 0x0007e80000100a00 */
[----:B---3--:R-:W3:Y:S04]  /*57e40*/  LDL.LU.64 R242, [R1+0x52d0] ;  /* 0x0052d00001f27983 */ /* 0x008ee80000300a00 */
[----:B------:R-:W2:Y:S04]  /*57e50*/  LDL.LU.64 R240, [R1+0x52c8] ;  /* 0x0052c80001f07983 */ /* 0x000ea80000300a00 */
[----:B------:R-:W-:Y:S04]  /*57e60*/  STL.64 [R1+0x1de0], R244 ;  /* 0x001de0f401007387 */ /* 0x000fe80000100a00 */
[----:B------:R1:W-:Y:S04]  /*57e70*/  STL.64 [R1+0x1de8], R246 ;  /* 0x001de8f601007387 */ /* 0x0003e80000100a00 */
[----:B-1----:R-:W2:Y:S04]  /*57e80*/  LDL.LU.64 R246, [R1+0x52c0] ;  /* 0x0052c00001f67983 */ /* 0x002ea80000300a00 */
[----:B------:R-:W2:Y:S04]  /*57e90*/  LDL.LU.64 R244, [R1+0x52b8] ;  /* 0x0052b80001f47983 */ /* 0x000ea80000300a00 */
[----:B------:R-:W-:Y:S04]  /*57ea0*/  STL.64 [R1+0x1dd0], R108 ;  /* 0x001dd06c01007387 */ /* 0x000fe80000100a00 */
[----:B------:R1:W-:Y:S02]  /*57eb0*/  STL.64 [R1+0x1dd8], R110 ;  /* 0x001dd86e01007387 */ /* 0x0003e40000100a00 */
[C---:B-1----:R-:W-:Y:S08]  /*57ec0*/  HMMA.1688.F32.TF32 R108, R236.reuse, R4, R104 ;  /* 0x00000004ec6c723c */ /* 0x042ff00000081068 */
[C---:B------:R-:W-:Y:S08]  /*57ed0*/  HMMA.1688.F32.TF32 R104, R236.reuse, R204, R96 ;  /* 0x000000ccec68723c */ /* 0x040ff00000081060 */
[C---:B------:R-:W-:Y:S07]  /*57ee0*/  HMMA.1688.F32.TF32 R96, R236.reuse, R200, R100 ;  /* 0x000000c8ec60723c */ /* 0x040fee0000081064 */
        /* <DEDUP_REMOVED lines=14> */
[C---:B-1----:R-:W-:Y:S07]  /*57fd0*/  HMMA.1688.F32.TF32 R20, R236.reuse, R176, R64 ;  /* 0x000000b0ec14723c */ /* 0x042fee0000081040 */
        /* <DEDUP_REMOVED lines=32> */
[----:B----4-:R-:W-:Y:S01]  /*581e0*/  HMMA.1688.F32.TF32 R20, R236, R128, R28 ;  /* 0x00000080ec14723c */ /* 0x010fe2000008101c */
[----:B------:R1:W-:Y:S04]  /*581f0*/  STL.64 [R1+0x1ca0], R36 ;  /* 0x001ca02401007387 */ /* 0x0003e80000100a00 */
[----:B------:R4:W-:Y:S10]  /*58200*/  STL.64 [R1+0x1ca8], R38 ;  /* 0x001ca82601007387 */ /* 0x0009f40000100a00 */
[----:B------:R1:W-:Y:S04]  /*58210*/  STL.64 [R1+0x1c90], R24 ;  /* 0x001c901801007387 */ /* 0x0003e80000100a00 */
[----:B------:R1:W-:Y:S04]  /*58220*/  STL.64 [R1+0x1c98], R26 ;  /* 0x001c981a01007387 */ /* 0x0003e80000100a00 */
[----:B------:R1:W-:Y:S04]  /*58230*/  STL.64 [R1+0x1c80], R20 ;  /* 0x001c801401007387 */ /* 0x0003e80000100a00 */
[----:B------:R1:W-:Y:S04]  /*58240*/  STL.64 [R1+0x1c88], R22 ;  /* 0x001c881601007387 */ /* 0x0003e80000100a00 */
        /* <DEDUP_REMOVED lines=101> */
[----:B----4-:R-:W-:Y:S08]  /*588a0*/  HMMA.1688.F32.TF32 R100, R232, R224, R100 ;  /* 0x000000e0e864723c */ /* 0x010ff00000081064 */
[C---:B------:R-:W-:Y:S11]  /*588b0*/  HMMA.1688.F32.TF32 R108, R236.reuse, R116, R108 ;  /* 0x00000074ec6c723c */ /* 0x040ff6000008106c */
[----:B------:R-:W-:Y:S11]  /*588c0*/  @!UPT UIADD3 URZ, URZ, URZ, URZ ;  /* 0x0000003f3f3ff290 */ /* 0x000ff6000fffe03f */
[----:B------:R-:W-:Y:S01]  /*588d0*/  @!UPT UIADD3 URZ, URZ, URZ, URZ ;  /* 0x0000003f3f3ff290 */ /* 0x000fe2000fffe03f */
[----:B------:R-:W-:Y:S04]  /*588e0*/  STL.64 [R1+0x1c50], R108 ;  /* 0x001c506c01007387 */ /* 0x000fe80000100a00 */
[----:B------:R1:W-:Y:S02]  /*588f0*/  STL.64 [R1+0x1c58], R110 ;  /* 0x001c586e01007387 */ /* 0x0003e40000100a00 */
[----:B-1----:R-:W-:Y:S01]  /*58900*/  HMMA.1688.F32.TF32 R108, R236, R112, R104 ;  /* 0x00000070ec6c723c */ /* 0x002fe20000081068 */
[----:B------:R-:W-:Y:S01]  /*58910*/  IMAD.MOV.U32 R15, RZ, RZ, R252 ;  /* 0x000000ffff0f7224 */ /* 0x000fe200078e00fc */
[----:B------:R-:W-:Y:S04]  /*58920*/  LDS R236, [R3+0xc000] ;  /* 0x00c0000003ec7984 */ /* 0x000fe80000000800 */
[----:B------:R-:W-:Y:S02]  /*58930*/  LDS R238, [R3+0xe000] ;  /* 0x00e0000003ee7984 */ /* 0x000fe40000000800 */
[C---:B------:R-:W-:Y:S02]  /*58940*/  HMMA.1688.F32.TF32 R104, R232.reuse, R228, R96 ;  /* 0x000000e4e868723c */ /* 0x040fe40000081060 */
[----:B------:R-:W-:Y:S04]  /*58950*/  LDS R237, [R87+0xc000] ;  /* 0x00c0000057ed7984 */ /* 0x000fe80000000800 */
[----:B------:R-:W1:Y:S02]  /*58960*/  LDS R239, [R87+0xe000] ;  /* 0x00e0000057ef7984 */ /* 0x000e640000000800 */
        /* <DEDUP_REMOVED lines=20> */
[----:B------:R2:W-:Y:S02]  /*58ab0*/  STL.64 [R1+0x17a8], R26 ;  /* 0x0017a81a01007387 */ /* 0x0005e40000100a00 */
[C---:B------:R-:W-:Y:S08]  /*58ac0*/  HMMA.1688.F32.TF32 R60, R232.reuse, R204, R60 ;  /* 0x000000cce83c723c */ /* 0x040ff0000008103c */
[C---:B--2---:R-:W-:Y:S07]  /*58ad0*/  HMMA.1688.F32.TF32 R24, R232.reuse, R200, R56 ;  /* 0x000000c8e818723c */ /* 0x044fee0000081038 */
        /* <DEDUP_REMOVED lines=24> */
[----:B------:R2:W-:Y:S01]  /*58c60*/  STL.64 [R1+0x1568], R26 ;  /* 0x0015681a01007387 */ /* 0x0005e20000100a00 */
[C---:B------:R-:W-:Y:S03]  /*58c70*/  HMMA.1688.F32.TF32 R16, R232.reuse, R156, R16 ;  /* 0x0000009ce810723c */ /* 0x040fe60000081010 */
[----:B------:R-:W-:Y:S05]  /*58c80*/  STL.64 [R1+0x1550], R20 ;  /* 0x0015501401007387 */ /* 0x000fea0000100a00 */
[C---:B--2---:R-:W-:Y:S01]  /*58c90*/  HMMA.1688.F32.TF32 R24, R232.reuse, R164, R32 ;  /* 0x000000a4e818723c */ /* 0x044fe20000081020 */
[----:B------:R2:W-:Y:S07]  /*58ca0*/  STL.64 [R1+0x1558], R22 ;  /* 0x0015581601007387 */ /* 0x0005ee0000100a00 */
[C---:B------:R-:W-:Y:S08]  /*58cb0*/  HMMA.1688.F32.TF32 R12, R232.reuse, R152, R12 ;  /* 0x00000098e80c723c */ /* 0x040ff0000008100c */
[----:B--2---:R-:W-:Y:S01]  /*58cc0*/  HMMA.1688.F32.TF32 R20, R232, R160, R28 ;  /* 0x000000a0e814723c */ /* 0x004fe2000008101c */
[----:B------:R2:W-:Y:S04]  /*58cd0*/  STL.64 [R1+0x2b20], R36 ;  /* 0x002b202401007387 */ /* 0x0005e80000100a00 */
[----:B------:R3:W-:Y:S04]  /*58ce0*/  STL.64 [R1+0x2b28], R38 ;  /* 0x002b282601007387 */ /* 0x0007e80000100a00 */
[----:B------:R-:W-:Y:S04]  /*58cf0*/  STL.64 [R1+0x2b10], R24 ;  /* 0x002b101801007387 */ /* 0x000fe80000100a00 */
[----:B------:R-:W-:Y:S10]  /*58d00*/  STL.64 [R1+0x2b18], R26 ;  /* 0x002b181a01007387 */ /* 0x000ff40000100a00 */
[----:B------:R-:W-:Y:S04]  /*58d10*/  STL [R1+0x2b00], R20 ;  /* 0x002b001401007387 */ /* 0x000fe80000100800 */
[----:B------:R-:W4:Y:S04]  /*58d20*/  LDL.LU R88, [R1+0xd80] ;  /* 0x000d800001587983 */ /* 0x000f280000300800 */
[----:B------:R1:W-:Y:S04]  /*58d30*/  STL.64 [R1+0x2af0], R16 ;  /* 0x002af01001007387 */ /* 0x0003e80000100a00 */
[----:B------:R1:W-:Y:S04]  /*58d40*/  STL.64 [R1+0x2af8], R18 ;  /* 0x002af81201007387 */ /* 0x0003e80000100a00 */
        /* <DEDUP_REMOVED lines=45> */
[----:B---3--:R-:W-:-:S03]  /*59020*/  IMAD.MOV.U32 R38, RZ, RZ, R246 ;  /* 0x000000ffff267224 */ /* 0x008fc600078e00f6 */
[----:B------:R-:W2:Y:S01]  /*59030*/  LDL.LU R242, [R1+0x52ac] ;  /* 0x0052ac0001f27983 */ /* 0x000ea20000300800 */
[----:B------:R-:W-:-:S03]  /*59040*/  IMAD.MOV.U32 R39, RZ, RZ, R247 ;  /* 0x000000ffff277224 */ /* 0x000fc600078e00f7 */
[----:B------:R-:W2:Y:S04]  /*59050*/  LDL.LU R243, [R1+0x52a8] ;  /* 0x0052a80001f37983 */ /* 0x000ea80000300800 */
[----:B------:R-:W3:Y:S04]  /*59060*/  LDL.LU R244, [R1+0x52a4] ;  /* 0x0052a40001f47983 */ /* 0x000ee80000300800 */
[----:B------:R-:W3:Y:S04]  /*59070*/  LDL.LU R245, [R1+0x52a0] ;  /* 0x0052a00001f57983 */ /* 0x000ee80000300800 */
[----:B------:R-:W3:Y:S04]  /*59080*/  LDL.LU R246, [R1+0x529c] ;  /* 0x00529c0001f67983 */ /* 0x000ee80000300800 */
[----:B------:R-:W3:Y:S01]  /*59090*/  LDL.LU R247, [R1+0x5298] ;  /* 0x0052980001f77983 */ /* 0x000ee20000300800 */
[----:B------:R-:W-:-:S03]  /*590a0*/  IMAD.MOV.U32 R28, RZ, RZ, R210 ;  /* 0x000000ffff1c7224 */ /* 0x000fc600078e00d2 */
[----:B------:R-:W2:Y:S01]  /*590b0*/  LDL.LU R80, [R1+0xd70] ;  /* 0x000d700001507983 */ /* 0x000ea20000300800 */
[----:B------:R-:W-:-:S03]  /*590c0*/  IMAD.MOV.U32 R29, RZ, RZ, R211 ;  /* 0x000000ffff1d7224 */ /* 0x000fc600078e00d3 */
[----:B------:R-:W2:Y:S01]  /*590d0*/  LDL.LU R81, [R1+0xd74] ;  /* 0x000d740001517983 */ /* 0x000ea20000300800 */
[----:B------:R-:W-:-:S03]  /*590e0*/  IMAD.MOV.U32 R30, RZ, RZ, R214 ;  /* 0x000000ffff1e7224 */ /* 0x000fc600078e00d6 */
[----:B------:R-:W2:Y:S01]  /*590f0*/  LDL.LU R82, [R1+0xd78] ;  /* 0x000d780001527983 */ /* 0x000ea20000300800 */
[----:B------:R-:W-:-:S03]  /*59100*/  MOV R31, R215 ;  /* 0x000000d7001f7202 */ /* 0x000fc60000000f00 */
[----:B------:R-:W2:Y:S01]  /*59110*/  LDL.LU R83, [R1+0xd7c] ;  /* 0x000d7c0001537983 */ /* 0x000ea20000300800 */
[----:B-1----:R-:W-:-:S03]  /*59120*/  IMAD.MOV.U32 R16, RZ, RZ, R218 ;  /* 0x000000ffff107224 */ /* 0x002fc600078e00da */
        /* <DEDUP_REMOVED lines=13> */
[----:B------:R-:W-:-:S03]  /*59200*/  MOV R15, R231 ;  /* 0x000000e7000f7202 */ /* 0x000fc60000000f00 */
[----:B------:R-:W2:Y:S04]  /*59210*/  LDL.LU R223, [R1+0x5278] ;  /* 0x0052780001df7983 */ /* 0x000ea80000300800 */
[----:B------:R-:W2:Y:S04]  /*59220*/  LDL.LU R226, [R1+0x5274] ;  /* 0x0052740001e27983 */ /* 0x000ea80000300800 */
[----:B------:R-:W2:Y:S04]  /*59230*/  LDL.LU R227, [R1+0x5270] ;  /* 0x0052700001e37983 */ /* 0x000ea80000300800 */
[----:B------:R-:W2:Y:S04]  /*59240*/  LDL.LU R230, [R1+0x526c] ;  /* 0x00526c0001e67983 */ /* 0x000ea80000300800 */
[----:B------:R-:W2:Y:S01]  /*59250*/  LDL.LU R231, [R1+0x5268] ;  /* 0x0052680001e77983 */ /* 0x000ea20000300800 */
[----:B------:R-:W-:-:S02]  /*59260*/  IMAD.MOV.U32 R252, RZ, RZ, R21 ;  /* 0x000000fffffc7224 */ /* 0x000fc400078e0015 */
[----:B------:R-:W-:Y:S02]  /*59270*/  IMAD.MOV.U32 R9, RZ, RZ, R22 ;  /* 0x000000ffff097224 */ /* 0x000fe400078e0016 */
[----:B------:R-:W-:Y:S01]  /*59280*/  IMAD.MOV.U32 R8, RZ, RZ, R23 ;  /* 0x000000ffff087224 */ /* 0x000fe200078e0017 */
[----:B------:R-:W-:Y:S08]  /*59290*/  HMMA.1688.F32.TF32 R12, R236, R10, R12 ;  /* 0x0000000aec0c723c */ /* 0x000ff0000008100c */
[C---:B----4-:R-:W-:Y:S08]  /*592a0*/  HMMA.1688.F32.TF32 R48, R232.reuse, R132, R48 ;  /* 0x00000084e830723c */ /* 0x050ff00000081030 */
[C---:B------:R-:W-:Y:S08]  /*592b0*/  HMMA.1688.F32.TF32 R20, R232.reuse, R148, R64 ;  /* 0x00000094e814723c */ /* 0x040ff00000081040 */
[C---:B------:R-:W-:Y:S08]  /*592c0*/  HMMA.1688.F32.TF32 R60, R232.reuse, R144, R60 ;  /* 0x00000090e83c723c */ /* 0x040ff0000008103c */
[C---:B------:R-:W-:Y:S07]  /*592d0*/  HMMA.1688.F32.TF32 R24, R232.reuse, R140, R56 ;  /* 0x0000008ce818723c */ /* 0x040fee0000081038 */
[----:B------:R-:W-:Y:S04]  /*592e0*/  STL.64 [R1+0x2ad0], R20 ;  /* 0x002ad01401007387 */ /* 0x000fe80000100a00 */
[----:B------:R1:W-:Y:S02]  /*592f0*/  STL.64 [R1+0x2ad8], R22 ;  /* 0x002ad81601007387 */ /* 0x0003e40000100a00 */
[C---:B-1----:R-:W-:Y:S02]  /*59300*/  HMMA.1688.F32.TF32 R20, R232.reuse, R136, R52 ;  /* 0x00000088e814723c */ /* 0x042fe40000081034 */
[----:B------:R-:W-:Y:S04]  /*59310*/  STL.64 [R1+0x2ac0], R60 ;  /* 0x002ac03c01007387 */ /* 0x000fe80000100a00 */
[----:B------:R-:W-:Y:S04]  /*59320*/  STL.64 [R1+0x2ac8], R62 ;  /* 0x002ac83e01007387 */ /* 0x000fe80000100a00 */
        /* <DEDUP_REMOVED lines=10> */
[----:B------:R1:W-:Y:S04]  /*593d0*/  STL.64 [R1+0x2a88], R26 ;  /* 0x002a881a01007387 */ /* 0x0003e80000100a00 */
[----:B------:R-:W-:Y:S01]  /*593e0*/  STL.64 [R1+0x2a70], R20 ;  /* 0x002a701401007387 */ /* 0x000fe20000100a00 */
[C---:B-1----:R-:W-:Y:S03]  /*593f0*/  HMMA.1688.F32.TF32 R24, R232.reuse, R116, R88 ;  /* 0x00000074e818723c */ /* 0x042fe60000081058 */
[----:B------:R3:W-:Y:S05]  /*59400*/  STL.64 [R1+0x2a78], R22 ;  /* 0x002a781601007387 */ /* 0x0007ea0000100a00 */
[----:B---3--:R-:W-:Y:S08]  /*59410*/  HMMA.1688.F32.TF32 R20, R232, R112, R244 ;  /* 0x00000070e814723c */ /* 0x008ff000000810f4 */
[C---:B--2---:R-:W-:Y:S01]  /*59420*/  HMMA.1688.F32.TF32 R240, R236.reuse, R230, R240 ;  /* 0x000000e6ecf0723c */ /* 0x044fe200000810f0 */
[----:B------:R-:W-:Y:S04]  /*59430*/  STL.64 [R1+0x2a60], R40 ;  /* 0x002a602801007387 */ /* 0x000fe80000100a00 */
[----:B------:R-:W-:Y:S04]  /*59440*/  STL.64 [R1+0x2a68], R42 ;  /* 0x002a682a01007387 */ /* 0x000fe80000100a00 */
[----:B------:R-:W-:Y:S04]  /*59450*/  STL.64 [R1+0x2a50], R24 ;  /* 0x002a501801007387 */ /* 0x000fe80000100a00 */
[----:B------:R-:W-:Y:S01]  /*59460*/  STL.64 [R1+0x2a58], R26 ;  /* 0x002a581a01007387 */ /* 0x000fe20000100a00 */
[C---:B------:R-:W-:Y:S08]  /*59470*/  HMMA.1688.F32.TF32 R36, R236.reuse, R222, R36 ;  /* 0x000000deec24723c */ /* 0x040ff00000081024 */
[----:B------:R-:W-:Y:S01]  /*59480*/  HMMA.1688.F32.TF32 R16, R236, R210, R16 ;  /* 0x000000d2ec10723c */ /* 0x000fe20000081010 */
[----:B------:R-:W-:Y:S04]  /*59490*/  STL [R1+0x4e7c], R240 ;  /* 0x004e7cf001007387 */ /* 0x000fe80000100800 */
[----:B------:R-:W-:Y:S04]  /*594a0*/  STL.64 [R1+0x2a30], R20 ;  /* 0x002a301401007387 */ /* 0x000fe80000100a00 */
[----:B------:R1:W-:Y:S01]  /*594b0*/  STL.64 [R1+0x2a38], R22 ;  /* 0x002a381601007387 */ /* 0x0003e20000100a00 */
[----:B------:R-:W-:Y:S01]  /*594c0*/  IMAD.MOV.U32 R5, RZ, RZ, R14 ;  /* 0x000000ffff057224 */ /* 0x000fe200078e000e */
[----:B------:R-:W-:-:S02]  /*594d0*/  MOV R4, R15 ;  /* 0x0000000f00047202 */ /* 0x000fc40000000f00 */
[----:B------:R-:W-:Y:S04]  /*594e0*/  LDS R232, [R3+0xc080] ;  /* 0x00c0800003e87984 */ /* 0x000fe80000000800 */
[----:B------:R-:W-:Y:S01]  /*594f0*/  LDS R234, [R3+0xe080] ;  /* 0x00e0800003ea7984 */ /* 0x000fe20000000800 */
[C---:B-1----:R-:W-:Y:S03]  /*59500*/  HMMA.1688.F32.TF32 R20, R236.reuse, R226, R80 ;  /* 0x000000e2ec14723c */ /* 0x042fe60000081050 */
[----:B------:R-:W-:Y:S04]  /*59510*/  STL [R1+0x4e78], R241 ;  /* 0x004e78f101007387 */ /* 0x000fe80000100800 */
[----:B------:R-:W-:Y:S04]  /*59520*/  STL [R1+0x4e74], R242 ;  /* 0x004e74f201007387 */ /* 0x000fe80000100800 */
[----:B------:R-:W-:Y:S01]  /*59530*/  STL [R1+0x4e70], R243 ;  /* 0x004e70f301007387 */ /* 0x000fe20000100800 */
[C---:B------:R-:W-:Y:S03]  /*59540*/  HMMA.1688.F32.TF32 R24, R236.reuse, R218, R32 ;  /* 0x000000daec18723c */ /* 0x040fe60000081020 */
[----:B------:R-:W-:Y:S04]  /*59550*/  LDS R233, [R87+0xc080] ;  /* 0x00c0800057e97984 */ /* 0x000fe80000000800 */
[----:B------:R-:W1:Y:S04]  /*59560*/  LDS R235, [R87+0xe080] ;  /* 0x00e0800057eb7984 */ /* 0x000e680000000800 */
[----:B------:R-:W-:Y:S04]  /*59570*/  STL.64 [R1+0x2a20], R20 ;  /* 0x002a201401007387 */ /* 0x000fe80000100a00 */
[----:B------:R2:W-:Y:S02]  /*59580*/  STL.64 [R1+0x2a28], R22 ;  /* 0x002a281601007387 */ /* 0x0005e40000100a00 */
[----:B--2---:R-:W-:Y:S02]  /*59590*/  HMMA.1688.F32.TF32 R20, R236, R214, R28 ;  /* 0x000000d6ec14723c */ /* 0x004fe4000008101c */
[----:B------:R2:W-:Y:S04]  /*595a0*/  STL.64 [R1+0x2a10], R36 ;  /* 0x002a102401007387 */ /* 0x0005e80000100a00 */
[----:B------:R3:W-:Y:S04]  /*595b0*/  STL.64 [R1+0x2a18], R38 ;  /* 0x002a182601007387 */ /* 0x0007e80000100a00 */
[----:B------:R-:W-:Y:S01]  /*595c0*/  STL.64 [R1+0x2a00], R24 ;  /* 0x002a001801007387 */ /* 0x000fe20000100a00 */
[----:B------:R-:W-:-:S03]  /*595d0*/  IMAD.MOV.U32 R113, RZ, RZ, R12 ;  /* 0x000000ffff717224 */ /* 0x000fc600078e000c */
[----:B------:R-:W-:Y:S01]  /*595e0*/  STL.64 [R1+0x2a08], R26 ;  /* 0x002a081a01007387 */ /* 0x000fe20000100a00 */
[----:B------:R-:W-:Y:S02]  /*595f0*/  IMAD.MOV.U32 R112, RZ, RZ, R13 ;  /* 0x000000ffff707224 */ /* 0x000fe400078e000d */
[----:B------:R-:W-:-:S07]  /*59600*/  IMAD.MOV.U32 R12, RZ, RZ, R195 ;  /* 0x000000ffff0c7224 */ /* 0x000fce00078e00c3 */
[----:B------:R-:W-:Y:S02]  /*59610*/  IMAD.MOV.U32 R242, RZ, RZ, R22 ;  /* 0x000000fffff27224 */ /* 0x000fe400078e0016 */
[----:B------:R-:W-:Y:S02]  /*59620*/  IMAD.MOV.U32 R243, RZ, RZ, R23 ;  /* 0x000000fffff37224 */ /* 0x000fe400078e0017 */
[----:B------:R-:W-:Y:S02]  /*59630*/  IMAD.MOV.U32 R240, RZ, RZ, R20 ;  /* 0x000000fffff07224 */ /* 0x000fe400078e0014 */
[----:B------:R-:W-:Y:S01]  /*59640*/  IMAD.MOV.U32 R241, RZ, RZ, R21 ;  /* 0x000000fffff17224 */ /* 0x000fe200078e0015 */
[----:B------:R-:W-:Y:S01]  /*59650*/  STL.64 [R1+0x4e90], R242 ;  /* 0x004e90f201007387 */ /* 0x000fe20000100a00 */
[----:B------:R-:W-:-:S03]  /*59660*/  IMAD.MOV.U32 R13, RZ, RZ, R194 ;  /* 0x000000ffff0d7224 */ /* 0x000fc600078e00c2 */
[----:B------:R-:W-:Y:S01]  /*59670*/  STL.64 [R1+0x4e88], R240 ;  /* 0x004e88f001007387 */ /* 0x000fe20000100a00 */
[----:B------:R-:W-:-:S03]  /*59680*/  IMAD.MOV.U32 R14, RZ, RZ, R191 ;  /* 0x000000ffff0e7224 */ /* 0x000fc600078e00bf */
[----:B------:R2:W-:Y:S01]  /*59690*/  STL.64 [R1+0x29e0], R16 ;  /* 0x0029e01001007387 */ /* 0x0005e20000100a00 */
[----:B------:R-:W-:-:S03]  /*596a0*/  IMAD.MOV.U32 R15, RZ, RZ, R190 ;  /* 0x000000ffff0f7224 */ /* 0x000fc600078e00be */
[----:B------:R1:W-:Y:S01]  /*596b0*/  STL.64 [R1+0x29e8], R18 ;  /* 0x0029e81201007387 */ /* 0x0003e20000100a00 */
        /* <DEDUP_REMOVED lines=26> */
[----:B------:R-:W-:-:S03]  /*59860*/  IMAD.MOV.U32 R37, RZ, RZ, R171 ;  /* 0x000000ffff257224 */ /* 0x000fc600078e00ab */
[----:B------:R-:W2:Y:S01]  /*59870*/  LDL.LU R49, [R1+0xd04] ;  /* 0x000d040001317983 */ /* 0x000ea20000300800 */
[----:B---3--:R-:W-:-:S03]  /*59880*/  IMAD.MOV.U32 R38, RZ, RZ, R174 ;  /* 0x000000ffff267224 */ /* 0x008fc600078e00ae */
[----:B------:R-:W2:Y:S01]  /*59890*/  LDL.LU R50, [R1+0xd08] ;  /* 0x000d080001327983 */ /* 0x000ea20000300800 */
[----:B------:R-:W-:-:S03]  /*598a0*/  MOV R39, R175 ;  /* 0x000000af00277202 */ /* 0x000fc60000000f00 */
[----:B------:R-:W2:Y:S04]  /*598b0*/  LDL.LU R51, [R1+0xd0c] ;  /* 0x000d0c0001337983 */ /* 0x000ea80000300800 */
[----:B------:R-:W3:Y:S04]  /*598c0*/  LDL.LU R170, [R1+0x5234] ;  /* 0x0052340001aa7983 */ /* 0x000ee80000300800 */
[----:B------:R-:W2:Y:S04]  /*598d0*/  LDL.LU R171, [R1+0x5230] ;  /* 0x0052300001ab7983 */ /* 0x000ea80000300800 */
[----:B------:R-:W2:Y:S04]  /*598e0*/  LDL.LU R174, [R1+0x522c] ;  /* 0x00522c0001ae7983 */ /* 0x000ea80000300800 */
[----:B------:R-:W2:Y:S01]  /*598f0*/  LDL.LU R175, [R1+0x5228] ;  /* 0x0052280001af7983 */ /* 0x000ea20000300800 */
[----:B------:R-:W-:-:S02]  /*59900*/  IMAD.MOV.U32 R80, RZ, RZ, R198 ;  /* 0x000000ffff507224 */ /* 0x000fc400078e00c6 */
[----:B------:R-:W-:Y:S02]  /*59910*/  IMAD.MOV.U32 R81, RZ, RZ, R6 ;  /* 0x000000ffff517224 */ /* 0x000fe400078e0006 */
[----:B------:R-:W-:Y:S02]  /*59920*/  IMAD.MOV.U32 R82, RZ, RZ, R7 ;  /* 0x000000ffff527224 */ /* 0x000fe400078e0007 */
[----:B------:R-:W-:Y:S02]  /*59930*/  IMAD.MOV.U32 R83, RZ, RZ, R206 ;  /* 0x000000ffff537224 */ /* 0x000fe400078e00ce */
[----:B------:R-:W-:Y:S02]  /*59940*/  IMAD.MOV.U32 R16, RZ, RZ, R207 ;  /* 0x000000ffff107224 */ /* 0x000fe400078e00cf */
[----:B------:R-:W-:Y:S01]  /*59950*/  IMAD.MOV.U32 R17, RZ, RZ, R199 ;  /* 0x000000ffff117224 */ /* 0x000fe200078e00c7 */
[----:B-1----:R-:W-:Y:S01]  /*59960*/  MOV R19, R203 ;  /* 0x000000cb00137202 */ /* 0x002fe20000000f00 */
[----:B------:R-:W-:Y:S01]  /*59970*/  IMAD.MOV.U32 R18, RZ, RZ, R202 ;  /* 0x000000ffff127224 */ /* 0x000fe200078e00ca */
[----:B----4-:R-:W-:Y:S01]  /*59980*/  MOV R91, R195 ;  /* 0x000000c3005b7202 */ /* 0x010fe20000000f00 */
[----:B------:R-:W-:-:S02]  /*59990*/  IMAD.MOV.U32 R90, RZ, RZ, R194 ;  /* 0x000000ffff5a7224 */ /* 0x000fc400078e00c2 */
[----:B------:R-:W-:Y:S02]  /*599a0*/  IMAD.MOV.U32 R89, RZ, RZ, R191 ;  /* 0x000000ffff597224 */ /* 0x000fe400078e00bf */
[----:B------:R-:W-:Y:S02]  /*599b0*/  IMAD.MOV.U32 R88, RZ, RZ, R190 ;  /* 0x000000ffff587224 */ /* 0x000fe400078e00be */
[----:B------:R-:W-:Y:S02]  /*599c0*/  IMAD.MOV.U32 R95, RZ, RZ, R187 ;  /* 0x000000ffff5f7224 */ /* 0x000fe400078e00bb */
[----:B------:R-:W-:Y:S02]  /*599d0*/  IMAD.MOV.U32 R94, RZ, RZ, R186 ;  /* 0x000000ffff5e7224 */ /* 0x000fe400078e00ba */
[----:B------:R-:W-:Y:S02]  /*599e0*/  IMAD.MOV.U32 R93, RZ, RZ, R183 ;  /* 0x000000ffff5d7224 */ /* 0x000fe400078e00b7 */
[----:B------:R-:W-:Y:S01]  /*599f0*/  IMAD.MOV.U32 R92, RZ, RZ, R182 ;  /* 0x000000ffff5c7224 */ /* 0x000fe200078e00b6 */
[----:B------:R-:W-:Y:S01]  /*59a00*/  MOV R43, R179 ;  /* 0x000000b3002b7202 */ /* 0x000fe20000000f00 */
[----:B------:R-:W-:-:S02]  /*59a10*/  IMAD.MOV.U32 R45, RZ, RZ, R167 ;  /* 0x000000ffff2d7224 */ /* 0x000fc400078e00a7 */
[----:B------:R-:W-:Y:S02]  /*59a20*/  IMAD.MOV.U32 R44, RZ, RZ, R166 ;  /* 0x000000ffff2c7224 */ /* 0x000fe400078e00a6 */
[----:B------:R-:W4:Y:S04]  /*59a30*/  LDL.LU R166, [R1+0x5224] ;  /* 0x0052240001a67983 */ /* 0x000f280000300800 */
[----:B------:R-:W4:Y:S01]  /*59a40*/  LDL.LU R167, [R1+0x5220] ;  /* 0x0052200001a77983 */ /* 0x000f220000300800 */
[----:B------:R-:W-:Y:S02]  /*59a50*/  IMAD.MOV.U32 R42, RZ, RZ, R178 ;  /* 0x000000ffff2a7224 */ /* 0x000fe400078e00b2 */
[----:B---3--:R-:W-:Y:S02]  /*59a60*/  IMAD.MOV.U32 R46, RZ, RZ, R170 ;  /* 0x000000ffff2e7224 */ /* 0x008fe400078e00aa */
[----:B------:R-:W3:Y:S01]  /*59a70*/  LDL.LU R170, [R1+0x521c] ;  /* 0x00521c0001aa7983 */ /* 0x000ee20000300800 */
[----:B--2---:R-:W-:-:S03]  /*59a80*/  IMAD.MOV.U32 R47, RZ, RZ, R171 ;  /* 0x000000ffff2f7224 */ /* 0x004fc600078e00ab */
[----:B------:R-:W3:Y:S01]  /*59a90*/  LDL.LU R171, [R1+0x5218] ;  /* 0x0052180001ab7983 */ /* 0x000ee20000300800 */
        /* <DEDUP_REMOVED lines=36> */
[C---:B------:R-:W-:Y:S11]  /*59ce0*/  HMMA.1688.F32.TF32 R20, R236.reuse, R202, R44 ;  /* 0x000000caec14723c */ /* 0x040ff6000008102c */
[----:B------:R-:W-:Y:S11]  /*59cf0*/  @!UPT UIADD3 URZ, URZ, URZ, URZ ;  /* 0x0000003f3f3ff290 */ /* 0x000ff6000fffe03f */
[----:B------:R-:W-:Y:S02]  /*59d00*/  @!UPT UIADD3 URZ, URZ, URZ, URZ ;  /* 0x0000003f3f3ff290 */ /* 0x000fe4000fffe03f */
[----:B------:R-:W-:Y:S02]  /*59d10*/  IMAD.MOV.U32 R137, RZ, RZ, R20 ;  /* 0x000000ffff897224 */ /* 0x000fe400078e0014 */
[----:B------:R-:W-:Y:S02]  /*59d20*/  IMAD.MOV.U32 R136, RZ, RZ, R21 ;  /* 0x000000ffff887224 */ /* 0x000fe400078e0015 */
[----:B------:R-:W-:Y:S02]  /*59d30*/  IMAD.MOV.U32 R133, RZ, RZ, R22 ;  /* 0x000000ffff857224 */ /* 0x000fe400078e0016 */
[----:B------:R-:W-:Y:S02]  /*59d40*/  IMAD.MOV.U32 R132, RZ, RZ, R23 ;  /* 0x000000ffff847224 */ /* 0x000fe400078e0017 */
[C---:B------:R-:W-:Y:S11]  /*59d50*/  HMMA.1688.F32.TF32 R20, R236.reuse, R198, R40 ;  /* 0x000000c6ec14723c */ /* 0x040ff60000081028 */
[----:B------:R-:W-:Y:S11]  /*59d60*/  @!UPT UIADD3 URZ, URZ, URZ, URZ ;  /* 0x0000003f3f3ff290 */ /* 0x000ff6000fffe03f */
[----:B------:R-:W-:Y:S02]  /*59d70*/  @!UPT UIADD3 URZ, URZ, URZ, URZ ;  /* 0x0000003f3f3ff290 */ /* 0x000fe4000fffe03f */
[----:B------:R-:W-:Y:S01]  /*59d80*/  IMAD.MOV.U32 R145, RZ, RZ, R20 ;  /* 0x000000ffff917224 */ /* 0x000fe200078e0014 */
[----:B------:R-:W-:Y:S01]  /*59d90*/  MOV R140, R23 ;  /* 0x00000017008c7202 */ /* 0x000fe20000000f00 */
[----:B------:R-:W-:Y:S02]  /*59da0*/  IMAD.MOV.U32 R144, RZ, RZ, R21 ;  /* 0x000000ffff907224 */ /* 0x000fe400078e0015 */
[----:B------:R-:W-:Y:S02]  /*59db0*/  IMAD.MOV.U32 R141, RZ, RZ, R22 ;  /* 0x000000ffff8d7224 */ /* 0x000fe400078e0016 */
[C---:B------:R-:W-:Y:S08]  /*59dc0*/  HMMA.1688.F32.TF32 R20, R236.reuse, R194, R92 ;  /* 0x000000c2ec14723c */ /* 0x040ff0000008105c */
        /* <DEDUP_REMOVED lines=12> */
[----:B------:R1:W-:Y:S01]  /*59e90*/  STL.64 [R1+0x3318], R22 ;  /* 0x0033181601007387 */ /* 0x0003e20000100a00 */
[C---:B------:R-:W-:Y:S08]  /*59ea0*/  HMMA.1688.F32.TF32 R16, R236.reuse, R170, R16 ;  /* 0x000000aaec10723c */ /* 0x040ff00000081010 */
[C---:B-1----:R-:W-:Y:S08]  /*59eb0*/  HMMA.1688.F32.TF32 R20, R236.reuse, R174, R28 ;  /* 0x000000aeec14723c */ /* 0x042ff0000008101c */
[----:B----4-:R-:W-:Y:S01]  /*59ec0*/  HMMA.1688.F32.TF32 R12, R236, R166, R12 ;  /* 0x000000a6ec0c723c */ /* 0x010fe2000008100c */
[----:B------:R-:W-:Y:S04]  /*59ed0*/  STL.64 [R1+0x3300], R36 ;  /* 0x0033002401007387 */ /* 0x000fe80000100a00 */
[----:B------:R-:W-:Y:S04]  /*59ee0*/  STL.64 [R1+0x3308], R38 ;  /* 0x0033082601007387 */ /* 0x000fe80000100a00 */
[----:B------:R1:W-:Y:S04]  /*59ef0*/  STL.64 [R1+0x32f0], R24 ;  /* 0x0032f01801007387 */ /* 0x0003e80000100a00 */
[----:B------:R2:W-:Y:S01]  /*59f00*/  STL.64 [R1+0x32f8], R26 ;  /* 0x0032f81a01007387 */ /* 0x0005e20000100a00 */
[----:B------:R-:W-:-:S03]  /*59f10*/  IMAD.MOV.U32 R80, RZ, RZ, R123 ;  /* 0x000000ffff507224 */ /* 0x000fc600078e007b */
[----:B------:R3:W-:Y:S04]  /*59f20*/  STL.64 [R1+0x32e0], R20 ;  /* 0x0032e01401007387 */ /* 0x0007e80000100a00 */
[----:B------:R4:W-:Y:S04]  /*59f30*/  STL.64 [R1+0x32e8], R22 ;  /* 0x0032e81601007387 */ /* 0x0009e80000100a00 */
[----:B------:R1:W-:Y:S01]  /*59f40*/  STL.64 [R1+0x32d0], R16 ;  /* 0x0032d01001007387 */ /* 0x0003e20000100a00 */
[----:B------:R-:W-:-:S03]  /*59f50*/  IMAD.MOV.U32 R81, RZ, RZ, R122 ;  /* 0x000000ffff517224 */ /* 0x000fc600078e007a */
[----:B------:R1:W-:Y:S01]  /*59f60*/  STL.64 [R1+0x32d8], R18 ;  /* 0x0032d81201007387 */ /* 0x0003e20000100a00 */
[----:B------:R-:W-:-:S03]  /*59f70*/  IMAD.MOV.U32 R82, RZ, RZ, R119 ;  /* 0x000000ffff527224 */ /* 0x000fc600078e0077 */
[----:B------:R-:W2:Y:S01]  /*59f80*/  LDL.LU R123, [R1+0x51c4] ;  /* 0x0051c400017b7983 */ /* 0x000ea20000300800 */
[----:B------:R-:W-:-:S03]  /*59f90*/  MOV R83, R118 ;  /* 0x0000007600537202 */ /* 0x000fc60000000f00 */
[----:B------:R1:W-:Y:S04]  /*59fa0*/  STL.64 [R1+0x32c0], R12 ;  /* 0x0032c00c01007387 */ /* 0x0003e80000100a00 */
[----:B------:R1:W-:Y:S04]  /*59fb0*/  STL.64 [R1+0x32c8], R14 ;  /* 0x0032c80e01007387 */ /* 0x0003e80000100a00 */
        /* <DEDUP_REMOVED lines=41> */
[----:B----4-:R-:W4:Y:S04]  /*5a250*/  LDL.LU R22, [R1+0xc58] ;  /* 0x000c580001167983 */ /* 0x010f280000300800 */
        /* <DEDUP_REMOVED lines=31> */
[----:B--2---:R-:W-:Y:S02]  /*5a450*/  IMAD.MOV.U32 R55, RZ, RZ, R115 ;  /* 0x000000ffff377224 */ /* 0x004fe400078e0073 */
[----:B---3--:R-:W-:Y:S02]  /*5a460*/  IMAD.MOV.U32 R54, RZ, RZ, R114 ;  /* 0x000000ffff367224 */ /* 0x008fe400078e0072 */
[----:B------:R-:W2:Y:S04]  /*5a470*/  LDL.LU R114, [R1+0x51a4] ;  /* 0x0051a40001727983 */ /* 0x000ea80000300800 */
[----:B------:R-:W2:Y:S04]  /*5a480*/  LDL.LU R115, [R1+0x51a0] ;  /* 0x0051a00001737983 */ /* 0x000ea80000300800 */
        /* <DEDUP_REMOVED lines=19> */
[----:B------:R-:W2:Y:S04]  /*5a5c0*/  LDL.LU R155, [R1+0x5150] ;  /* 0x00515000019b7983 */ /* 0x000ea80000300800 */
[----:B------:R-:W2:Y:S04]  /*5a5d0*/  LDL.LU R151, [R1+0x514c] ;  /* 0x00514c0001977983 */ /* 0x000ea80000300800 */
[----:B------:R-:W3:Y:S04]  /*5a5e0*/  LDL.LU R146, [R1+0x5148] ;  /* 0x0051480001927983 */ /* 0x000ee80000300800 */
[----:B------:R-:W3:Y:S04]  /*5a5f0*/  LDL.LU R147, [R1+0x5144] ;  /* 0x0051440001937983 */ /* 0x000ee80000300800 */
[----:B------:R-:W3:Y:S01]  /*5a600*/  LDL.LU R143, [R1+0x5140] ;  /* 0x00514000018f7983 */ /* 0x000ee20000300800 */
[C---:B------:R-:W-:Y:S08]  /*5a610*/  HMMA.1688.F32.TF32 R248, R232.reuse, R230, R248 ;  /* 0x000000e6e8f8723c */ /* 0x040ff000000810f8 */
[C---:B------:R-:W-:Y:S08]  /*5a620*/  HMMA.1688.F32.TF32 R36, R232.reuse, R226, R36 ;  /* 0x000000e2e824723c */ /* 0x040ff00000081024 */
[C---:B------:R-:W-:Y:S08]  /*5a630*/  HMMA.1688.F32.TF32 R16, R232.reuse, R214, R16 ;  /* 0x000000d6e810723c */ /* 0x040ff00000081010 */
[----:B------:R-:W-:Y:S08]  /*5a640*/  HMMA.1688.F32.TF32 R12, R232, R210, R12 ;  /* 0x000000d2e80c723c */ /* 0x000ff0000008100c */
[C---:B----4-:R-:W-:Y:S08]  /*5a650*/  HMMA.1688.F32.TF32 R20, R236.reuse, R162, R20 ;  /* 0x000000a2ec14723c */ /* 0x050ff00000081014 */
[C---:B--2---:R-:W-:Y:S08]  /*5a660*/  HMMA.1688.F32.TF32 R72, R236.reuse, R158, R24 ;  /* 0x0000009eec48723c */ /* 0x044ff00000081018 */
[C---:B------:R-:W-:Y:S07]  /*5a670*/  HMMA.1688.F32.TF32 R24, R236.reuse, R154, R68 ;  /* 0x0000009aec18723c */ /* 0x040fee0000081044 */
[----:B------:R-:W-:Y:S04]  /*5a680*/  STL.64 [R1+0x32b0], R20 ;  /* 0x0032b01401007387 */ /* 0x000fe80000100a00 */
[----:B------:R1:W-:Y:S02]  /*5a690*/  STL.64 [R1+0x32b8], R22 ;  /* 0x0032b81601007387 */ /* 0x0003e40000100a00 */
[C---:B-1----:R-:W-:Y:S02]  /*5a6a0*/  HMMA.1688.F32.TF32 R20, R236.reuse, R150, R64 ;  /* 0x00000096ec14723c */ /* 0x042fe40000081040 */
[----:B------:R-:W-:Y:S04]  /*5a6b0*/  STL.64 [R1+0x32a0], R72 ;  /* 0x0032a04801007387 */ /* 0x000fe80000100a00 */
[----:B------:R-:W-:Y:S02]  /*5a6c0*/  STL.64 [R1+0x32a8], R74 ;  /* 0x0032a84a01007387 */ /* 0x000fe40000100a00 */
[C---:B---3--:R-:W-:Y:S02]  /*5a6d0*/  HMMA.1688.F32.TF32 R60, R236.reuse, R146, R60 ;  /* 0x00000092ec3c723c */ /* 0x048fe4000008103c */
        /* <DEDUP_REMOVED lines=23> */
[----:B-1----:R-:W-:Y:S01]  /*5a850*/  HMMA.1688.F32.TF32 R20, R236, R114, R80 ;  /* 0x00000072ec14723c */ /* 0x002fe20000081050 */
[----:B------:R-:W-:Y:S04]  /*5a860*/  STL.64 [R1+0x20], R40 ;  /* 0x0000202801007387 */ /* 0x000fe80000100a00 */
[----:B------:R-:W-:Y:S10]  /*5a870*/  STL.64 [R1+0x28], R42 ;  /* 0x0000282a01007387 */ /* 0x000ff40000100a00 */
[----:B------:R-:W-:Y:S04]  /*5a880*/  STL.64 [R1+0x10], R24 ;  /* 0x0000101801007387 */ /* 0x000fe80000100a00 */
[----:B------:R1:W-:Y:S04]  /*5a890*/  STL.64 [R1+0x18], R26 ;  /* 0x0000181a01007387 */ /* 0x0003e80000100a00 */
[----:B------:R-:W-:Y:S04]  /*5a8a0*/  STL [R1+0x4e24], R248 ;  /* 0x004e24f801007387 */ /* 0x000fe80000100800 */
[----:B------:R-:W-:Y:S04]  /*5a8b0*/  LDS R236, [R3+0xc100] ;  /* 0x00c1000003ec7984 */ /* 0x000fe80000000800 */
[----:B------:R-:W-:Y:S04]  /*5a8c0*/  STL.64 [R1], R20 ;  /* 0x0000001401007387 */ /* 0x000fe80000100a00 */
[----:B------:R2:W-:Y:S01]  /*5a8d0*/  STL.64 [R1+0x8], R22 ;  /* 0x0000081601007387 */ /* 0x0005e20000100a00 */
[C---:B-1----:R-:W-:Y:S03]  /*5a8e0*/  HMMA.1688.F32.TF32 R24, R232.reuse, R222, R32 ;  /* 0x000000dee818723c */ /* 0x042fe60000081020 */
[----:B------:R-:W-:Y:S04]  /*5a8f0*/  LDS R238, [R3+0xe100] ;  /* 0x00e1000003ee7984 */ /* 0x000fe80000000800 */
[----:B------:R-:W-:Y:S01]  /*5a900*/  LDS R237, [R87+0xc100] ;  /* 0x00c1000057ed7984 */ /* 0x000fe20000000800 */
[----:B--2---:R-:W-:Y:S03]  /*5a910*/  HMMA.1688.F32.TF32 R20, R232, R218, R28 ;  /* 0x000000dae814723c */ /* 0x004fe6000008101c */
[----:B------:R-:W-:Y:S04]  /*5a920*/  STL [R1+0x4e20], R249 ;  /* 0x004e20f901007387 */ /* 0x000fe80000100800 */
[----:B------:R-:W-:Y:S04]  /*5a930*/  STL [R1+0x4e1c], R250 ;  /* 0x004e1cfa01007387 */ /* 0x000fe80000100800 */
[----:B------:R-:W-:Y:S04]  /*5a940*/  STL [R1+0x4e18], R251 ;  /* 0x004e18fb01007387 */ /* 0x000fe80000100800 */
[----:B------:R1:W-:Y:S04]  /*5a950*/  STL.64 [R1+0x3260], R36 ;  /* 0x0032602401007387 */ /* 0x0003e80000100a00 */
[----:B------:R2:W-:Y:S04]  /*5a960*/  STL.64 [R1+0x3268], R38 ;  /* 0x0032682601007387 */ /* 0x0005e80000100a00 */
[----:B------:R-:W-:Y:S01]  /*5a970*/  STL.64 [R1+0x3250], R24 ;  /* 0x0032501801007387 */ /* 0x000fe20000100a00 */
[----:B------:R-:W-:Y:S01]  /*5a980*/  IMAD.MOV.U32 R165, RZ, RZ, R22 ;  /* 0x000000ffffa57224 */ /* 0x000fe200078e0016 */
[----:B------:R-:W-:-:S02]  /*5a990*/  MOV R164, R23 ;  /* 0x0000001700a47202 */ /* 0x000fc40000000f00 */
[----:B------:R-:W-:Y:S04]  /*5a9a0*/  STL.64 [R1+0x3258], R26 ;  /* 0x0032581a01007387 */ /* 0x000fe80000100a00 */
[----:B------:R-:W-:Y:S04]  /*5a9b0*/  STL.64 [R1+0x3240], R20 ;  /* 0x0032401401007387 */ /* 0x000fe80000100a00 */
[----:B------:R-:W-:Y:S04]  /*5a9c0*/  STL [R1+0x4e14], R165 ;  /* 0x004e14a501007387 */ /* 0x000fe80000100800 */
[----:B------:R-:W-:Y:S04]  /*5a9d0*/  STL [R1+0x4e10], R164 ;  /* 0x004e10a401007387 */ /* 0x000fe80000100800 */
[----:B-1----:R-:W3:Y:S04]  /*5a9e0*/  LDL.LU R36, [R1+0x150] ;  /* 0x0001500001247983 */ /* 0x002ee80000300800 */
[----:B------:R1:W-:Y:S04]  /*5a9f0*/  STL.64 [R1+0x3230], R16 ;  /* 0x0032301001007387 */ /* 0x0003e80000100a00 */
[----:B------:R4:W-:Y:S04]  /*5aa00*/  STL.64 [R1+0x3238], R18 ;  /* 0x0032381201007387 */ /* 0x0009e80000100a00 */
[----:B------:R1:W-:Y:S04]  /*5aa10*/  STL.64 [R1+0x3220], R12 ;  /* 0x0032200c01007387 */ /* 0x0003e80000100a00 */
[----:B------:R1:W-:Y:S04]  /*5aa20*/  STL.64 [R1+0x3228], R14 ;  /* 0x0032280e01007387 */ /* 0x0003e80000100a00 */
        /* <DEDUP_REMOVED lines=60> */
[C---:B--2---:R-:W-:Y:S08]  /*5adf0*/  HMMA.1688.F32.TF32 R16, R232.reuse, R6, R16 ;  /* 0x00000006e810723c */ /* 0x044ff00000081010 */
[C---:B----4-:R-:W-:Y:S01]  /*5ae00*/  HMMA.1688.F32.TF32 R20, R232.reuse, R10, R28 ;  /* 0x0000000ae814723c */ /* 0x050fe2000008101c */
[----:B------:R-:W2:Y:S11]  /*5ae10*/  LDL.LU R28, [R1+0x130] ;  /* 0x00013000011c7983 */ /* 0x000eb60000300800 */
[----:B------:R-:W-:Y:S11]  /*5ae20*/  @!UPT UIADD3 URZ, URZ, URZ, URZ ;  /* 0x0000003f3f3ff290 */ /* 0x000ff6000fffe03f */
[----:B------:R-:W-:Y:S04]  /*5ae30*/  STL.64 [R1+0x3210], R20 ;  /* 0x0032101401007387 */ /* 0x000fe80000100a00 */
[----:B------:R4:W-:Y:S01]  /*5ae40*/  STL.64 [R1+0x3218], R22 ;  /* 0x0032181601007387 */ /* 0x0009e20000100a00 */
[C---:B---3--:R-:W-:Y:S08]  /*5ae50*/  HMMA.1688.F32.TF32 R24, R232.reuse, R202, R60 ;  /* 0x000000cae818723c */ /* 0x048ff0000008103c */
[C---:B----4-:R-:W-:Y:S08]  /*5ae60*/  HMMA.1688.F32.TF32 R20, R232.reuse, R198, R12 ;  /* 0x000000c6e814723c */ /* 0x050ff0000008100c */
[C---:B------:R-:W-:Y:S01]  /*5ae70*/  HMMA.1688.F32.TF32 R64, R232.reuse, R206, R64 ;  /* 0x000000cee840723c */ /* 0x040fe20000081040 */
        /* <DEDUP_REMOVED lines=9> */
[----:B------:R-:W-:Y:S04]  /*5af10*/  STL.64 [R1+0x31f0], R64 ;  /* 0x0031f04001007387 */ /* 0x000fe80000100a00 */
[----:B------:R-:W-:Y:S04]  /*5af20*/  STL.64 [R1+0x31f8], R66 ;  /* 0x0031f84201007387 */ /* 0x000fe80000100a00 */
[----:B------:R-:W4:Y:S04]  /*5af30*/  LDL.LU R12, [R1+0x110] ;  /* 0x00011000010c7983 */ /* 0x000f280000300800 */
[----:B------:R-:W-:Y:S04]  /*5af40*/  STL.64 [R1+0x31e0], R24 ;  /* 0x0031e01801007387 */ /* 0x000fe80000100a00 */
[----:B------:R1:W-:Y:S04]  /*5af50*/  STL.64 [R1+0x31e8], R26 ;  /* 0x0031e81a01007387 */ /* 0x0003e80000100a00 */
[----:B------:R-:W-:Y:S04]  /*5af60*/  STL.64 [R1+0x31d0], R20 ;  /* 0x0031d01401007387 */ /* 0x000fe80000100a00 */
[----:B------:R1:W-:Y:S04]  /*5af70*/  STL.64 [R1+0x31d8], R22 ;  /* 0x0031d81601007387 */ /* 0x0003e80000100a00 */
[----:B------:R-:W4:Y:S04]  /*5af80*/  LDL.LU R13, [R1+0x114] ;  /* 0x00011400010d7983 */ /* 0x000f280000300800 */
[----:B------:R-:W4:Y:S04]  /*5af90*/  LDL.LU R14, [R1+0x118] ;  /* 0x00011800010e7983 */ /* 0x000f280000300800 */
[----:B------:R-:W4:Y:S01]  /*5afa0*/  LDL.LU R15, [R1+0x11c] ;  /* 0x00011c00010f7983 */ /* 0x000f220000300800 */
[C---:B------:R-:W-:Y:S08]  /*5afb0*/  HMMA.1688.F32.TF32 R56, R232.reuse, R194, R56 ;  /* 0x000000c2e838723c */ /* 0x040ff00000081038 */
[C---:B-1----:R-:W-:Y:S08]  /*5afc0*/  HMMA.1688.F32.TF32 R24, R232.reuse, R190, R52 ;  /* 0x000000bee818723c */ /* 0x042ff00000081034 */
[C---:B------:R-:W-:Y:S07]  /*5afd0*/  HMMA.1688.F32.TF32 R20, R232.reuse, R186, R48 ;  /* 0x000000bae814723c */ /* 0x040fee0000081030 */
[----:B------:R-:W-:Y:S01]  /*5afe0*/  STL.64 [R1+0x31c0], R56 ;  /* 0x0031c03801007387 */ /* 0x000fe20000100a00 */
[C---:B------:R-:W-:Y:S03]  /*5aff0*/  HMMA.1688.F32.TF32 R44, R232.reuse, R182, R44 ;  /* 0x000000b6e82c723c */ /* 0x040fe6000008102c */
[----:B------:R-:W-:Y:S04]  /*5b000*/  STL.64 [R1+0x31c8], R58 ;  /* 0x0031c83a01007387 */ /* 0x000fe80000100a00 */
[----:B------:R-:W-:Y:S04]  /*5b010*/  STL.64 [R1+0x31b0], R24 ;  /* 0x0031b01801007387 */ /* 0x000fe80000100a00 */
[----:B------:R1:W-:Y:S04]  /*5b020*/  STL.64 [R1+0x31b8], R26 ;  /* 0x0031b81a01007387 */ /* 0x0003e80000100a00 */
[----:B------:R-:W-:Y:S04]  /*5b030*/  STL.64 [R1+0x31a0], R20 ;  /* 0x0031a01401007387 */ /* 0x000fe80000100a00 */
[----:B------:R1:W-:Y:S02]  /*5b040*/  STL.64 [R1+0x31a8], R22 ;  /* 0x0031a81601007387 */ /* 0x0003e40000100a00 */
[C---:B-1----:R-:W-:Y:S08]  /*5b050*/  HMMA.1688.F32.TF32 R24, R232.reuse, R178, R40 ;  /* 0x000000b2e818723c */ /* 0x042ff00000081028 */
[----:B------:R-:W-:Y:S01]  /*5b060*/  HMMA.1688.F32.TF32 R20, R232, R174, R92 ;  /* 0x000000aee814723c */ /* 0x000fe2000008105c */
[----:B------:R-:W-:Y:S04]  /*5b070*/  STL.64 [R1+0x3190], R44 ;  /* 0x0031902c01007387 */ /* 0x000fe80000100a00 */
[----:B------:R-:W-:Y:S11]  /*5b080*/  STL.64 [R1+0x3198], R46 ;  /* 0x0031982e01007387 */ /* 0x000ff60000100a00 */
[----:B------:R-:W-:Y:S07]  /*5b090*/  @!UPT UIADD3 URZ, URZ, URZ, URZ ;  /* 0x0000003f3f3ff290 */ /* 0x000fee000fffe03f */
[----:B------:R-:W-:Y:S01]  /*5b0a0*/  STL.64 [R1+0x3170], R20 ;  /* 0x0031701401007387 */ /* 0x000fe20000100a00 */
[----:B------:R-:W-:-:S03]  /*5b0b0*/  IMAD.MOV.U32 R248, RZ, RZ, R23 ;  /* 0x000000fffff87224 */ /* 0x000fc600078e0017 */
[----:B------:R-:W-:Y:S04]  /*5b0c0*/  STL.64 [R1+0x3180], R24 ;  /* 0x0031801801007387 */ /* 0x000fe80000100a00 */
[----:B------:R1:W-:Y:S04]  /*5b0d0*/  STL.64 [R1+0x3188], R26 ;  /* 0x0031881a01007387 */ /* 0x0003e80000100a00 */
[----:B------:R1:W-:Y:S02]  /*5b0e0*/  STL [R1+0x3178], R22 ;  /* 0x0031781601007387 */ /* 0x0003e40000100800 */
[C---:B-1----:R-:W-:Y:S08]  /*5b0f0*/  HMMA.1688.F32.TF32 R24, R232.reuse, R170, R88 ;  /* 0x000000aae818723c */ /* 0x042ff00000081058 */
[----:B------:R-:W-:Y:S01]  /*5b100*/  HMMA.1688.F32.TF32 R20, R232, R166, R80 ;  /* 0x000000a6e814723c */ /* 0x000fe20000081050 */
[----:B------:R1:W-:Y:S11]  /*5b110*/  STL [R1+0x4e28], R248 ;  /* 0x004e28f801007387 */ /* 0x0003f60000100800 */
[----:B------:R-:W-:Y:S11]  /*5b120*/  @!UPT UIADD3 URZ, URZ, URZ, URZ ;  /* 0x0000003f3f3ff290 */ /* 0x000ff6000fffe03f */
[----:B------:R-:W-:Y:S01]  /*5b130*/  STL.64 [R1+0x3150], R20 ;  /* 0x0031501401007387 */ /* 0x000fe20000100a00 */
[----:B-1----:R-:W-:-:S03]  /*5b140*/  IMAD.MOV.U32 R248, RZ, RZ, R23 ;  /* 0x000000fffff87224 */ /* 0x002fc600078e0017 */
[----:B------:R-:W-:Y:S04]  /*5b150*/  STL.64 [R1+0x3160], R24 ;  /* 0x0031601801007387 */ /* 0x000fe80000100a00 */
[----:B------:R1:W-:Y:S04]  /*5b160*/  STL.64 [R1+0x3168], R26 ;  /* 0x0031681a01007387 */ /* 0x0003e80000100a00 */
[----:B------:R1:W-:Y:S02]  /*5b170*/  STL [R1+0x3158], R22 ;  /* 0x0031581601007387 */ /* 0x0003e40000100800 */
[C---:B-1----:R-:W-:Y:S08]  /*5b180*/  HMMA.1688.F32.TF32 R24, R232.reuse, R162, R36 ;  /* 0x000000a2e818723c */ /* 0x042ff00000081024 */
[----:B------:R-:W-:Y:S01]  /*5b190*/  HMMA.1688.F32.TF32 R20, R232, R158, R32 ;  /* 0x0000009ee814723c */ /* 0x000fe20000081020 */
[----:B------:R-:W-:Y:S11]  /*5b1a0*/  STL [R1+0x4e2c], R248 ;  /* 0x004e2cf801007387 */ /* 0x000ff60000100800 */
[----:B------:R-:W-:Y:S03]  /*5b1b0*/  @!UPT UIADD3 URZ, URZ, URZ, URZ ;  /* 0x0000003f3f3ff290 */ /* 0x000fe6000fffe03f */
[----:B------:R-:W-:Y:S04]  /*5b1c0*/  STL.64 [R1+0x3140], R24 ;  /* 0x0031401801007387 */ /* 0x000fe80000100a00 */
[----:B------:R-:W-:Y:S04]  /*5b1d0*/  STL.64 [R1+0x3148], R26 ;  /* 0x0031481a01007387 */ /* 0x000fe80000100a00 */
[----:B------:R2:W-:Y:S01]  /*5b1e0*/  STL [R1+0x15c], R23 ;  /* 0x00015c1701007387 */ /* 0x0005e20000100800 */
[----:B------:R-:W-:Y:S02]  /*5b1f0*/  IMAD.MOV.U32 R249, RZ, RZ, R20 ;  /* 0x000000fffff97224 */ /* 0x000fe400078e0014 */
[----:B------:R-:W-:-:S02]  /*5b200*/  IMAD.MOV.U32 R250, RZ, RZ, R21 ;  /* 0x000000fffffa7224 */ /* 0x000fc400078e0015 */
[----:B------:R-:W-:-:S05]  /*5b210*/  IMAD.MOV.U32 R251, RZ, RZ, R22 ;  /* 0x000000fffffb7224 */ /* 0x000fca00078e0016 */
[----:B------:R-:W-:Y:S04]  /*5b220*/  STL [R1+0x4e38], R251 ;  /* 0x004e38fb01007387 */ /* 0x000fe80000100800 */
[----:B------:R-:W-:Y:S04]  /*5b230*/  STL [R1+0x4e34], R250 ;  /* 0x004e34fa01007387 */ /* 0x000fe80000100800 */
[----:B------:R1:W-:Y:S01]  /*5b240*/  STL [R1+0x4e30], R249 ;  /* 0x004e30f901007387 */ /* 0x0003e20000100800 */
[C---:B--2---:R-:W-:Y:S08]  /*5b250*/  HMMA.1688.F32.TF32 R20, R232.reuse, R154, R28 ;  /* 0x0000009ae814723c */ /* 0x044ff0000008101c */
[C---:B---3--:R-:W-:Y:S11]  /*5b260*/  HMMA.1688.F32.TF32 R16, R232.reuse, R150, R16 ;  /* 0x00000096e810723c */ /* 0x048ff60000081010 */
[----:B------:R-:W-:Y:S05]  /*5b270*/  @!UPT UIADD3 URZ, URZ, URZ, URZ ;  /* 0x0000003f3f3ff290 */ /* 0x000fea000fffe03f */
[----:B------:R-:W-:Y:S01]  /*5b280*/  IMAD.MOV.U32 R248, RZ, RZ, R23 ;  /* 0x000000fffff87224 */ /* 0x000fe200078e0017 */
[----:B------:R-:W-:Y:S04]  /*5b290*/  STL.64 [R1+0x140], R20 ;  /* 0x0001401401007387 */ /* 0x000fe80000100a00 */
[----:B------:R-:W-:Y:S04]  /*5b2a0*/  STL [R1+0x148], R22 ;  /* 0x0001481601007387 */ /* 0x000fe80000100800 */
[----:B------:R2:W-:Y:S01]  /*5b2b0*/  STL [R1+0x4e3c], R248 ;  /* 0x004e3cf801007387 */ /* 0x0005e20000100800 */
[----:B-1----:R-:W-:Y:S01]  /*5b2c0*/  IMAD.MOV.U32 R249, RZ, RZ, R19 ;  /* 0x000000fffff97224 */ /* 0x002fe200078e0013 */
[----:B----4-:R-:W-:Y:S01]  /*5b2d0*/  HMMA.1688.F32.TF32 R12, R232, R146, R12 ;  /* 0x00000092e80c723c */ /* 0x010fe2000008100c */
[----:B------:R-:W-:Y:S01]  /*5b2e0*/  MOV R250, R18 ;  /* 0x0000001200fa7202 */ /* 0x000fe20000000f00 */
[----:B------:R-:W-:Y:S01]  /*5b2f0*/  IMAD.MOV.U32 R251, RZ, RZ, R17 ;  /* 0x000000fffffb7224 */ /* 0x000fe200078e0011 */
[----:B------:R-:W-:Y:S04]  /*5b300*/  STL [R1+0x130], R16 ;  /* 0x0001301001007387 */ /* 0x000fe80000100800 */
[----:B------:R-:W-:Y:S04]  /*5b310*/  STL [R1+0x4e48], R249 ;  /* 0x004e48f901007387 */ /* 0x000fe80000100800 */
[----:B------:R-:W-:Y:S04]  /*5b320*/  STL [R1+0x4e44], R250 ;  /* 0x004e44fa01007387 */ /* 0x000fe80000100800 */
[----:B------:R-:W-:Y:S08]  /*5b330*/  STL [R1+0x4e40], R251 ;  /* 0x004e40fb01007387 */ /* 0x000ff00000100800 */
[----:B------:R1:W-:Y:S04]  /*5b340*/  STL.64 [R1+0x120], R12 ;  /* 0x0001200c01007387 */ /* 0x0003e80000100a00 */
[----:B------:R3:W-:Y:S04]  /*5b350*/  STL [R1+0x128], R14 ;  /* 0x0001280e01007387 */ /* 0x0007e80000100800 */
[----:B------:R-:W4:Y:S04]  /*5b360*/  LDL.LU R40, [R1+0x100] ;  /* 0x0001000001287983 */ /* 0x000f280000300800 */
[----:B------:R-:W4:Y:S04]  /*5b370*/  LDL.LU R41, [R1+0x104] ;  /* 0x0001040001297983 */ /* 0x000f280000300800 */
[----:B------:R-:W4:Y:S04]  /*5b380*/  LDL.LU R42, [R1+0x108] ;  /* 0x00010800012a7983 */ /* 0x000f280000300800 */
[----:B------:R-:W4:Y:S01]  /*5b390*/  LDL.LU R43, [R1+0x10c] ;  /* 0x00010c00012b7983 */ /* 0x000f220000300800 */
[----:B--2---:R-:W-:-:S03]  /*5b3a0*/  IMAD.MOV.U32 R248, RZ, RZ, R15 ;  /* 0x000000fffff87224 */ /* 0x004fc600078e000f */
        /* <DEDUP_REMOVED lines=32> */
[----:B------:R-:W-:Y:S01]  /*5b5b0*/  STL [R1+0x4e4c], R248 ;  /* 0x004e4cf801007387 */ /* 0x000fe20000100800 */
[C---:B----4-:R-:W-:Y:S11]  /*5b5c0*/  HMMA.1688.F32.TF32 R20, R232.reuse, R142, R40 ;  /* 0x0000008ee814723c */ /* 0x050ff60000081028 */
[----:B------:R-:W-:Y:S11]  /*5b5d0*/  @!UPT UIADD3 URZ, URZ, URZ, URZ ;  /* 0x0000003f3f3ff290 */ /* 0x000ff6000fffe03f */
[----:B------:R-:W-:Y:S01]  /*5b5e0*/  @!UPT UIADD3 URZ, URZ, URZ, URZ ;  /* 0x0000003f3f3ff290 */ /* 0x000fe2000fffe03f */
[----:B------:R-:W-:Y:S01]  /*5b5f0*/  STL [R1+0x110], R20 ;  /* 0x0001101401007387 */ /* 0x000fe20000100800 */
[----:B------:R-:W-:Y:S02]  /*5b600*/  IMAD.MOV.U32 R165, RZ, RZ, R21 ;  /* 0x000000ffffa57224 */ /* 0x000fe400078e0015 */
[----:B------:R-:W-:Y:S01]  /*5b610*/  IMAD.MOV.U32 R164, RZ, RZ, R22 ;  /* 0x000000ffffa47224 */ /* 0x000fe200078e0016 */
[----:B------:R3:W-:Y:S02]  /*5b620*/  STL [R1+0x11c], R23 ;  /* 0x00011c1701007387 */ /* 0x0007e40000100800 */
[C---:B---3--:R-:W-:Y:S02]  /*5b630*/  HMMA.1688.F32.TF32 R20, R232.reuse, R138, R92 ;  /* 0x0000008ae814723c */ /* 0x048fe4000008105c */
[----:B------:R1:W-:Y:S11]  /*5b640*/  STL [R1+0x4e54], R164 ;  /* 0x004e54a401007387 */ /* 0x0003f60000100800 */
[----:B------:R-:W-:Y:S11]  /*5b650*/  @!UPT UIADD3 URZ, URZ, URZ, URZ ;  /* 0x0000003f3f3ff290 */ /* 0x000ff6000fffe03f */
[----:B------:R-:W-:Y:S01]  /*5b660*/  IMAD.MOV.U32 R248, RZ, RZ, R20 ;  /* 0x000000fffff87224 */ /* 0x000fe200078e0014 */
[----:B------:R-:W-:Y:S01]  /*5b670*/  MOV R251, R23 ;  /* 0x0000001700fb7202 */ /* 0x000fe20000000f00 */
[----:B------:R-:W-:Y:S02]  /*5b680*/  IMAD.MOV.U32 R249, RZ, RZ, R21 ;  /* 0x000000fffff97224 */ /* 0x000fe400078e0015 */
[----:B------:R-:W-:Y:S02]  /*5b690*/  IMAD.MOV.U32 R250, RZ, RZ, R22 ;  /* 0x000000fffffa7224 */ /* 0x000fe400078e0016 */
[----:B--2---:R-:W-:Y:S01]  /*5b6a0*/  HMMA.1688.F32.TF32 R20, R232, R134, R88 ;  /* 0x00000086e814723c */ /* 0x004fe20000081058 */
[----:B------:R2:W-:Y:S04]  /*5b6b0*/  STL [R1+0x4e50], R165 ;  /* 0x004e50a501007387 */ /* 0x0005e80000100800 */
[----:B------:R-:W-:Y:S04]  /*5b6c0*/  STL [R1+0x4e64], R251 ;  /* 0x004e64fb01007387 */ /* 0x000fe80000100800 */
[----:B------:R-:W-:Y:S04]  /*5b6d0*/  STL [R1+0x4e60], R250 ;  /* 0x004e60fa01007387 */ /* 0x000fe80000100800 */
[----:B------:R-:W-:Y:S04]  /*5b6e0*/  STL [R1+0x4e5c], R248 ;  /* 0x004e5cf801007387 */ /* 0x000fe80000100800 */
[----:B------:R-:W-:Y:S06]  /*5b6f0*/  STL [R1+0x4e58], R249 ;  /* 0x004e58f901007387 */ /* 0x000fec0000100800 */
[----:B------:R3:W-:Y:S01]  /*5b700*/  STL.64 [R1+0xf0], R20 ;  /* 0x0000f01401007387 */ /* 0x0007e20000100a00 */
[----:B-1----:R-:W-:-:S02]  /*5b710*/  IMAD.MOV.U32 R164, RZ, RZ, R22 ;  /* 0x000000ffffa47224 */ /* 0x002fc400078e0016 */
[----:B--2---:R-:W-:Y:S02]  /*5b720*/  IMAD.MOV.U32 R165, RZ, RZ, R23 ;  /* 0x000000ffffa57224 */ /* 0x004fe400078e0017 */
[C---:B---3--:R-:W-:Y:S03]  /*5b730*/  HMMA.1688.F32.TF32 R20, R232.reuse, R130, R80 ;  /* 0x00000082e814723c */ /* 0x048fe60000081050 */
[----:B------:R1:W-:Y:S11]  /*5b740*/  STL [R1+0x4e6c], R165 ;  /* 0x004e6ca501007387 */ /* 0x0003f60000100800 */
[----:B------:R-:W-:Y:S10]  /*5b750*/  @!UPT UIADD3 URZ, URZ, URZ, URZ ;  /* 0x0000003f3f3ff290 */ /* 0x000ff4000fffe03f */
[----:B------:R-:W-:Y:S02]  /*5b760*/  IMAD.MOV.U32 R251, RZ, RZ, R20 ;  /* 0x000000fffffb7224 */ /* 0x000fe400078e0014 */
[----:B------:R-:W-:Y:S02]  /*5b770*/  IMAD.MOV.U32 R250, RZ, RZ, R21 ;  /* 0x000000fffffa7224 */ /* 0x000fe400078e0015 */
[----:B------:R-:W-:Y:S02]  /*5b780*/  IMAD.MOV.U32 R248, RZ, RZ, R22 ;  /* 0x000000fffff87224 */ /* 0x000fe400078e0016 */
[----:B------:R-:W-:Y:S02]  /*5b790*/  IMAD.MOV.U32 R249, RZ, RZ, R23 ;  /* 0x000000fffff97224 */ /* 0x000fe400078e0017 */
[C---:B------:R-:W-:Y:S01]  /*5b7a0*/  HMMA.1688.F32.TF32 R20, R232.reuse, R126, R36 ;  /* 0x0000007ee814723c */ /* 0x040fe20000081024 */
[----:B------:R2:W-:Y:S04]  /*5b7b0*/  STL [R1+0x4e68], R164 ;  /* 0x004e68a401007387 */ /* 0x0005e80000100800 */
[----:B------:R-:W-:Y:S03]  /*5b7c0*/  STL.64 [R1+0x4ea0], R250 ;  /* 0x004ea0fa01007387 */ /* 0x000fe60000100a00 */
[C---:B------:R-:W-:Y:S01]  /*5b7d0*/  HMMA.1688.F32.TF32 R32, R232.reuse, R122, R32 ;  /* 0x0000007ae820723c */ /* 0x040fe20000081020 */
[----:B------:R-:W-:Y:S07]  /*5b7e0*/  STL.64 [R1+0x4e98], R248 ;  /* 0x004e98f801007387 */ /* 0x000fee0000100a00 */
[----:B------:R-:W-:Y:S07]  /*5b7f0*/  HMMA.1688.F32.TF32 R24, R232, R118, R28 ;  /* 0x00000076e818723c */ /* 0x000fee000008101c */
[----:B------:R3:W-:Y:S01]  /*5b800*/  STL.64 [R1+0xd0], R20 ;  /* 0x0000d01401007387 */ /* 0x0007e20000100a00 */
[----:B-1----:R-:W-:Y:S01]  /*5b810*/  IMAD.MOV.U32 R165, RZ, RZ, R22 ;  /* 0x000000ffffa57224 */ /* 0x002fe200078e0016 */
[----:B--2---:R-:W-:Y:S01]  /*5b820*/  MOV R164, R23 ;  /* 0x0000001700a47202 */ /* 0x004fe20000000f00 */
[----:B------:R-:W-:Y:S08]  /*5b830*/  HMMA.1688.F32.TF32 R12, R236, R230, R12 ;  /* 0x000000e6ec0c723c */ /* 0x000ff0000008100c */
[----:B---3--:R-:W-:Y:S01]  /*5b840*/  HMMA.1688.F32.TF32 R20, R232, R114, R16 ;  /* 0x00000072e814723c */ /* 0x008fe20000081010 */
[----:B------:R1:W-:Y:S04]  /*5b850*/  STL.64 [R1+0xc0], R32 ;  /* 0x0000c02001007387 */ /* 0x0003e80000100a00 */
[----:B------:R2:W-:Y:S04]  /*5b860*/  STL.64 [R1+0xc8], R34 ;  /* 0x0000c82201007387 */ /* 0x0005e80000100a00 */
[----:B------:R-:W-:Y:S04]  /*5b870*/  STL.64 [R1+0xb0], R24 ;  /* 0x0000b01801007387 */ /* 0x000fe80000100a00 */
[----:B------:R-:W-:Y:S04]  /*5b880*/  STL.64 [R1+0xb8], R26 ;  /* 0x0000b81a01007387 */ /* 0x000fe80000100a00 */
[----:B------:R-:W3:Y:S04]  /*5b890*/  LDL.LU R16, [R1+0x970] ;  /* 0x0009700001107983 */ /* 0x000ee80000300800 */
[----:B------:R-:W-:Y:S04]  /*5b8a0*/  LDS R232, [R3+0xc180] ;  /* 0x00c1800003e87984 */ /* 0x000fe80000000800 */
[----:B------:R4:W-:Y:S04]  /*5b8b0*/  STL.64 [R1+0xa0], R20 ;  /* 0x0000a01401007387 */ /* 0x0009e80000100a00 */
[----:B------:R1:W-:Y:S04]  /*5b8c0*/  STL.64 [R1+0xa8], R22 ;  /* 0x0000a81601007387 */ /* 0x0003e80000100a00 */
        /* <DEDUP_REMOVED lines=109> */
[C---:B--2---:R-:W-:Y:S03]  /*5bfa0*/  HMMA.1688.F32.TF32 R48, R236.reuse, R170, R48 ;  /* 0x000000aaec30723c */ /* 0x044fe60000081030 */
[----:B------:R-:W-:Y:S04]  /*5bfb0*/  LDS R234, [R3+0xe180] ;  /* 0x00e1800003ea7984 */ /* 0x000fe80000000800 */
[----:B------:R-:W-:Y:S04]  /*5bfc0*/  LDS R233, [R87+0xc180] ;  /* 0x00c1800057e97984 */ /* 0x000fe80000000800 */
[----:B------:R-:W1:Y:S01]  /*5bfd0*/  LDS R235, [R87+0xe180] ;  /* 0x00e1800057eb7984 */ /* 0x000e620000000800 */
[C---:B---3--:R-:W-:Y:S08]  /*5bfe0*/  HMMA.1688.F32.TF32 R60, R236.reuse, R182, R60 ;  /* 0x000000b6ec3c723c */ /* 0x048ff0000008103c */
[C---:B----4-:R-:W-:Y:S08]  /*5bff0*/  HMMA.1688.F32.TF32 R20, R236.reuse, R198, R20 ;  /* 0x000000c6ec14723c */ /* 0x050ff00000081014 */
[C---:B------:R-:W-:Y:S08]  /*5c000*/  HMMA.1688.F32.TF32 R76, R236.reuse, R202, R76 ;  /* 0x000000caec4c723c */ /* 0x040ff0000008104c */
[C---:B------:R-:W-:Y:S08]  /*5c010*/  HMMA.1688.F32.TF32 R72, R236.reuse, R206, R72 ;  /* 0x000000ceec48723c */ /* 0x040ff00000081048 */
[C---:B------:R-:W-:Y:S08]  /*5c020*/  HMMA.1688.F32.TF32 R248, R236.reuse, R226, R248 ;  /* 0x000000e2ecf8723c */ /* 0x040ff000000810f8 */
[C---:B------:R-:W-:Y:S11]  /*5c030*/  HMMA.1688.F32.TF32 R244, R236.reuse, R218, R244 ;  /* 0x000000daecf4723c */ /* 0x040ff600000810f4 */
[----:B------:R-:W-:Y:S04]  /*5c040*/  @!UPT UIADD3 URZ, URZ, URZ, URZ ;  /* 0x0000003f3f3ff290 */ /* 0x000fe8000fffe03f */
[----:B------:R-:W-:Y:S04]  /*5c050*/  STL.64 [R1+0x3130], R248 ;  /* 0x003130f801007387 */ /* 0x000fe80000100a00 */
[----:B------:R2:W-:Y:S02]  /*5c060*/  STL.64 [R1+0x3138], R250 ;  /* 0x003138fa01007387 */ /* 0x0005e40000100a00 */
[C---:B--2---:R-:W-:Y:S08]  /*5c070*/  HMMA.1688.F32.TF32 R248, R236.reuse, R222, R240 ;  /* 0x000000deecf8723c */ /* 0x044ff000000810f0 */
[C---:B------:R-:W-:Y:S08]  /*5c080*/  HMMA.1688.F32.TF32 R240, R236.reuse, R214, R108 ;  /* 0x000000d6ecf0723c */ /* 0x040ff0000008106c */
        /* <DEDUP_REMOVED lines=60> */
[----:B------:R2:W-:Y:S04]  /*5c450*/  STL.64 [R1+0x2ff0], R36 ;  /* 0x002ff02401007387 */ /* 0x0005e80000100a00 */
[----:B------:R3:W-:Y:S04]  /*5c460*/  STL.64 [R1+0x2ff8], R38 ;  /* 0x002ff82601007387 */ /* 0x0007e80000100a00 */
[----:B------:R-:W-:Y:S04]  /*5c470*/  STL.64 [R1+0x2fe0], R24 ;  /* 0x002fe01801007387 */ /* 0x000fe80000100a00 */
[----:B------:R-:W-:Y:S04]  /*5c480*/  STL.64 [R1+0x2fe8], R26 ;  /* 0x002fe81a01007387 */ /* 0x000fe80000100a00 */
[----:B------:R-:W-:Y:S04]  /*5c490*/  STL.64 [R1+0x2fd0], R20 ;  /* 0x002fd01401007387 */ /* 0x000fe80000100a00 */
[----:B------:R-:W-:Y:S04]  /*5c4a0*/  STL.64 [R1+0x2fd8], R22 ;  /* 0x002fd81601007387 */ /* 0x000fe80000100a00 */
[----:B------:R-:W1:Y:S04]  /*5c4b0*/  LDL.LU R88, [R1+0x1c0] ;  /* 0x0001c00001587983 */ /* 0x000e680000300800 */
[----:B------:R2:W-:Y:S04]  /*5c4c0*/  STL.64 [R1+0x2fc0], R16 ;  /* 0x002fc01001007387 */ /* 0x0005e80000100a00 */
[----:B------:R2:W-:Y:S04]  /*5c4d0*/  STL.64 [R1+0x2fc8], R18 ;  /* 0x002fc81201007387 */ /* 0x0005e80000100a00 */
[----:B------:R2:W-:Y:S04]  /*5c4e0*/  STL.64 [R1+0x2fb0], R12 ;  /* 0x002fb00c01007387 */ /* 0x0005e80000100a00 */
[----:B------:R2:W-:Y:S04]  /*5c4f0*/  STL.64 [R1+0x2fb8], R14 ;  /* 0x002fb80e01007387 */ /* 0x0005e80000100a00 */
[----:B------:R-:W1:Y:S04]  /*5c500*/  LDL.LU R89, [R1+0x1c4] ;  /* 0x0001c40001597983 */ /* 0x000e680000300800 */
[----:B------:R-:W1:Y:S04]  /*5c510*/  LDL.LU R90, [R1+0x1c8] ;  /* 0x0001c800015a7983 */ /* 0x000e680000300800 */
[----:B------:R-:W1:Y:S04]  /*5c520*/  LDL.LU R91, [R1+0x1cc] ;  /* 0x0001cc00015b7983 */ /* 0x000e680000300800 */
        /* <DEDUP_REMOVED lines=40> */
[C---:B----4-:R-:W-:Y:S08]  /*5c7b0*/  HMMA.1688.F32.TF32 R20, R236.reuse, R122, R44 ;  /* 0x0000007aec14723c */ /* 0x050ff0000008102c */
[----:B------:R-:W-:Y:S11]  /*5c7c0*/  HMMA.1688.F32.TF32 R24, R236, R126, R48 ;  /* 0x0000007eec18723c */ /* 0x000ff60000081030 */
[----:B------:R-:W-:Y:S05]  /*5c7d0*/  @!UPT UIADD3 URZ, URZ, URZ, URZ ;  /* 0x0000003f3f3ff290 */ /* 0x000fea000fffe03f */
[----:B------:R-:W-:Y:S02]  /*5c7e0*/  IMAD.MOV.U32 R156, RZ, RZ, R20 ;  /* 0x000000ffff9c7224 */ /* 0x000fe400078e0014 */
[----:B------:R-:W-:-:S05]  /*5c7f0*/  IMAD.MOV.U32 R157, RZ, RZ, R21 ;  /* 0x000000ffff9d7224 */ /* 0x000fca00078e0015 */
[----:B------:R-:W-:Y:S04]  /*5c800*/  STL.64 [R1+0x2fa0], R24 ;  /* 0x002fa01801007387 */ /* 0x000fe80000100a00 */
[----:B------:R-:W-:Y:S04]  /*5c810*/  STL.64 [R1+0x2fa8], R26 ;  /* 0x002fa81a01007387 */ /* 0x000fe80000100a00 */
[----:B------:R4:W-:Y:S02]  /*5c820*/  STL.64 [R1+0x2f98], R22 ;  /* 0x002f981601007387 */ /* 0x0009e40000100a00 */
[C---:B----4-:R-:W-:Y:S08]  /*5c830*/  HMMA.1688.F32.TF32 R20, R236.reuse, R118, R40 ;  /* 0x00000076ec14723c */ /* 0x050ff00000081028 */
[----:B------:R-:W-:Y:S01]  /*5c840*/  HMMA.1688.F32.TF32 R24, R236, R114, R92 ;  /* 0x00000072ec18723c */ /* 0x000fe2000008105c */
[----:B------:R-:W-:Y:S04]  /*5c850*/  LDS R236, [R3+0xc200] ;  /* 0x00c2000003ec7984 */ /* 0x000fe80000000800 */
[----:B------:R-:W-:Y:S04]  /*5c860*/  LDS R238, [R3+0xe200] ;  /* 0x00e2000003ee7984 */ /* 0x000fe80000000800 */
[----:B------:R-:W-:Y:S04]  /*5c870*/  LDS R237, [R87+0xc200] ;  /* 0x00c2000057ed7984 */ /* 0x000fe80000000800 */
[----:B------:R-:W4:Y:S03]  /*5c880*/  LDS R239, [R87+0xe200] ;  /* 0x00e2000057ef7984 */ /* 0x000f260000000800 */
[----:B------:R-:W-:Y:S01]  /*5c890*/  IMAD.MOV.U32 R160, RZ, RZ, R20 ;  /* 0x000000ffffa07224 */ /* 0x000fe200078e0014 */
[----:B------:R1:W-:Y:S01]  /*5c8a0*/  STL.64 [R1+0x2f88], R22 ;  /* 0x002f881601007387 */ /* 0x0003e20000100a00 */
[----:B------:R-:W-:-:S02]  /*5c8b0*/  IMAD.MOV.U32 R161, RZ, RZ, R21 ;  /* 0x000000ffffa17224 */ /* 0x000fc400078e0015 */
[C---:B-1----:R-:W-:Y:S03]  /*5c8c0*/  HMMA.1688.F32.TF32 R20, R232.reuse, R230, R88 ;  /* 0x000000e6e814723c */ /* 0x042fe60000081058 */
[----:B------:R-:W-:Y:S04]  /*5c8d0*/  STL.64 [R1+0x2d10], R24 ;  /* 0x002d101801007387 */ /* 0x000fe80000100a00 */
[----:B------:R-:W-:Y:S11]  /*5c8e0*/  STL.64 [R1+0x2d18], R26 ;  /* 0x002d181a01007387 */ /* 0x000ff60000100a00 */
[----:B------:R-:W-:Y:S05]  /*5c8f0*/  @!UPT UIADD3 URZ, URZ, URZ, URZ ;  /* 0x0000003f3f3ff290 */ /* 0x000fea000fffe03f */
[----:B------:R1:W-:Y:S01]  /*5c900*/  STL.64 [R1+0x2d08], R22 ;  /* 0x002d081601007387 */ /* 0x0003e20000100a00 */
[----:B------:R-:W-:Y:S02]  /*5c910*/  IMAD.MOV.U32 R168, RZ, RZ, R20 ;  /* 0x000000ffffa87224 */ /* 0x000fe400078e0014 */
[----:B------:R-:W-:Y:S02]  /*5c920*/  IMAD.MOV.U32 R169, RZ, RZ, R21 ;  /* 0x000000ffffa97224 */ /* 0x000fe400078e0015 */
[C---:B-1----:R-:W-:Y:S11]  /*5c930*/  HMMA.1688.F32.TF32 R20, R232.reuse, R226, R80 ;  /* 0x000000e2e814723c */ /* 0x042ff60000081050 */
[----:B------:R-:W-:Y:S11]  /*5c940*/  @!UPT UIADD3 URZ, URZ, URZ, URZ ;  /* 0x0000003f3f3ff290 */ /* 0x000ff6000fffe03f */
[----:B------:R-:W-:Y:S01]  /*5c950*/  @!UPT UIADD3 URZ, URZ, URZ, URZ ;  /* 0x0000003f3f3ff290 */ /* 0x000fe2000fffe03f */
[----:B------:R2:W-:Y:S01]  /*5c960*/  STL.64 [R1+0x2f78], R22 ;  /* 0x002f781601007387 */ /* 0x0005e20000100a00 */
[----:B------:R-:W-:Y:S01]  /*5c970*/  IMAD.MOV.U32 R224, RZ, RZ, R20 ;  /* 0x000000ffffe07224 */ /* 0x000fe200078e0014 */
[----:B------:R-:W-:Y:S02]  /*5c980*/  MOV R225, R21 ;  /* 0x0000001500e17202 */ /* 0x000fe40000000f00 */
[C---:B--2---:R-:W-:Y:S11]  /*5c990*/  HMMA.1688.F32.TF32 R20, R232.reuse, R222, R36 ;  /* 0x000000dee814723c */ /* 0x044ff60000081024 */
[----:B------:R-:W-:Y:S11]  /*5c9a0*/  @!UPT UIADD3 URZ, URZ, URZ, URZ ;  /* 0x0000003f3f3ff290 */ /* 0x000ff6000fffe03f */
[----:B------:R-:W-:Y:S01]  /*5c9b0*/  @!UPT UIADD3 URZ, URZ, URZ, URZ ;  /* 0x0000003f3f3ff290 */ /* 0x000fe2000fffe03f */
[----:B------:R1:W-:Y:S01]  /*5c9c0*/  STL.64 [R1+0x2f68], R22 ;  /* 0x002f681601007387 */ /* 0x0003e20000100a00 */
[----:B------:R-:W-:Y:S02]  /*5c9d0*/  IMAD.MOV.U32 R228, RZ, RZ, R20 ;  /* 0x000000ffffe47224 */ /* 0x000fe400078e0014 */
[----:B------:R-:W-:Y:S02]  /*5c9e0*/  IMAD.MOV.U32 R229, RZ, RZ, R21 ;  /* 0x000000ffffe57224 */ /* 0x000fe400078e0015 */
[C---:B-1----:R-:W-:Y:S08]  /*5c9f0*/  HMMA.1688.F32.TF32 R20, R232.reuse, R218, R32 ;  /* 0x000000dae814723c */ /* 0x042ff00000081020 */
[C---:B------:R-:W-:Y:S08]  /*5ca00*/  HMMA.1688.F32.TF32 R16, R232.reuse, R210, R16 ;  /* 0x000000d2e810723c */ /* 0x040ff00000081010 */
[----:B------:R-:W-:Y:S07]  /*5ca10*/  HMMA.1688.F32.TF32 R12, R232, R10, R12 ;  /* 0x0000000ae80c723c */ /* 0x000fee000008100c */
[----:B------:R3:W-:Y:S01]  /*5ca20*/  STL.64 [R1+0x2f58], R22 ;  /* 0x002f581601007387 */ /* 0x0007e20000100a00 */
[----:B------:R-:W-:-:S02]  /*5ca30*/  IMAD.MOV.U32 R172, RZ, RZ, R20 ;  /* 0x000000ffffac7224 */ /* 0x000fc400078e0014 */
[----:B------:R-:W-:Y:S02]  /*5ca40*/  IMAD.MOV.U32 R173, RZ, RZ, R21 ;  /* 0x000000ffffad7224 */ /* 0x000fe400078e0015 */
[----:B---3--:R-:W-:Y:S04]  /*5ca50*/  HMMA.1688.F32.TF32 R20, R232, R214, R28 ;  /* 0x000000d6e814723c */ /* 0x008fe8000008101c */
[----:B------:R-:W-:-:S08]  /*5ca60*/  IMAD.MOV.U32 R180, RZ, RZ, R16 ;  /* 0x000000ffffb47224 */ /* 0x000fd000078e0010 */
[----:B------:R-:W-:Y:S02]  /*5ca70*/  IMAD.MOV.U32 R184, RZ, RZ, R12 ;  /* 0x000000ffffb87224 */ /* 0x000fe400078e000c */
[----:B------:R-:W-:Y:S01]  /*5ca80*/  IMAD.MOV.U32 R185, RZ, RZ, R13 ;  /* 0x000000ffffb97224 */ /* 0x000fe200078e000d */
[----:B------:R-:W-:-:S08]  /*5ca90*/  MOV R181, R17 ;  /* 0x0000001100b57202 */ /* 0x000fd00000000f00 */
[----:B------:R-:W-:Y:S04]  /*5caa0*/  STL.64 [R1+0x2f48], R22 ;  /* 0x002f481601007387 */ /* 0x000fe80000100a00 */
[----:B------:R-:W-:Y:S04]  /*5cab0*/  STL.64 [R1+0x2f38], R18 ;  /* 0x002f381201007387 */ /* 0x000fe80000100a00 */
[----:B------:R1:W-:Y:S04]  /*5cac0*/  STL.64 [R1+0x2f28], R14 ;  /* 0x002f280e01007387 */ /* 0x0003e80000100a00 */
[----:B------:R-:W2:Y:S04]  /*5cad0*/  LDL.LU R12, [R1+0x7e0] ;  /* 0x0007e000010c7983 */ /* 0x000ea80000300800 */
[----:B------:R-:W2:Y:S04]  /*5cae0*/  LDL.LU R13, [R1+0x7e4] ;  /* 0x0007e400010d7983 */ /* 0x000ea80000300800 */
[----:B-1----:R-:W2:Y:S04]  /*5caf0*/  LDL.LU R14, [R1+0x7e8] ;  /* 0x0007e800010e7983 */ /* 0x002ea80000300800 */
        /* <DEDUP_REMOVED lines=58> */
[----:B------:R-:W-:Y:S02]  /*5cea0*/  IMAD.MOV.U32 R177, RZ, RZ, R21 ;  /* 0x000000ffffb17224 */ /* 0x000fe400078e0015 */
[C---:B--2---:R-:W-:Y:S11]  /*5ceb0*/  HMMA.1688.F32.TF32 R20, R232.reuse, R6, R64 ;  /* 0x00000006e814723c */ /* 0x044ff60000081040 */
[----:B------:R-:W-:Y:S11]  /*5cec0*/  @!UPT UIADD3 URZ, URZ, URZ, URZ ;  /* 0x0000003f3f3ff290 */ /* 0x000ff6000fffe03f */
[----:B------:R-:W-:Y:S01]  /*5ced0*/  @!UPT UIADD3 URZ, URZ, URZ, URZ ;  /* 0x0000003f3f3ff290 */ /* 0x000fe2000fffe03f */
[----:B------:R3:W-:Y:S01]  /*5cee0*/  STL.64 [R1+0x2f18], R22 ;  /* 0x002f181601007387 */ /* 0x0007e20000100a00 */
[----:B------:R-:W-:Y:S02]  /*5cef0*/  IMAD.MOV.U32 R188, RZ, RZ, R20 ;  /* 0x000000ffffbc7224 */ /* 0x000fe400078e0014 */
[----:B------:R-:W-:Y:S02]  /*5cf00*/  IMAD.MOV.U32 R189, RZ, RZ, R21 ;  /* 0x000000ffffbd7224 */ /* 0x000fe400078e0015 */
[C---:B---3--:R-:W-:Y:S11]  /*5cf10*/  HMMA.1688.F32.TF32 R20, R232.reuse, R206, R60 ;  /* 0x000000cee814723c */ /* 0x048ff6000008103c */
[----:B------:R-:W-:Y:S11]  /*5cf20*/  @!UPT UIADD3 URZ, URZ, URZ, URZ ;  /* 0x0000003f3f3ff290 */ /* 0x000ff6000fffe03f */
[----:B------:R-:W-:Y:S01]  /*5cf30*/  @!UPT UIADD3 URZ, URZ, URZ, URZ ;  /* 0x0000003f3f3ff290 */ /* 0x000fe2000fffe03f */
        /* <DEDUP_REMOVED lines=9> */
[C---:B-1----:R-:W-:Y:S11]  /*5cfd0*/  HMMA.1688.F32.TF32 R20, R232.reuse, R198, R52 ;  /* 0x000000c6e814723c */ /* 0x042ff60000081034 */
[----:B------:R-:W-:Y:S11]  /*5cfe0*/  @!UPT UIADD3 URZ, URZ, URZ, URZ ;  /* 0x0000003f3f3ff290 */ /* 0x000ff6000fffe03f */
[----:B------:R-:W-:Y:S01]  /*5cff0*/  @!UPT UIADD3 URZ, URZ, URZ, URZ ;  /* 0x0000003f3f3ff290 */ /* 0x000fe2000fffe03f */
[----:B------:R4:W-:Y:S01]  /*5d000*/  STL.64 [R1+0x2ee8], R22 ;  /* 0x002ee81601007387 */ /* 0x0009e20000100a00 */
[----:B------:R-:W-:Y:S02]  /*5d010*/  IMAD.MOV.U32 R200, RZ, RZ, R20 ;  /* 0x000000ffffc87224 */ /* 0x000fe400078e0014 */
[----:B------:R-:W-:Y:S02]  /*5d020*/  IMAD.MOV.U32 R201, RZ, RZ, R21 ;  /* 0x000000ffffc97224 */ /* 0x000fe400078e0015 */
[C---:B----4-:R-:W-:Y:S11]  /*5d030*/  HMMA.1688.F32.TF32 R20, R232.reuse, R194, R48 ;  /* 0x000000c2e814723c */ /* 0x050ff60000081030 */
        /* <DEDUP_REMOVED lines=23> */
[C---:B-1----:R-:W-:Y:S08]  /*5d1b0*/  HMMA.1688.F32.TF32 R20, R232.reuse, R178, R88 ;  /* 0x000000b2e814723c */ /* 0x042ff00000081058 */
[C---:B------:R-:W-:Y:S11]  /*5d1c0*/  HMMA.1688.F32.TF32 R24, R232.reuse, R174, R80 ;  /* 0x000000aee818723c */ /* 0x040ff60000081050 */
[----:B------:R-:W-:Y:S04]  /*5d1d0*/  @!UPT UIADD3 URZ, URZ, URZ, URZ ;  /* 0x0000003f3f3ff290 */ /* 0x000fe8000fffe03f */
[----:B------:R1:W-:Y:S01]  /*5d1e0*/  STL.64 [R1+0x2e98], R22 ;  /* 0x002e981601007387 */ /* 0x0003e20000100a00 */
[----:B------:R-:W-:Y:S02]  /*5d1f0*/  IMAD.MOV.U32 R220, RZ, RZ, R20 ;  /* 0x000000ffffdc7224 */ /* 0x000fe400078e0014 */
[----:B------:R-:W-:Y:S02]  /*5d200*/  IMAD.MOV.U32 R221, RZ, RZ, R21 ;  /* 0x000000ffffdd7224 */ /* 0x000fe400078e0015 */
[C---:B-1----:R-:W-:Y:S03]  /*5d210*/  HMMA.1688.F32.TF32 R20, R232.reuse, R170, R36 ;  /* 0x000000aae814723c */ /* 0x042fe60000081024 */
[----:B------:R-:W-:Y:S04]  /*5d220*/  STL.64 [R1+0x2e80], R24 ;  /* 0x002e801801007387 */ /* 0x000fe80000100a00 */
[----:B------:R1:W-:Y:S01]  /*5d230*/  STL.64 [R1+0x2e88], R26 ;  /* 0x002e881a01007387 */ /* 0x0003e20000100a00 */
[C---:B------:R-:W-:Y:S08]  /*5d240*/  HMMA.1688.F32.TF32 R32, R232.reuse, R166, R32 ;  /* 0x000000a6e820723c */ /* 0x040ff00000081020 */
[C---:B-1----:R-:W-:Y:S07]  /*5d250*/  HMMA.1688.F32.TF32 R24, R232.reuse, R162, R28 ;  /* 0x000000a2e818723c */ /* 0x042fee000008101c */
[----:B------:R-:W-:Y:S04]  /*5d260*/  STL.64 [R1+0x2e70], R20 ;  /* 0x002e701401007387 */ /* 0x000fe80000100a00 */
[----:B------:R1:W-:Y:S01]  /*5d270*/  STL.64 [R1+0x2e78], R22 ;  /* 0x002e781601007387 */ /* 0x0003e20000100a00 */
[C---:B------:R-:W-:Y:S08]  /*5d280*/  HMMA.1688.F32.TF32 R12, R232.reuse, R154, R12 ;  /* 0x0000009ae80c723c */ /* 0x040ff0000008100c */
[----:B-1----:R-:W-:Y:S01]  /*5d290*/  HMMA.1688.F32.TF32 R20, R232, R158, R16 ;  /* 0x0000009ee814723c */ /* 0x002fe20000081010 */
[----:B------:R1:W-:Y:S04]  /*5d2a0*/  STL.64 [R1+0x2e60], R32 ;  /* 0x002e602001007387 */ /* 0x0003e80000100a00 */
[----:B------:R2:W-:Y:S04]  /*5d2b0*/  STL.64 [R1+0x2e68], R34 ;  /* 0x002e682201007387 */ /* 0x0005e80000100a00 */
[----:B------:R-:W-:Y:S04]  /*5d2c0*/  STL.64 [R1+0x2e50], R24 ;  /* 0x002e501801007387 */ /* 0x000fe80000100a00 */
[----:B------:R-:W-:Y:S04]  /*5d2d0*/  STL.64 [R1+0x2e58], R26 ;  /* 0x002e581a01007387 */ /* 0x000fe80000100a00 */
[----:B------:R-:W3:Y:S06]  /*5d2e0*/  LDL.LU R16, [R1+0x660] ;  /* 0x0006600001107983 */ /* 0x000eec0000300800 */
        /* <DEDUP_REMOVED lines=111> */
[----:B--2---:R-:W-:Y:S08]  /*5d9e0*/  HMMA.1688.F32.TF32 R44, R236, R6, R44 ;  /* 0x00000006ec2c723c */ /* 0x004ff0000008102c */
[C---:B---3--:R-:W-:Y:S08]  /*5d9f0*/  HMMA.1688.F32.TF32 R76, R232.reuse, R118, R76 ;  /* 0x00000076e84c723c */ /* 0x048ff0000008104c */
[C---:B----4-:R-:W-:Y:S08]  /*5da00*/  HMMA.1688.F32.TF32 R248, R232.reuse, R150, R248 ;  /* 0x00000096e8f8723c */ /* 0x050ff000000810f8 */
[C---:B------:R-:W-:Y:S11]  /*5da10*/  HMMA.1688.F32.TF32 R244, R232.reuse, R142, R244 ;  /* 0x0000008ee8f4723c */ /* 0x040ff600000810f4 */
[----:B------:R-:W-:Y:S04]  /*5da20*/  @!UPT UIADD3 URZ, URZ, URZ, URZ ;  /* 0x0000003f3f3ff290 */ /* 0x000fe8000fffe03f */
[----:B------:R-:W-:Y:S04]  /*5da30*/  STL.64 [R1+0x2e20], R248 ;  /* 0x002e20f801007387 */ /* 0x000fe80000100a00 */
[----:B------:R1:W-:Y:S02]  /*5da40*/  STL.64 [R1+0x2e28], R250 ;  /* 0x002e28fa01007387 */ /* 0x0003e40000100a00 */
[C---:B-1----:R-:W-:Y:S08]  /*5da50*/  HMMA.1688.F32.TF32 R248, R232.reuse, R146, R240 ;  /* 0x00000092e8f8723c */ /* 0x042ff000000810f0 */
        /* <DEDUP_REMOVED lines=8> */
[----:B------:R-:W-:Y:S03]  /*5dae0*/  LDS R232, [R3+0xc280] ;  /* 0x00c2800003e87984 */ /* 0x000fe60000000800 */
        /* <DEDUP_REMOVED lines=13> */
[----:B------:R-:W-:Y:S01]  /*5dbc0*/  STL.64 [R1+0x2db8], R98 ;  /* 0x002db86201007387 */ /* 0x000fe20000100a00 */
[C---:B------:R-:W-:Y:S03]  /*5dbd0*/  HMMA.1688.F32.TF32 R24, R236.reuse, R222, R64 ;  /* 0x000000deec18723c */ /* 0x040fe60000081040 */
[----:B------:R-:W-:Y:S04]  /*5dbe0*/  STL.64 [R1+0x2da0], R76 ;  /* 0x002da04c01007387 */ /* 0x000fe80000100a00 */
[----:B------:R-:W-:Y:S04]  /*5dbf0*/  STL.64 [R1+0x2da8], R78 ;  /* 0x002da84e01007387 */ /* 0x000fe80000100a00 */
[----:B------:R-:W-:Y:S04]  /*5dc00*/  STL.64 [R1+0x2cf0], R72 ;  /* 0x002cf04801007387 */ /* 0x000fe80000100a00 */
[----:B------:R-:W-:Y:S04]  /*5dc10*/  STL.64 [R1+0x2cf8], R74 ;  /* 0x002cf84a01007387 */ /* 0x000fe80000100a00 */
[----:B------:R-:W-:Y:S04]  /*5dc20*/  STL.64 [R1+0x2ce0], R20 ;  /* 0x002ce01401007387 */ /* 0x000fe80000100a00 */
[----:B------:R1:W-:Y:S01]  /*5dc30*/  STL.64 [R1+0x2ce8], R22 ;  /* 0x002ce81601007387 */ /* 0x0003e20000100a00 */
[C---:B------:R-:W-:Y:S03]  /*5dc40*/  HMMA.1688.F32.TF32 R56, R236.reuse, R214, R56 ;  /* 0x000000d6ec38723c */ /* 0x040fe60000081038 */
[----:B------:R-:W-:Y:S04]  /*5dc50*/  LDS R234, [R3+0xe280] ;  /* 0x00e2800003ea7984 */ /* 0x000fe80000000800 */
[----:B------:R-:W-:Y:S01]  /*5dc60*/  LDS R233, [R87+0xc280] ;  /* 0x00c2800057e97984 */ /* 0x000fe20000000800 */
[C---:B-1----:R-:W-:Y:S03]  /*5dc70*/  HMMA.1688.F32.TF32 R20, R236.reuse, R218, R60 ;  /* 0x000000daec14723c */ /* 0x042fe6000008103c */
[----:B------:R-:W-:Y:S04]  /*5dc80*/  STL.64 [R1+0x2d90], R68 ;  /* 0x002d904401007387 */ /* 0x000fe80000100a00 */
[----:B------:R-:W-:Y:S04]  /*5dc90*/  STL.64 [R1+0x2d98], R70 ;  /* 0x002d984601007387 */ /* 0x000fe80000100a00 */
[----:B------:R-:W-:Y:S04]  /*5dca0*/  STL.64 [R1+0x2d80], R24 ;  /* 0x002d801801007387 */ /* 0x000fe80000100a00 */
[----:B------:R1:W-:Y:S01]  /*5dcb0*/  STL.64 [R1+0x2d88], R26 ;  /* 0x002d881a01007387 */ /* 0x0003e20000100a00 */
[C---:B------:R-:W-:Y:S03]  /*5dcc0*/  HMMA.1688.F32.TF32 R32, R236.reuse, R186, R32 ;  /* 0x000000baec20723c */ /* 0x040fe60000081020 */
[----:B------:R-:W2:Y:S04]  /*5dcd0*/  LDS R235, [R87+0xe280] ;  /* 0x00e2800057eb7984 */ /* 0x000ea80000000800 */
[----:B------:R-:W-:Y:S01]  /*5dce0*/  STL.64 [R1+0x2d70], R20 ;  /* 0x002d701401007387 */ /* 0x000fe20000100a00 */
[C---:B-1----:R-:W-:Y:S03]  /*5dcf0*/  HMMA.1688.F32.TF32 R24, R236.reuse, R210, R52 ;  /* 0x000000d2ec18723c */ /* 0x042fe60000081034 */
[----:B------:R1:W-:Y:S05]  /*5dd00*/  STL.64 [R1+0x2d78], R22 ;  /* 0x002d781601007387 */ /* 0x0003ea0000100a00 */
[C---:B-1----:R-:W-:Y:S01]  /*5dd10*/  HMMA.1688.F32.TF32 R20, R236.reuse, R10, R48 ;  /* 0x0000000aec14723c */ /* 0x042fe20000081030 */
[----:B------:R-:W-:Y:S04]  /*5dd20*/  STL.64 [R1+0x2d60], R56 ;  /* 0x002d603801007387 */ /* 0x000fe80000100a00 */
[----:B------:R-:W-:Y:S10]  /*5dd30*/  STL.64 [R1+0x2d68], R58 ;  /* 0x002d683a01007387 */ /* 0x000ff40000100a00 */
        /* <DEDUP_REMOVED lines=16> */
[----:B------:R-:W-:Y:S10]  /*5de40*/  STL.64 [R1+0x2cc8], R42 ;  /* 0x002cc82a01007387 */ /* 0x000ff40000100a00 */
[----:B------:R-:W-:Y:S04]  /*5de50*/  STL.64 [R1+0x2cb0], R24 ;  /* 0x002cb01801007387 */ /* 0x000fe80000100a00 */
[----:B------:R1:W-:Y:S01]  /*5de60*/  STL.64 [R1+0x2cb8], R26 ;  /* 0x002cb81a01007387 */ /* 0x0003e20000100a00 */
[C---:B------:R-:W-:Y:S03]  /*5de70*/  HMMA.1688.F32.TF32 R12, R236.reuse, R174, R12 ;  /* 0x000000aeec0c723c */ /* 0x040fe6000008100c */
[----:B------:R-:W-:Y:S05]  /*5de80*/  STL.64 [R1+0x2ca0], R20 ;  /* 0x002ca01401007387 */ /* 0x000fea0000100a00 */
[C---:B-1----:R-:W-:Y:S01]  /*5de90*/  HMMA.1688.F32.TF32 R24, R236.reuse, R182, R28 ;  /* 0x000000b6ec18723c */ /* 0x042fe2000008101c */
[----:B------:R1:W-:Y:S07]  /*5dea0*/  STL.64 [R1+0x2ca8], R22 ;  /* 0x002ca81601007387 */ /* 0x0003ee0000100a00 */
[C---:B-1----:R-:W-:Y:S01]  /*5deb0*/  HMMA.1688.F32.TF32 R20, R236.reuse, R178, R16 ;  /* 0x000000b2ec14723c */ /* 0x042fe20000081010 */
[----:B------:R1:W-:Y:S04]  /*5dec0*/  STL.64 [R1+0x2c90], R32 ;  /* 0x002c902001007387 */ /* 0x0003e80000100a00 */
[----:B------:R3:W-:Y:S10]  /*5ded0*/  STL.64 [R1+0x2c98], R34 ;  /* 0x002c982201007387 */ /* 0x0007f40000100a00 */
[----:B------:R-:W-:Y:S04]  /*5dee0*/  STL.64 [R1+0x2c80], R24 ;  /* 0x002c801801007387 */ /* 0x000fe80000100a00 */
[----:B------:R-:W-:Y:S04]  /*5def0*/  STL.64 [R1+0x2c88], R26 ;  /* 0x002c881a01007387 */ /* 0x000fe80000100a00 */
        /* <DEDUP_REMOVED lines=8> */
[----:B------:R-:W2:Y:S04]  /*5df80*/  LDL.LU R28, [R1+0x4e0] ;  /* 0x0004e000011c7983 */ /* 0x000ea80000300800 */
[----:B------:R-:W2:Y:S04]  /*5df90*/  LDL.LU R29, [R1+0x4e4] ;  /* 0x0004e400011d7983 */ /* 0x000ea80000300800 */
[----:B------:R-:W2:Y:S04]  /*5dfa0*/  LDL.LU R30, [R1+0x4e8] ;  /* 0x0004e800011e7983 */ /* 0x000ea80000300800 */
[----:B------:R-:W2:Y:S04]  /*5dfb0*/  LDL.LU R31, [R1+0x4ec] ;  /* 0x0004ec00011f7983 */ /* 0x000ea80000300800 */
[----:B-1----:R-:W2:Y:S04]  /*5dfc0*/  LDL.LU R32, [R1+0x4f0] ;  /* 0x0004f00001207983 */ /* 0x002ea80000300800 */
[----:B------:R-:W2:Y:S04]  /*5dfd0*/  LDL.LU R33, [R1+0x4f4] ;  /* 0x0004f40001217983 */ /* 0x000ea80000300800 */
[----:B---3--:R-:W3:Y:S04]  /*5dfe0*/  LDL.LU R34, [R1+0x4f8] ;  /* 0x0004f80001227983 */ /* 0x008ee80000300800 */
        /* <DEDUP_REMOVED lines=138> */
[----:B-1----:R-:W-:Y:S08]  /*5e890*/  HMMA.1688.F32.TF32 R24, R236, R114, R56 ;  /* 0x00000072ec18723c */ /* 0x002ff00000081038 */
[C---:B--2---:R-:W-:Y:S01]  /*5e8a0*/  HMMA.1688.F32.TF32 R20, R232.reuse, R230, R52 ;  /* 0x000000e6e814723c */ /* 0x044fe20000081034 */
[----:B------:R-:W-:Y:S04]  /*5e8b0*/  STL.64 [R1+0x2b80], R60 ;  /* 0x002b803c01007387 */ /* 0x000fe80000100a00 */
[----:B------:R-:W-:Y:S03]  /*5e8c0*/  STL.64 [R1+0x2b88], R62 ;  /* 0x002b883e01007387 */ /* 0x000fe60000100a00 */
[C---:B------:R-:W-:Y:S01]  /*5e8d0*/  HMMA.1688.F32.TF32 R44, R232.reuse, R222, R44 ;  /* 0x000000dee82c723c */ /* 0x040fe2000008102c */
[----:B------:R-:W-:Y:S04]  /*5e8e0*/  LDS R236, [R3+0xc300] ;  /* 0x00c3000003ec7984 */ /* 0x000fe80000000800 */
[----:B------:R-:W-:Y:S04]  /*5e8f0*/  LDS R238, [R3+0xe300] ;  /* 0x00e3000003ee7984 */ /* 0x000fe80000000800 */
[----:B------:R-:W-:Y:S04]  /*5e900*/  STL.64 [R1+0x2b60], R24 ;  /* 0x002b601801007387 */ /* 0x000fe80000100a00 */
[----:B------:R-:W-:Y:S04]  /*5e910*/  STL.64 [R1+0x2b68], R26 ;  /* 0x002b681a01007387 */ /* 0x000fe80000100a00 */
[----:B------:R-:W-:Y:S04]  /*5e920*/  STL.64 [R1+0x2b50], R20 ;  /* 0x002b501401007387 */ /* 0x000fe80000100a00 */
[----:B------:R1:W-:Y:S01]  /*5e930*/  STL.64 [R1+0x2b58], R22 ;  /* 0x002b581601007387 */ /* 0x0003e20000100a00 */
[C---:B------:R-:W-:Y:S03]  /*5e940*/  HMMA.1688.F32.TF32 R32, R232.reuse, R206, R32 ;  /* 0x000000cee820723c */ /* 0x040fe60000081020 */
[----:B------:R-:W-:Y:S04]  /*5e950*/  LDS R237, [R87+0xc300] ;  /* 0x00c3000057ed7984 */ /* 0x000fe80000000800 */
[----:B------:R-:W2:Y:S01]  /*5e960*/  LDS R239, [R87+0xe300] ;  /* 0x00e3000057ef7984 */ /* 0x000ea20000000800 */
[C---:B-1----:R-:W-:Y:S08]  /*5e970*/  HMMA.1688.F32.TF32 R20, R232.reuse, R226, R48 ;  /* 0x000000e2e814723c */ /* 0x042ff00000081030 */
[C---:B------:R-:W-:Y:S11]  /*5e980*/  HMMA.1688.F32.TF32 R24, R232.reuse, R218, R40 ;  /* 0x000000dae818723c */ /* 0x040ff60000081028 */
[----:B------:R-:W-:Y:S04]  /*5e990*/  @!UPT UIADD3 URZ, URZ, URZ, URZ ;  /* 0x0000003f3f3ff290 */ /* 0x000fe8000fffe03f */
        /* <DEDUP_REMOVED lines=141> */
[C---:B------:R-:W-:Y:S08]  /*5f270*/  HMMA.1688.F32.TF32 R64, R232.reuse, R162, R64 ;  /* 0x000000a2e840723c */ /* 0x040ff00000081040 */
[C---:B----4-:R-:W-:Y:S08]  /*5f280*/  HMMA.1688.F32.TF32 R24, R232.reuse, R170, R24 ;  /* 0x000000aae818723c */ /* 0x050ff00000081018 */
[C---:B------:R-:W-:Y:S08]  /*5f290*/  HMMA.1688.F32.TF32 R20, R232.reuse, R174, R20 ;  /* 0x000000aee814723c */ /* 0x040ff00000081014 */
[C---:B------:R-:W-:Y:S08]  /*5f2a0*/  HMMA.1688.F32.TF32 R72, R232.reuse, R178, R72 ;  /* 0x000000b2e848723c */ /* 0x040ff00000081048 */
[C---:B------:R-:W-:Y:S08]  /*5f2b0*/  HMMA.1688.F32.TF32 R104, R232.reuse, R186, R104 ;  /* 0x000000bae868723c */ /* 0x040ff00000081068 */
[C---:B------:R-:W-:Y:S08]  /*5f2c0*/  HMMA.1688.F32.TF32 R108, R232.reuse, R190, R108 ;  /* 0x000000bee86c723c */ /* 0x040ff0000008106c */
[C---:B------:R-:W-:Y:S11]  /*5f2d0*/  HMMA.1688.F32.TF32 R76, R232.reuse, R182, R76 ;  /* 0x000000b6e84c723c */ /* 0x040ff6000008104c */
[----:B------:R-:W-:Y:S04]  /*5f2e0*/  @!UPT UIADD3 URZ, URZ, URZ, URZ ;  /* 0x0000003f3f3ff290 */ /* 0x000fe8000fffe03f */
[----:B------:R-:W-:Y:S04]  /*5f2f0*/  STL.64 [R1+0x1c00], R108 ;  /* 0x001c006c01007387 */ /* 0x000fe80000100a00 */
[----:B------:R1:W-:Y:S01]  /*5f300*/  STL.64 [R1+0x1c08], R110 ;  /* 0x001c086e01007387 */ /* 0x0003e20000100a00 */
[C---:B------:R-:W-:Y:S03]  /*5f310*/  HMMA.1688.F32.TF32 R68, R232.reuse, R166, R68 ;  /* 0x000000a6e844723c */ /* 0x040fe60000081044 */
[----:B-1----:R-:W2:Y:S04]  /*5f320*/  LDL.LU.64 R110, [R1+0x5138] ;  /* 0x00513800016e7983 */ /* 0x002ea80000300a00 */
[----:B------:R-:W2:Y:S04]  /*5f330*/  LDL.LU.64 R108, [R1+0x5130] ;  /* 0x00513000016c7983 */ /* 0x000ea80000300a00 */
[----:B------:R-:W-:Y:S04]  /*5f340*/  STL.64 [R1+0x1bf0], R104 ;  /* 0x001bf06801007387 */ /* 0x000fe80000100a00 */
[----:B------:R1:W-:Y:S01]  /*5f350*/  STL.64 [R1+0x1bf8], R106 ;  /* 0x001bf86a01007387 */ /* 0x0003e20000100a00 */
[C---:B------:R-:W-:Y:S03]  /*5f360*/  HMMA.1688.F32.TF32 R240, R232.reuse, R150, R240 ;  /* 0x00000096e8f0723c */ /* 0x040fe600000810f0 */
[----:B-1----:R-:W3:Y:S04]  /*5f370*/  LDL.LU.64 R106, [R1+0x5128] ;  /* 0x00512800016a7983 */ /* 0x002ee80000300a00 */
[----:B------:R-:W3:Y:S04]  /*5f380*/  LDL.LU.64 R104, [R1+0x5120] ;  /* 0x0051200001687983 */ /* 0x000ee80000300a00 */
[----:B------:R-:W-:Y:S04]  /*5f390*/  STL.64 [R1+0x1be0], R76 ;  /* 0x001be04c01007387 */ /* 0x000fe80000100a00 */
[----:B------:R1:W-:Y:S04]  /*5f3a0*/  STL.64 [R1+0x1be8], R78 ;  /* 0x001be84e01007387 */ /* 0x0003e80000100a00 */
[----:B-1----:R-:W4:Y:S04]  /*5f3b0*/  LDL.LU.64 R78, [R1+0x5118] ;  /* 0x00511800014e7983 */ /* 0x002f280000300a00 */
        /* <DEDUP_REMOVED lines=35> */
[C---:B-1----:R-:W-:Y:S08]  /*5f5f0*/  HMMA.1688.F32.TF32 R96, R232.reuse, R130, R52 ;  /* 0x00000082e860723c */ /* 0x042ff00000081034 */
[C---:B------:R-:W-:Y:S08]  /*5f600*/  HMMA.1688.F32.TF32 R56, R232.reuse, R126, R48 ;  /* 0x0000007ee838723c */ /* 0x040ff00000081030 */
[C---:B------:R-:W-:Y:S08]  /*5f610*/  HMMA.1688.F32.TF32 R52, R232.reuse, R122, R44 ;  /* 0x0000007ae834723c */ /* 0x040ff0000008102c */
[C---:B------:R-:W-:Y:S08]  /*5f620*/  HMMA.1688.F32.TF32 R48, R232.reuse, R118, R40 ;  /* 0x00000076e830723c */ /* 0x040ff00000081028 */
[----:B------:R-:W-:Y:S01]  /*5f630*/  HMMA.1688.F32.TF32 R44, R232, R114, R92 ;  /* 0x00000072e82c723c */ /* 0x000fe2000008105c */
        /* <DEDUP_REMOVED lines=17> */
[----:B------:R1:W-:Y:S04]  /*5f750*/  STL.64 [R1+0x1ac8], R42 ;  /* 0x001ac82a01007387 */ /* 0x0003e80000100a00 */
[----:B------:R-:W-:Y:S01]  /*5f760*/  LDS R233, [R87+0xc380] ;  /* 0x00c3800057e97984 */ /* 0x000fe20000000800 */
[C---:B------:R-:W-:Y:S03]  /*5f770*/  HMMA.1688.F32.TF32 R32, R236.reuse, R218, R32 ;  /* 0x000000daec20723c */ /* 0x040fe60000081020 */
[----:B------:R-:W-:Y:S04]  /*5f780*/  LDS R235, [R87+0xe380] ;  /* 0x00e3800057eb7984 */ /* 0x000fe80000000800 */
[----:B------:R-:W-:Y:S01]  /*5f790*/  LDS R232, [R3+0xc380] ;  /* 0x00c3800003e87984 */ /* 0x000fe20000000800 */
[C---:B-1----:R-:W-:Y:S03]  /*5f7a0*/  HMMA.1688.F32.TF32 R40, R236.reuse, R226, R80 ;  /* 0x000000e2ec28723c */ /* 0x042fe60000081050 */
[----:B------:R-:W1:Y:S05]  /*5f7b0*/  LDS R234, [R3+0xe380] ;  /* 0x00e3800003ea7984 */ /* 0x000e6a0000000800 */
        /* <DEDUP_REMOVED lines=23> */
[----:B-1----:R-:W3:Y:S04]  /*5f930*/  LDL.LU R28, [R1+0x270] ;  /* 0x00027000011c7983 */ /* 0x002ee80000300800 */
        /* <DEDUP_REMOVED lines=92> */
[----:B------:R-:W4:Y:S04]  /*5ff00*/  LDL.LU.64 R48, [R1+0x5080] ;  /* 0x0050800001307983 */ /* 0x000f280000300a00 */
        /* <DEDUP_REMOVED lines=29> */
[----:B------:R1:W-:Y:S01]  /*600e0*/  STL.64 [R1+0x19b8], R34 ;  /* 0x0019b82201007387 */ /* 0x0003e20000100a00 */
[C---:B------:R-:W-:Y:S03]  /*600f0*/  HMMA.1688.F32.TF32 R100, R236.reuse, R154, R100 ;  /* 0x0000009aec64723c */ /* 0x040fe60000081064 */
[----:B-1----:R-:W2:Y:S04]  /*60100*/  LDL.LU.64 R34, [R1+0x5008] ;  /* 0x0050080001227983 */ /* 0x002ea80000300a00 */
        /* <DEDUP_REMOVED lines=8> */
[----:B------:R-:W-:Y:S01]  /*60190*/  HMMA.1688.F32.TF32 R16, R236, R150, R16 ;  /* 0x00000096ec10723c */ /* 0x000fe20000081010 */
[----:B------:R-:W-:-:S07]  /*601a0*/  IMAD.MOV.U32 R96, RZ, RZ, R24 ;  /* 0x000000ffff607224 */ /* 0x000fce00078e0018 */
[----:B------:R-:W-:Y:S01]  /*601b0*/  HMMA.1688.F32.TF32 R12, R236, R146, R12 ;  /* 0x00000092ec0c723c */ /* 0x000fe2000008100c */
[----:B------:R-:W-:-:S06]  /*601c0*/  IMAD.MOV.U32 R97, RZ, RZ, R25 ;  /* 0x000000ffff617224 */ /* 0x000fcc00078e0019 */
[----:B------:R-:W-:Y:S04]  /*601d0*/  STL.64 [R1+0x1980], R244 ;  /* 0x001980f401007387 */ /* 0x000fe80000100a00 */
[----:B------:R-:W-:Y:S01]  /*601e0*/  STL.64 [R1+0x1988], R246 ;  /* 0x001988f601007387 */ /* 0x000fe20000100a00 */
[----:B------:R-:W-:-:S03]  /*601f0*/  IMAD.MOV.U32 R98, RZ, RZ, R26 ;  /* 0x000000ffff627224 */ /* 0x000fc600078e001a */
[----:B------:R-:W2:Y:S01]  /*60200*/  LDL.LU R24, [R1+0x4fec] ;  /* 0x004fec0001187983 */ /* 0x000ea20000300800 */
[----:B------:R-:W-:-:S03]  /*60210*/  MOV R99, R27 ;  /* 0x0000001b00637202 */ /* 0x000fc60000000f00 */
[----:B------:R1:W-:Y:S04]  /*60220*/  STL.64 [R1+0x1970], R100 ;  /* 0x0019706401007387 */ /* 0x0003e80000100a00 */
[----:B------:R1:W-:Y:S04]  /*60230*/  STL.64 [R1+0x1978], R102 ;  /* 0x0019786601007387 */ /* 0x0003e80000100a00 */
[----:B------:R-:W2:Y:S04]  /*60240*/  LDL.LU R25, [R1+0x4fe8] ;  /* 0x004fe80001197983 */ /* 0x000ea80000300800 */
[----:B------:R-:W2:Y:S04]  /*60250*/  LDL.LU R26, [R1+0x4fe4] ;  /* 0x004fe400011a7983 */ /* 0x000ea80000300800 */
        /* <DEDUP_REMOVED lines=13> */
[----:B------:R-:W-:Y:S04]  /*60330*/  STL.64 [R1+0x1960], R16 ;  /* 0x0019601001007387 */ /* 0x000fe80000100a00 */
[----:B------:R1:W-:Y:S04]  /*60340*/  STL.64 [R1+0x1968], R18 ;  /* 0x0019681201007387 */ /* 0x0003e80000100a00 */
[----:B-1----:R-:W2:Y:S04]  /*60350*/  LDL.LU.64 R18, [R1+0x4fc8] ;  /* 0x004fc80001127983 */ /* 0x002ea80000300a00 */
[----:B------:R-:W2:Y:S04]  /*60360*/  LDL.LU.64 R16, [R1+0x4fc0] ;  /* 0x004fc00001107983 */ /* 0x000ea80000300a00 */
[----:B------:R-:W-:Y:S04]  /*60370*/  STL.64 [R1+0x1940], R12 ;  /* 0x0019400c01007387 */ /* 0x000fe80000100a00 */
[----:B------:R1:W-:Y:S04]  /*60380*/  STL.64 [R1+0x1948], R14 ;  /* 0x0019480e01007387 */ /* 0x0003e80000100a00 */
[----:B-1----:R-:W3:Y:S04]  /*60390*/  LDL.LU.64 R14, [R1+0x4fb8] ;  /* 0x004fb800010e7983 */ /* 0x002ee80000300a00 */
[----:B------:R-:W3:Y:S01]  /*603a0*/  LDL.LU.64 R12, [R1+0x4fb0] ;  /* 0x004fb000010c7983 */ /* 0x000ee20000300a00 */
[C---:B------:R-:W-:Y:S11]  /*603b0*/  HMMA.1688.F32.TF32 R248, R236.reuse, R142, R248 ;  /* 0x0000008eecf8723c */ /* 0x040ff600000810f8 */
        /* <DEDUP_REMOVED lines=8> */
[----:B------:R-:W-:Y:S01]  /*60440*/  STL.64 [R1+0x18f8], R250 ;  /* 0x0018f8fa01007387 */ /* 0x000fe20000100a00 */
[C---:B--2---:R-:W-:Y:S08]  /*60450*/  HMMA.1688.F32.TF32 R16, R236.reuse, R130, R16 ;  /* 0x00000082ec10723c */ /* 0x044ff00000081010 */
[C---:B---3--:R-:W-:Y:S08]  /*60460*/  HMMA.1688.F32.TF32 R240, R236.reuse, R134, R12 ;  /* 0x00000086ecf0723c */ /* 0x048ff0000008100c */
[C---:B------:R-:W-:Y:S08]  /*60470*/  HMMA.1688.F32.TF32 R12, R236.reuse, R126, R20 ;  /* 0x0000007eec0c723c */ /* 0x040ff00000081014 */
[C---:B------:R-:W-:Y:S07]  /*60480*/  HMMA.1688.F32.TF32 R20, R236.reuse, R122, R24 ;  /* 0x0000007aec14723c */ /* 0x040fee0000081018 */
[----:B------:R-:W-:Y:S04]  /*60490*/  STL.64 [R1+0x18d0], R240 ;  /* 0x0018d0f001007387 */ /* 0x000fe80000100a00 */
        /* <DEDUP_REMOVED lines=8> */
[----:B-1----:R-:W-:Y:S08]  /*60520*/  HMMA.1688.F32.TF32 R12, R236, R114, R32 ;  /* 0x00000072ec0c723c */ /* 0x002ff00000081020 */
[C---:B------:R-:W-:Y:S01]  /*60530*/  HMMA.1688.F32.TF32 R24, R232.reuse, R226, R80 ;  /* 0x000000e2e818723c */ /* 0x040fe20000081050 */
[----:B------:R-:W-:Y:S04]  /*60540*/  STL.64 [R1+0x1860], R16 ;  /* 0x0018601001007387 */ /* 0x000fe80000100a00 */
[----:B------:R1:W-:Y:S03]  /*60550*/  STL.64 [R1+0x1868], R18 ;  /* 0x0018681201007387 */ /* 0x0003e60000100a00 */
[----:B--2---:R-:W-:Y:S01]  /*60560*/  HMMA.1688.F32.TF32 R20, R232, R222, R84 ;  /* 0x000000dee814723c */ /* 0x004fe20000081054 */
[----:B------:R-:W-:-:S02]  /*60570*/  IMAD.MOV.U32 R240, RZ, RZ, R74 ;  /* 0x000000fffff07224 */ /* 0x000fc400078e004a */
[----:B------:R-:W-:Y:S01]  /*60580*/  IMAD.MOV.U32 R241, RZ, RZ, R72 ;  /* 0x000000fffff17224 */ /* 0x000fe200078e0048 */
[----:B------:R-:W-:Y:S01]  /*60590*/  MOV R243, R79 ;  /* 0x0000004f00f37202 */ /* 0x000fe20000000f00 */
[----:B------:R-:W-:Y:S01]  /*605a0*/  IMAD.MOV.U32 R242, RZ, RZ, R78 ;  /* 0x000000fffff27224 */ /* 0x000fe200078e004e */
[----:B------:R-:W-:Y:S02]  /*605b0*/  LDS R236, [R3+0x10200] ;  /* 0x0102000003ec7984 */ /* 0x000fe40000000800 */
[----:B-1----:R-:W-:Y:S02]  /*605c0*/  HMMA.1688.F32.TF32 R16, R232, R230, R36 ;  /* 0x000000e6e810723c */ /* 0x002fe40000081024 */
[----:B------:R-:W-:Y:S04]  /*605d0*/  STL.64 [R1+0x1820], R12 ;  /* 0x0018200c01007387 */ /* 0x000fe80000100a00 */
[----:B------:R-:W-:Y:S01]  /*605e0*/  STL.64 [R1+0x1828], R14 ;  /* 0x0018280e01007387 */ /* 0x000fe20000100a00 */
[----:B------:R-:W-:-:S02]  /*605f0*/  IMAD.MOV.U32 R248, RZ, RZ, R73 ;  /* 0x000000fffff87224 */ /* 0x000fc400078e0049 */
[----:B------:R-:W-:Y:S02]  /*60600*/  IMAD.MOV.U32 R249, RZ, RZ, R75 ;  /* 0x000000fffff97224 */ /* 0x000fe400078e004b */
[----:B------:R-:W-:Y:S02]  /*60610*/  IMAD.MOV.U32 R250, RZ, RZ, R76 ;  /* 0x000000fffffa7224 */ /* 0x000fe400078e004c */
[----:B------:R-:W-:Y:S01]  /*60620*/  IMAD.MOV.U32 R251, RZ, RZ, R77 ;  /* 0x000000fffffb7224 */ /* 0x000fe200078e004d */
[----:B------:R-:W-:Y:S01]  /*60630*/  LOP3.LUT R239, R3, 0x20, RZ, 0x3c, !PT ;  /* 0x0000002003ef7812 */ /* 0x000fe200078e3cff */
[----:B------:R-:W-:Y:S04]  /*60640*/  LDS R12, [R3+0xc400] ;  /* 0x00c40000030c7984 */ /* 0x000fe80000000800 */
[----:B------:R-:W-:Y:S04]  /*60650*/  LDS R14, [R3+0xe400] ;  /* 0x00e40000030e7984 */ /* 0x000fe80000000800 */
[----:B------:R-:W-:Y:S04]  /*60660*/  LDS R13, [R239+0xc400] ;  /* 0x00c40000ef0d7984 */ /* 0x000fe80000000800 */
[----:B------:R-:W-:Y:S04]  /*60670*/  STL.64 [R1+0x1800], R16 ;  /* 0x0018001001007387 */ /* 0x000fe80000100a00 */
[----:B------:R1:W-:Y:S04]  /*60680*/  STL.64 [R1+0x1808], R18 ;  /* 0x0018081201007387 */ /* 0x0003e80000100a00 */
[----:B------:R-:W2:Y:S04]  /*60690*/  LDS R15, [R239+0xe400] ;  /* 0x00e40000ef0f7984 */ /* 0x000ea80000000800 */
        /* <DEDUP_REMOVED lines=8> */
[----:B------:R-:W-:Y:S01]  /*60720*/  STL.64 [R1+0x17b0], R16 ;  /* 0x0017b01001007387 */ /* 0x000fe20000100a00 */
[C---:B---3--:R-:W-:Y:S03]  /*60730*/  HMMA.1688.F32.TF32 R20, R232.reuse, R210, R40 ;  /* 0x000000d2e814723c */ /* 0x048fe60000081028 */
[----:B------:R1:W-:Y:S05]  /*60740*/  STL.64 [R1+0x17b8], R18 ;  /* 0x0017b81201007387 */ /* 0x0003ea0000100a00 */
[C---:B-1----:R-:W-:Y:S07]  /*60750*/  HMMA.1688.F32.TF32 R16, R232.reuse, R10, R44 ;  /* 0x0000000ae810723c */ /* 0x042fee000008102c */
[----:B------:R-:W-:Y:S04]  /*60760*/  STL.64 [R1+0x1790], R24 ;  /* 0x0017901801007387 */ /* 0x000fe80000100a00 */
[----:B------:R4:W-:Y:S04]  /*60770*/  STL.64 [R1+0x1798], R26 ;  /* 0x0017981a01007387 */ /* 0x0009e80000100a00 */
[----:B------:R-:W-:Y:S04]  /*60780*/  STL.64 [R1+0x1770], R20 ;  /* 0x0017701401007387 */ /* 0x000fe80000100a00 */
[----:B------:R1:W-:Y:S01]  /*60790*/  STL.64 [R1+0x1778], R22 ;  /* 0x0017781601007387 */ /* 0x0003e20000100a00 */
[C---:B----4-:R-:W-:Y:S03]  /*607a0*/  HMMA.1688.F32.TF32 R24, R232.reuse, R6, R48 ;  /* 0x00000006e818723c */ /* 0x050fe60000081030 */
[----:B------:R-:W-:Y:S05]  /*607b0*/  STL.64 [R1+0x1750], R16 ;  /* 0x0017501001007387 */ /* 0x000fea0000100a00 */
[C---:B-1----:R-:W-:Y:S01]  /*607c0*/  HMMA.1688.F32.TF32 R20, R232.reuse, R206, R52 ;  /* 0x000000cee814723c */ /* 0x042fe20000081034 */
        /* <DEDUP_REMOVED lines=19> */
[----:B-1----:R-:W-:Y:S07]  /*60900*/  HMMA.1688.F32.TF32 R16, R232, R178, R100 ;  /* 0x000000b2e810723c */ /* 0x002fee0000081064 */
[----:B------:R-:W-:Y:S04]  /*60910*/  STL.64 [R1+0x1680], R24 ;  /* 0x0016801801007387 */ /* 0x000fe80000100a00 */
[----:B------:R-:W-:Y:S04]  /*60920*/  STL.64 [R1+0x1688], R26 ;  /* 0x0016881a01007387 */ /* 0x000fe80000100a00 */
[----:B------:R-:W-:Y:S04]  /*60930*/  STL.64 [R1+0x1670], R20 ;  /* 0x0016701401007387 */ /* 0x000fe80000100a00 */
[----:B------:R1:W-:Y:S04]  /*60940*/  STL.64 [R1+0x1678], R22 ;  /* 0x0016781601007387 */ /* 0x0003e80000100a00 */
[----:B------:R-:W1:Y:S04]  /*60950*/  LDL.LU R74, [R1+0x4fac] ;  /* 0x004fac00014a7983 */ /* 0x000e680000300800 */
[----:B------:R3:W-:Y:S04]  /*60960*/  STL.64 [R1+0x1660], R16 ;  /* 0x0016601001007387 */ /* 0x0007e80000100a00 */
[----:B------:R4:W-:Y:S04]  /*60970*/  STL.64 [R1+0x1668], R18 ;  /* 0x0016681201007387 */ /* 0x0009e80000100a00 */
[----:B------:R-:W2:Y:S04]  /*60980*/  LDL.LU R72, [R1+0x4fa8] ;  /* 0x004fa80001487983 */ /* 0x000ea80000300800 */
[----:B------:R-:W3:Y:S04]  /*60990*/  LDL.LU R78, [R1+0x4fa4] ;  /* 0x004fa400014e7983 */ /* 0x000ee80000300800 */
[----:B------:R-:W4:Y:S04]  /*609a0*/  LDL.LU R79, [R1+0x4fa0] ;  /* 0x004fa000014f7983 */ /* 0x000f280000300800 */
[----:B------:R-:W4:Y:S04]  /*609b0*/  LDL.LU R73, [R1+0x4f9c] ;  /* 0x004f9c0001497983 */ /* 0x000f280000300800 */
[----:B------:R-:W4:Y:S04]  /*609c0*/  LDL.LU R75, [R1+0x4f98] ;  /* 0x004f9800014b7983 */ /* 0x000f280000300800 */
[----:B------:R-:W4:Y:S04]  /*609d0*/  LDL.LU R76, [R1+0x4f94] ;  /* 0x004f9400014c7983 */ /* 0x000f280000300800 */
[----:B------:R-:W4:Y:S01]  /*609e0*/  LDL.LU R77, [R1+0x4f90] ;  /* 0x004f9000014d7983 */ /* 0x000f220000300800 */
[----:B-1----:R-:W-:Y:S01]  /*609f0*/  MOV R23, R74 ;  /* 0x0000004a00177202 */ /* 0x002fe20000000f00 */
[----:B--2---:R-:W-:-:S02]  /*60a00*/  IMAD.MOV.U32 R22, RZ, RZ, R72 ;  /* 0x000000ffff167224 */ /* 0x004fc400078e0048 */
[----:B---3--:R-:W-:Y:S02]  /*60a10*/  IMAD.MOV.U32 R20, RZ, RZ, R78 ;  /* 0x000000ffff147224 */ /* 0x008fe400078e004e */
[----:B------:R-:W2:Y:S01]  /*60a20*/  LDL.LU R78, [R1+0x4f8c] ;  /* 0x004f8c00014e7983 */ /* 0x000ea20000300800 */
[----:B----4-:R-:W-:-:S03]  /*60a30*/  IMAD.MOV.U32 R21, RZ, RZ, R79 ;  /* 0x000000ffff157224 */ /* 0x010fc600078e004f */
[----:B------:R-:W3:Y:S01]  /*60a40*/  LDL.LU R79, [R1+0x4f88] ;  /* 0x004f8800014f7983 */ /* 0x000ee20000300800 */
[----:B------:R-:W-:-:S03]  /*60a50*/  IMAD.MOV.U32 R29, RZ, RZ, R73 ;  /* 0x000000ffff1d7224 */ /* 0x000fc600078e0049 */
[----:B------:R-:W4:Y:S01]  /*60a60*/  LDL.LU R72, [R1+0x4f84] ;  /* 0x004f840001487983 */ /* 0x000f220000300800 */
[----:B------:R-:W-:-:S03]  /*60a70*/  IMAD.MOV.U32 R28, RZ, RZ, R75 ;  /* 0x000000ffff1c7224 */ /* 0x000fc600078e004b */
        /* <DEDUP_REMOVED lines=39> */
[----:B----4-:R-:W-:Y:S02]  /*60cf0*/  IMAD.MOV.U32 R39, RZ, RZ, R72 ;  /* 0x000000ffff277224 */ /* 0x010fe400078e0048 */
[----:B------:R-:W4:Y:S01]  /*60d00*/  LDL.LU R72, [R1+0x2920] ;  /* 0x0029200001487983 */ /* 0x000f220000300800 */
[----:B--2---:R-:W-:Y:S01]  /*60d10*/  MOV R37, R74 ;  /* 0x0000004a00257202 */ /* 0x004fe20000000f00 */
[----:B---3--:R-:W-:Y:S02]  /*60d20*/  IMAD.MOV.U32 R36, RZ, RZ, R75 ;  /* 0x000000ffff247224 */ /* 0x008fe400078e004b */
[----:B------:R-:W-:Y:S02]  /*60d30*/  IMAD.MOV.U32 R38, RZ, RZ, R73 ;  /* 0x000000ffff267224 */ /* 0x000fe400078e0049 */
        /* <DEDUP_REMOVED lines=11> */
[----:B------:R-:W-:-:S03]  /*60df0*/  IMAD.MOV.U32 R33, RZ, RZ, R78 ;  /* 0x000000ffff217224 */ /* 0x000fc600078e004e */
        /* <DEDUP_REMOVED lines=35> */
[C---:B---3--:R-:W-:Y:S08]  /*61030*/  HMMA.1688.F32.TF32 R96, R232.reuse, R174, R96 ;  /* 0x000000aee860723c */ /* 0x048ff00000081060 */
[C---:B------:R-:W-:Y:S11]  /*61040*/  HMMA.1688.F32.TF32 R76, R232.reuse, R166, R76 ;  /* 0x000000a6e84c723c */ /* 0x040ff6000008104c */
[----:B------:R-:W-:Y:S04]  /*61050*/  @!UPT UIADD3 URZ, URZ, URZ, URZ ;  /* 0x0000003f3f3ff290 */ /* 0x000fe8000fffe03f */
[----:B------:R-:W-:Y:S04]  /*61060*/  STL.64 [R1+0x1650], R96 ;  /* 0x0016506001007387 */ /* 0x000fe80000100a00 */
[----:B------:R1:W-:Y:S04]  /*61070*/  STL.64 [R1+0x1658], R98 ;  /* 0x0016586201007387 */ /* 0x0003e80000100a00 */
[----:B-1----:R-:W2:Y:S04]  /*61080*/  LDL.LU.64 R98, [R1+0x4f70] ;  /* 0x004f700001627983 */ /* 0x002ea80000300a00 */
        /* <DEDUP_REMOVED lines=13> */
[C---:B------:R-:W-:Y:S08]  /*61160*/  HMMA.1688.F32.TF32 R68, R232.reuse, R158, R68 ;  /* 0x0000009ee844723c */ /* 0x040ff00000081044 */
[C---:B------:R-:W-:Y:S11]  /*61170*/  HMMA.1688.F32.TF32 R64, R232.reuse, R154, R64 ;  /* 0x0000009ae840723c */ /* 0x040ff60000081040 */
[----:B------:R-:W-:Y:S04]  /*61180*/  @!UPT UIADD3 URZ, URZ, URZ, URZ ;  /* 0x0000003f3f3ff290 */ /* 0x000fe8000fffe03f */
[----:B------:R-:W-:Y:S04]  /*61190*/  STL.64 [R1+0x1610], R68 ;  /* 0x0016104401007387 */ /* 0x000fe80000100a00 */
[----:B------:R1:W-:Y:S04]  /*611a0*/  STL.64 [R1+0x1618], R70 ;  /* 0x0016184601007387 */ /* 0x0003e80000100a00 */
[----:B------:R-:W-:Y:S04]  /*611b0*/  STL.64 [R1+0x1600], R64 ;  /* 0x0016004001007387 */ /* 0x000fe80000100a00 */
[----:B------:R1:W-:Y:S02]  /*611c0*/  STL.64 [R1+0x1608], R66 ;  /* 0x0016084201007387 */ /* 0x0003e40000100a00 */
[C---:B-1----:R-:W-:Y:S08]  /*611d0*/  HMMA.1688.F32.TF32 R68, R232.reuse, R150, R60 ;  /* 0x00000096e844723c */ /* 0x042ff0000008103c */
[C---:B------:R-:W-:Y:S08]  /*611e0*/  HMMA.1688.F32.TF32 R64, R232.reuse, R146, R56 ;  /* 0x00000092e840723c */ /* 0x040ff00000081038 */
[C---:B------:R-:W-:Y:S08]  /*611f0*/  HMMA.1688.F32.TF32 R60, R232.reuse, R142, R52 ;  /* 0x0000008ee83c723c */ /* 0x040ff00000081034 */
[C---:B------:R-:W-:Y:S08]  /*61200*/  HMMA.1688.F32.TF32 R56, R232.reuse, R138, R48 ;  /* 0x0000008ae838723c */ /* 0x040ff00000081030 */
        /* <DEDUP_REMOVED lines=13> */
[----:B------:R-:W-:Y:S03]  /*612e0*/  HMMA.1688.F32.TF32 R16, R232, R118, R16 ;  /* 0x00000076e810723c */ /* 0x000fe60000081010 */
[----:B------:R-:W-:Y:S04]  /*612f0*/  STL.64 [R1+0x15b8], R54 ;  /* 0x0015b83601007387 */ /* 0x000fe80000100a00 */
[----:B------:R-:W-:Y:S04]  /*61300*/  STL.64 [R1+0x15a0], R48 ;  /* 0x0015a03001007387 */ /* 0x000fe80000100a00 */
[----:B------:R1:W-:Y:S04]  /*61310*/  STL.64 [R1+0x15a8], R50 ;  /* 0x0015a83201007387 */ /* 0x0003e80000100a00 */
[----:B------:R-:W-:Y:S04]  /*61320*/  STL.64 [R1+0x1590], R44 ;  /* 0x0015902c01007387 */ /* 0x000fe80000100a00 */
[----:B------:R-:W-:Y:S04]  /*61330*/  STL.64 [R1+0x1598], R46 ;  /* 0x0015982e01007387 */ /* 0x000fe80000100a00 */
[----:B------:R-:W-:Y:S04]  /*61340*/  STL.64 [R1+0x1580], R40 ;  /* 0x0015802801007387 */ /* 0x000fe80000100a00 */
[----:B------:R2:W-:Y:S01]  /*61350*/  STL.64 [R1+0x1588], R42 ;  /* 0x0015882a01007387 */ /* 0x0005e20000100a00 */
[C---:B-1----:R-:W-:Y:S03]  /*61360*/  HMMA.1688.F32.TF32 R48, R12.reuse, R226, R84 ;  /* 0x000000e20c30723c */ /* 0x042fe60000081054 */
[----:B------:R-:W-:Y:S04]  /*61370*/  STL.64 [R1+0x1570], R16 ;  /* 0x0015701001007387 */ /* 0x000fe80000100a00 */
[----:B------:R-:W-:Y:S04]  /*61380*/  STL.64 [R1+0x1578], R18 ;  /* 0x0015781201007387 */ /* 0x000fe80000100a00 */
[----:B------:R-:W-:Y:S04]  /*61390*/  LDS R16, [R3+0xc480] ;  /* 0x00c4800003107984 */ /* 0x000fe80000000800 */
[----:B------:R-:W-:Y:S04]  /*613a0*/  LDS R18, [R3+0xe480] ;  /* 0x00e4800003127984 */ /* 0x000fe80000000800 */
[----:B------:R-:W-:Y:S04]  /*613b0*/  LDS R17, [R239+0xc480] ;  /* 0x00c48000ef117984 */ /* 0x000fe80000000800 */
[----:B------:R-:W1:Y:S01]  /*613c0*/  LDS R19, [R239+0xe480] ;  /* 0x00e48000ef137984 */ /* 0x000e620000000800 */
[----:B--2---:R-:W-:Y:S08]  /*613d0*/  HMMA.1688.F32.TF32 R40, R12, R230, R76 ;  /* 0x000000e60c28723c */ /* 0x004ff0000008104c */
[----:B---3--:R-:W-:Y:S11]  /*613e0*/  HMMA.1688.F32.TF32 R44, R232, R114, R72 ;  /* 0x00000072e82c723c */ /* 0x008ff60000081048 */
[----:B------:R-:W-:Y:S11]  /*613f0*/  @!UPT UIADD3 URZ, URZ, URZ, URZ ;  /* 0x0000003f3f3ff290 */ /* 0x000ff6000fffe03f */
[----:B------:R-:W-:Y:S01]  /*61400*/  @!UPT UIADD3 URZ, URZ, URZ, URZ ;  /* 0x0000003f3f3ff290 */ /* 0x000fe2000fffe03f */
        /* <DEDUP_REMOVED lines=25> */
[C---:B--2---:R-:W-:Y:S08]  /*615a0*/  HMMA.1688.F32.TF32 R28, R12.reuse, R202, R240 ;  /* 0x000000ca0c1c723c */ /* 0x044ff000000810f0 */
[----:B---3--:R-:W-:Y:S01]  /*615b0*/  HMMA.1688.F32.TF32 R24, R12, R198, R244 ;  /* 0x000000c60c18723c */ /* 0x008fe200000810f4 */
[----:B------:R2:W-:Y:S04]  /*615c0*/  STL.64 [R1+0x14c0], R20 ;  /* 0x0014c01401007387 */ /* 0x0005e80000100a00 */
[----:B------:R3:W-:Y:S04]  /*615d0*/  STL.64 [R1+0x14c8], R22 ;  /* 0x0014c81601007387 */ /* 0x0007e80000100a00 */
[----:B--2---:R-:W2:Y:S06]  /*615e0*/  LDL.LU R20, [R1+0x26e0] ;  /* 0x0026e00001147983 */ /* 0x004eac0000300800 */
[----:B------:R1:W-:Y:S04]  /*615f0*/  STL.64 [R1+0x14b0], R28 ;  /* 0x0014b01c01007387 */ /* 0x0003e80000100a00 */
[----:B------:R1:W-:Y:S04]  /*61600*/  STL.64 [R1+0x14b8], R30 ;  /* 0x0014b81e01007387 */ /* 0x0003e80000100a00 */
[----:B------:R1:W-:Y:S04]  /*61610*/  STL.64 [R1+0x14a0], R24 ;  /* 0x0014a01801007387 */ /* 0x0003e80000100a00 */
[----:B------:R1:W-:Y:S04]  /*61620*/  STL.64 [R1+0x14a8], R26 ;  /* 0x0014a81a01007387 */ /* 0x0003e80000100a00 */
        /* <DEDUP_REMOVED lines=75> */
[----:B------:R-:W-:-:S03]  /*61ae0*/  IMAD.MOV.U32 R240, RZ, RZ, R100 ;  /* 0x000000fffff07224 */ /* 0x000fc600078e0064 */
[----:B------:R-:W3:Y:S01]  /*61af0*/  LDL.LU R24, [R1+0x1370] ;  /* 0x0013700001187983 */ /* 0x000ee20000300800 */
[----:B------:R-:W-:-:S03]  /*61b00*/  IMAD.MOV.U32 R241, RZ, RZ, R101 ;  /* 0x000000fffff17224 */ /* 0x000fc600078e0065 */
[----:B------:R-:W3:Y:S01]  /*61b10*/  LDL.LU R25, [R1+0x1374] ;  /* 0x0013740001197983 */ /* 0x000ee20000300800 */
[----:B----4-:R-:W-:-:S03]  /*61b20*/  IMAD.MOV.U32 R242, RZ, RZ, R102 ;  /* 0x000000fffff27224 */ /* 0x010fc600078e0066 */
[----:B------:R-:W4:Y:S01]  /*61b30*/  LDL.LU R26, [R1+0x1378] ;  /* 0x00137800011a7983 */ /* 0x000f220000300800 */
[----:B------:R-:W-:-:S03]  /*61b40*/  IMAD.MOV.U32 R243, RZ, RZ, R103 ;  /* 0x000000fffff37224 */ /* 0x000fc600078e0067 */
        /* <DEDUP_REMOVED lines=52> */
[C---:B--2---:R-:W-:Y:S08]  /*61e90*/  HMMA.1688.F32.TF32 R44, R12.reuse, R146, R88 ;  /* 0x000000920c2c723c */ /* 0x044ff00000081058 */
[C---:B-1----:R-:W-:Y:S07]  /*61ea0*/  HMMA.1688.F32.TF32 R40, R12.reuse, R142, R84 ;  /* 0x0000008e0c28723c */ /* 0x042fee0000081054 */
        /* <DEDUP_REMOVED lines=8> */
[C---:B-1----:R-:W-:Y:S08]  /*61f30*/  HMMA.1688.F32.TF32 R40, R12.reuse, R130, R32 ;  /* 0x000000820c28723c */ /* 0x042ff00000081020 */
[C---:B------:R-:W-:Y:S08]  /*61f40*/  HMMA.1688.F32.TF32 R36, R12.reuse, R126, R28 ;  /* 0x0000007e0c24723c */ /* 0x040ff0000008101c */
[C---:B----4-:R-:W-:Y:S08]  /*61f50*/  HMMA.1688.F32.TF32 R32, R12.reuse, R122, R24 ;  /* 0x0000007a0c20723c */ /* 0x050ff00000081018 */
        /* <DEDUP_REMOVED lines=30> */
[----:B------:R2:W-:Y:S02]  /*62140*/  STL.64 [R1+0x1328], R22 ;  /* 0x0013281601007387 */ /* 0x0005e40000100a00 */
[C---:B--2---:R-:W-:Y:S02]  /*62150*/  HMMA.1688.F32.TF32 R20, R16.reuse, R218, R244 ;  /* 0x000000da1014723c */ /* 0x044fe400000810f4 */
[----:B------:R-:W2:Y:S11]  /*62160*/  LDL.LU R244, [R1+0x25b0] ;  /* 0x0025b00001f47983 */ /* 0x000eb60000300800 */
[----:B------:R-:W-:Y:S10]  /*62170*/  @!UPT UIADD3 URZ, URZ, URZ, URZ ;  /* 0x0000003f3f3ff290 */ /* 0x000ff4000fffe03f */
        /* <DEDUP_REMOVED lines=106> */
[----:B------:R1:W-:Y:S04]  /*62820*/  STL.64 [R1+0x4ef8], R216 ;  /* 0x004ef8d801007387 */ /* 0x0003e80000100a00 */
[----:B-1----:R-:W4:Y:S04]  /*62830*/  LDL.LU R216, [R1+0x1300] ;  /* 0x0013000001d87983 */ /* 0x002f280000300800 */
[----:B------:R-:W4:Y:S04]  /*62840*/  LDL.LU R217, [R1+0x1304] ;  /* 0x0013040001d97983 */ /* 0x000f280000300800 */
[----:B------:R-:W4:Y:S04]  /*62850*/  LDL.LU R218, [R1+0x1308] ;  /* 0x0013080001da7983 */ /* 0x000f280000300800 */
[----:B------:R-:W4:Y:S04]  /*62860*/  LDL.LU R219, [R1+0x130c] ;  /* 0x00130c0001db7983 */ /* 0x000f280000300800 */
[----:B------:R-:W-:Y:S04]  /*62870*/  STL.64 [R1+0x4ef0], R214 ;  /* 0x004ef0d601007387 */ /* 0x000fe80000100a00 */
[----:B------:R1:W-:Y:S01]  /*62880*/  STL.64 [R1+0x4ee8], R212 ;  /* 0x004ee8d401007387 */ /* 0x0003e20000100a00 */
[C---:B--2---:R-:W-:Y:S08]  /*62890*/  HMMA.1688.F32.TF32 R96, R16.reuse, R6, R96 ;  /* 0x000000061060723c */ /* 0x044ff00000081060 */
[C---:B---3--:R-:W-:Y:S08]  /*628a0*/  HMMA.1688.F32.TF32 R100, R16.reuse, R10, R100 ;  /* 0x0000000a1064723c */ /* 0x048ff00000081064 */
[C---:B----4-:R-:W-:Y:S08]  /*628b0*/  HMMA.1688.F32.TF32 R76, R16.reuse, R206, R76 ;  /* 0x000000ce104c723c */ /* 0x050ff0000008104c */
[C---:B------:R-:W-:Y:S08]  /*628c0*/  HMMA.1688.F32.TF32 R216, R16.reuse, R214, R216 ;  /* 0x000000d610d8723c */ /* 0x040ff000000810d8 */
[C---:B-1----:R-:W-:Y:S11]  /*628d0*/  HMMA.1688.F32.TF32 R212, R16.reuse, R210, R220 ;  /* 0x000000d210d4723c */ /* 0x042ff600000810dc */
[----:B------:R-:W-:Y:S04]  /*628e0*/  @!UPT UIADD3 URZ, URZ, URZ, URZ ;  /* 0x0000003f3f3ff290 */ /* 0x000fe8000fffe03f */
        /* <DEDUP_REMOVED lines=74> */
[----:B-1----:R-:W-:Y:S08]  /*62d90*/  HMMA.1688.F32.TF32 R20, R16, R114, R104 ;  /* 0x000000721014723c */ /* 0x002ff00000081068 */
[C---:B------:R-:W-:Y:S01]  /*62da0*/  HMMA.1688.F32.TF32 R16, R12.reuse, R230, R108 ;  /* 0x000000e60c10723c */ /* 0x040fe2000008106c */
[----:B------:R-:W-:Y:S04]  /*62db0*/  STL.64 [R1+0x1170], R28 ;  /* 0x0011701c01007387 */ /* 0x000fe80000100a00 */
[----:B------:R-:W-:Y:S04]  /*62dc0*/  STL.64 [R1+0x1178], R30 ;  /* 0x0011781e01007387 */ /* 0x000fe80000100a00 */
[----:B------:R-:W-:Y:S04]  /*62dd0*/  STL.64 [R1+0x1160], R24 ;  /* 0x0011601801007387 */ /* 0x000fe80000100a00 */
[----:B------:R-:W-:Y:S04]  /*62de0*/  STL.64 [R1+0x1168], R26 ;  /* 0x0011681a01007387 */ /* 0x000fe80000100a00 */
[----:B------:R-:W2:Y:S04]  /*62df0*/  LDL.LU R244, [R1+0x1c40] ;  /* 0x001c400001f47983 */ /* 0x000ea80000300800 */
[----:B------:R1:W-:Y:S04]  /*62e00*/  STL.64 [R1+0x1140], R20 ;  /* 0x0011401401007387 */ /* 0x0003e80000100a00 */
[----:B------:R3:W-:Y:S04]  /*62e10*/  STL.64 [R1+0x1148], R22 ;  /* 0x0011481601007387 */ /* 0x0007e80000100a00 */
[----:B------:R-:W-:Y:S04]  /*62e20*/  STL.64 [R1+0x700], R16 ;  /* 0x0007001001007387 */ /* 0x000fe80000100a00 */
[----:B------:R-:W-:Y:S04]  /*62e30*/  STL.64 [R1+0x708], R18 ;  /* 0x0007081201007387 */ /* 0x000fe80000100a00 */
        /* <DEDUP_REMOVED lines=133> */
[----:B------:R-:W3:Y:S01]  /*63690*/  LDL.LU.64 R220, [R1+0x4f08] ;  /* 0x004f080001dc7983 */ /* 0x000ee20000300a00 */
[C---:B--2---:R-:W-:Y:S11]  /*636a0*/  HMMA.1688.F32.TF32 R216, R12.reuse, R222, R216 ;  /* 0x000000de0cd8723c */ /* 0x044ff600000810d8 */
[----:B------:R-:W-:Y:S11]  /*636b0*/  @!UPT UIADD3 URZ, URZ, URZ, URZ ;  /* 0x0000003f3f3ff290 */ /* 0x000ff6000fffe03f */
[----:B------:R-:W-:Y:S01]  /*636c0*/  @!UPT UIADD3 URZ, URZ, URZ, URZ ;  /* 0x0000003f3f3ff290 */ /* 0x000fe2000fffe03f */
[----:B------:R-:W-:Y:S04]  /*636d0*/  STL.64 [R1+0x1120], R216 ;  /* 0x001120d801007387 */ /* 0x000fe80000100a00 */
[----:B------:R2:W-:Y:S04]  /*636e0*/  STL.64 [R1+0x1128], R218 ;  /* 0x001128da01007387 */ /* 0x0005e80000100a00 */
[----:B--2---:R-:W3:Y:S04]  /*636f0*/  LDL.LU.64 R218, [R1+0x4f00] ;  /* 0x004f000001da7983 */ /* 0x004ee80000300a00 */
[----:B------:R-:W2:Y:S01]  /*63700*/  LDL.LU.64 R216, [R1+0x4ef8] ;  /* 0x004ef80001d87983 */ /* 0x000ea20000300a00 */
[C---:B---3--:R-:W-:Y:S11]  /*63710*/  HMMA.1688.F32.TF32 R212, R12.reuse, R218, R212 ;  /* 0x000000da0cd4723c */ /* 0x048ff600000810d4 */
[----:B------:R-:W-:Y:S11]  /*63720*/  @!UPT UIADD3 URZ, URZ, URZ, URZ ;  /* 0x0000003f3f3ff290 */ /* 0x000ff6000fffe03f */
[----:B------:R-:W-:Y:S01]  /*63730*/  @!UPT UIADD3 URZ, URZ, URZ, URZ ;  /* 0x0000003f3f3ff290 */ /* 0x000fe2000fffe03f */
[----:B------:R-:W-:Y:S04]  /*63740*/  STL.64 [R1+0x1110], R212 ;  /* 0x001110d401007387 */ /* 0x000fe80000100a00 */
[----:B------:R3:W-:Y:S04]  /*63750*/  STL.64 [R1+0x1118], R214 ;  /* 0x001118d601007387 */ /* 0x0007e80000100a00 */
[----:B---3--:R-:W3:Y:S04]  /*63760*/  LDL.LU.64 R214, [R1+0x4ef0] ;  /* 0x004ef00001d67983 */ /* 0x008ee80000300a00 */
        /* <DEDUP_REMOVED lines=53> */
[C---:B---3--:R-:W-:Y:S03]  /*63ac0*/  HMMA.1688.F32.TF32 R48, R12.reuse, R158, R92 ;  /* 0x0000009e0c30723c */ /* 0x048fe6000008105c */
[----:B------:R-:W-:Y:S04]  /*63ad0*/  STL.64 [R1+0x7f0], R40 ;  /* 0x0007f02801007387 */ /* 0x000fe80000100a00 */
[----:B------:R3:W-:Y:S01]  /*63ae0*/  STL.64 [R1+0x7f8], R42 ;  /* 0x0007f82a01007387 */ /* 0x0007e20000100a00 */
[C---:B-1----:R-:W-:Y:S08]  /*63af0*/  HMMA.1688.F32.TF32 R44, R12.reuse, R154, R88 ;  /* 0x0000009a0c2c723c */ /* 0x042ff00000081058 */
[C---:B---3--:R-:W-:Y:S07]  /*63b00*/  HMMA.1688.F32.TF32 R40, R12.reuse, R150, R84 ;  /* 0x000000960c28723c */ /* 0x048fee0000081054 */
        /* <DEDUP_REMOVED lines=8> */
[C---:B-1----:R-:W-:Y:S08]  /*63b90*/  HMMA.1688.F32.TF32 R40, R12.reuse, R138, R32 ;  /* 0x0000008a0c28723c */ /* 0x042ff00000081020 */
[C---:B------:R-:W-:Y:S08]  /*63ba0*/  HMMA.1688.F32.TF32 R36, R12.reuse, R134, R28 ;  /* 0x000000860c24723c */ /* 0x040ff0000008101c */
[C---:B------:R-:W-:Y:S08]  /*63bb0*/  HMMA.1688.F32.TF32 R32, R12.reuse, R130, R24 ;  /* 0x000000820c20723c */ /* 0x040ff00000081018 */
[C---:B------:R-:W-:Y:S08]  /*63bc0*/  HMMA.1688.F32.TF32 R28, R12.reuse, R126, R20 ;  /* 0x0000007e0c1c723c */ /* 0x040ff00000081014 */
[C---:B------:R-:W-:Y:S08]  /*63bd0*/  HMMA.1688.F32.TF32 R24, R12.reuse, R122, R248 ;  /* 0x0000007a0c18723c */ /* 0x040ff000000810f8 */
[C---:B----4-:R-:W-:Y:S01]  /*63be0*/  HMMA.1688.F32.TF32 R20, R12.reuse, R118, R240 ;  /* 0x000000760c14723c */ /* 0x050fe200000810f0 */
        /* <DEDUP_REMOVED lines=15> */
[----:B------:R-:W3:Y:S04]  /*63ce0*/  LDL.LU R240, [R1+0x2260] ;  /* 0x0022600001f07983 */ /* 0x000ee80000300800 */
[----:B------:R1:W-:Y:S04]  /*63cf0*/  STL.64 [R1+0x740], R20 ;  /* 0x0007401401007387 */ /* 0x0003e80000100a00 */
[----:B------:R4:W-:Y:S04]  /*63d00*/  STL.64 [R1+0x748], R22 ;  /* 0x0007481601007387 */ /* 0x0009e80000100a00 */
[----:B------:R-:W-:Y:S04]  /*63d10*/  STL.64 [R1+0x730], R12 ;  /* 0x0007300c01007387 */ /* 0x000fe80000100a00 */
[----:B------:R-:W-:Y:S04]  /*63d20*/  STL.64 [R1+0x738], R14 ;  /* 0x0007380e01007387 */ /* 0x000fe80000100a00 */
[----:B------:R-:W3:Y:S04]  /*63d30*/  LDL.LU R241, [R1+0x2264] ;  /* 0x0022640001f17983 */ /* 0x000ee80000300800 */
[----:B------:R-:W3:Y:S04]  /*63d40*/  LDL.LU R242, [R1+0x2268] ;  /* 0x0022680001f27983 */ /* 0x000ee80000300800 */
[----:B------:R-:W3:Y:S04]  /*63d50*/  LDL.LU R243, [R1+0x226c] ;  /* 0x00226c0001f37983 */ /* 0x000ee80000300800 */
        /* <DEDUP_REMOVED lines=94> */
[----:B--2---:R-:W-:Y:S01]  /*64340*/  HMMA.1688.F32.TF32 R36, R16, R170, R36 ;  /* 0x000000aa1024723c */ /* 0x004fe20000081024 */
[----:B------:R-:W-:-:S02]  /*64350*/  IMAD.MOV.U32 R246, RZ, RZ, R2 ;  /* 0x000000fffff67224 */ /* 0x000fc400078e0002 */
[----:B------:R-:W-:Y:S01]  /*64360*/  IMAD.MOV.U32 R247, RZ, RZ, R0 ;  /* 0x000000fffff77224 */ /* 0x000fe200078e0000 */
[----:B------:R-:W-:Y:S04]  /*64370*/  LDS R12, [R3+0xc600] ;  /* 0x00c60000030c7984 */ /* 0x000fe80000000800 */
[C---:B----4-:R-:W-:Y:S01]  /*64380*/  HMMA.1688.F32.TF32 R28, R16.reuse, R162, R28 ;  /* 0x000000a2101c723c */ /* 0x050fe2000008101c */
[----:B------:R-:W-:Y:S04]  /*64390*/  LDS R14, [R3+0xe600] ;  /* 0x00e60000030e7984 */ /* 0x000fe80000000800 */
[----:B------:R-:W-:Y:S03]  /*643a0*/  LDS R13, [R239+0xc600] ;  /* 0x00c60000ef0d7984 */ /* 0x000fe60000000800 */
[C---:B------:R-:W-:Y:S01]  /*643b0*/  HMMA.1688.F32.TF32 R20, R16.reuse, R154, R20 ;  /* 0x0000009a1014723c */ /* 0x040fe20000081014 */
[----:B------:R-:W1:Y:S07]  /*643c0*/  LDS R15, [R239+0xe600] ;  /* 0x00e60000ef0f7984 */ /* 0x000e6e0000000800 */
[C---:B---3--:R-:W-:Y:S08]  /*643d0*/  HMMA.1688.F32.TF32 R100, R16.reuse, R230, R100 ;  /* 0x000000e61064723c */ /* 0x048ff00000081064 */
[C---:B------:R-:W-:Y:S11]  /*643e0*/  HMMA.1688.F32.TF32 R104, R16.reuse, R226, R96 ;  /* 0x000000e21068723c */ /* 0x040ff60000081060 */
[----:B------:R-:W-:Y:S04]  /*643f0*/  @!UPT UIADD3 URZ, URZ, URZ, URZ ;  /* 0x0000003f3f3ff290 */ /* 0x000fe8000fffe03f */
[----:B------:R-:W-:Y:S01]  /*64400*/  STL.64 [R1+0x720], R100 ;  /* 0x0007206401007387 */ /* 0x000fe20000100a00 */
[C---:B------:R-:W-:Y:S03]  /*64410*/  HMMA.1688.F32.TF32 R96, R16.reuse, R218, R232 ;  /* 0x000000da1060723c */ /* 0x040fe600000810e8 */
[----:B------:R2:W-:Y:S05]  /*64420*/  STL.64 [R1+0x728], R102 ;  /* 0x0007286601007387 */ /* 0x0005ea0000100a00 */
[C---:B--2---:R-:W-:Y:S08]  /*64430*/  HMMA.1688.F32.TF32 R100, R16.reuse, R222, R76 ;  /* 0x000000de1064723c */ /* 0x044ff0000008104c */
        /* <DEDUP_REMOVED lines=38> */
[C---:B--2---:R-:W-:Y:S08]  /*646a0*/  HMMA.1688.F32.TF32 R40, R16.reuse, R174, R80 ;  /* 0x000000ae1028723c */ /* 0x044ff00000081050 */
        /* <DEDUP_REMOVED lines=39> */
[----:B------:R-:W4:Y:S01]  /*64920*/  LDL.LU R29, [R1+0x2114] ;  /* 0x00211400011d7983 */ /* 0x000f220000300800 */
[----:B------:R-:W-:-:S03]  /*64930*/  IMAD.MOV.U32 R2, RZ, RZ, R34 ;  /* 0x000000ffff027224 */ /* 0x000fc600078e0022 */
[----:B------:R-:W4:Y:S01]  /*64940*/  LDL.LU R30, [R1+0x2118] ;  /* 0x00211800011e7983 */ /* 0x000f220000300800 */
[----:B------:R-:W-:-:S03]  /*64950*/  IMAD.MOV.U32 R0, RZ, RZ, R35 ;  /* 0x000000ffff007224 */ /* 0x000fc600078e0023 */
        /* <DEDUP_REMOVED lines=94> */
[C---:B--2---:R-:W-:Y:S11]  /*64f40*/  HMMA.1688.F32.TF32 R108, R16.reuse, R138, R108 ;  /* 0x0000008a106c723c */ /* 0x044ff6000008106c */
[----:B------:R-:W-:Y:S11]  /*64f50*/  @!UPT UIADD3 URZ, URZ, URZ, URZ ;  /* 0x0000003f3f3ff290 */ /* 0x000ff6000fffe03f */
[----:B------:R-:W-:Y:S01]  /*64f60*/  @!UPT UIADD3 URZ, URZ, URZ, URZ ;  /* 0x0000003f3f3ff290 */ /* 0x000fe2000fffe03f */
[----:B------:R-:W-:Y:S04]  /*64f70*/  STL.64 [R1+0xf30], R108 ;  /* 0x000f306c01007387 */ /* 0x000fe80000100a00 */
[----:B------:R1:W-:Y:S02]  /*64f80*/  STL.64 [R1+0xf38], R110 ;  /* 0x000f386e01007387 */ /* 0x0003e40000100a00 */
[C---:B-1----:R-:W-:Y:S08]  /*64f90*/  HMMA.1688.F32.TF32 R108, R16.reuse, R134, R104 ;  /* 0x00000086106c723c */ /* 0x042ff00000081068 */
[C---:B---3--:R-:W-:Y:S08]  /*64fa0*/  HMMA.1688.F32.TF32 R104, R16.reuse, R130, R100 ;  /* 0x000000821068723c */ /* 0x048ff00000081064 */
        /* <DEDUP_REMOVED lines=18> */
[C---:B----4-:R-:W-:Y:S03]  /*650d0*/  HMMA.1688.F32.TF32 R72, R12.reuse, R226, R64 ;  /* 0x000000e20c48723c */ /* 0x050fe60000081040 */
[----:B------:R-:W-:Y:S04]  /*650e0*/  LDS R16, [R3+0xc680] ;  /* 0x00c6800003107984 */ /* 0x000fe80000000800 */
[----:B------:R-:W-:Y:S01]  /*650f0*/  LDS R18, [R3+0xe680] ;  /* 0x00e6800003127984 */ /* 0x000fe20000000800 */
[C---:B-1----:R-:W-:Y:S03]  /*65100*/  HMMA.1688.F32.TF32 R68, R12.reuse, R222, R60 ;  /* 0x000000de0c44723c */ /* 0x042fe6000008103c */
[----:B------:R-:W-:Y:S04]  /*65110*/  LDS R17, [R239+0xc680] ;  /* 0x00c68000ef117984 */ /* 0x000fe80000000800 */
[----:B------:R-:W1:Y:S01]  /*65120*/  LDS R19, [R239+0xe680] ;  /* 0x00e68000ef137984 */ /* 0x000e620000000800 */
        /* <DEDUP_REMOVED lines=52> */
[----:B------:R-:W-:Y:S04]  /*65470*/  STL.64 [R1+0xdc0], R28 ;  /* 0x000dc01c01007387 */ /* 0x000fe80000100a00 */
[----:B------:R-:W-:Y:S04]  /*65480*/  STL.64 [R1+0xdc8], R30 ;  /* 0x000dc81e01007387 */ /* 0x000fe80000100a00 */
[----:B------:R4:W-:Y:S04]  /*65490*/  STL.64 [R1+0xdb0], R24 ;  /* 0x000db01801007387 */ /* 0x0009e80000100a00 */
[----:B------:R1:W-:Y:S04]  /*654a0*/  STL.64 [R1+0xdb8], R26 ;  /* 0x000db81a01007387 */ /* 0x0003e80000100a00 */
[----:B------:R-:W2:Y:S04]  /*654b0*/  LDL.LU R21, [R1+0x1fc4] ;  /* 0x001fc40001157983 */ /* 0x000ea80000300800 */
[----:B---3--:R-:W2:Y:S04]  /*654c0*/  LDL.LU R22, [R1+0x1fc8] ;  /* 0x001fc80001167983 */ /* 0x008ea80000300800 */
[----:B------:R-:W2:Y:S04]  /*654d0*/  LDL.LU R23, [R1+0x1fcc] ;  /* 0x001fcc0001177983 */ /* 0x000ea80000300800 */
[----:B----4-:R-:W3:Y:S04]  /*654e0*/  LDL.LU R24, [R1+0x1fd0] ;  /* 0x001fd00001187983 */ /* 0x010ee80000300800 */
[----:B------:R-:W3:Y:S04]  /*654f0*/  LDL.LU R25, [R1+0x1fd4] ;  /* 0x001fd40001197983 */ /* 0x000ee80000300800 */
[----:B-1----:R-:W3:Y:S04]  /*65500*/  LDL.LU R26, [R1+0x1fd8] ;  /* 0x001fd800011a7983 */ /* 0x002ee80000300800 */
        /* <DEDUP_REMOVED lines=79> */
[----:B--2---:R-:W-:Y:S08]  /*65a00*/  HMMA.1688.F32.TF32 R20, R16, R210, R20 ;  /* 0x000000d21014723c */ /* 0x004ff00000081014 */
[C---:B------:R-:W-:Y:S08]  /*65a10*/  HMMA.1688.F32.TF32 R76, R12.reuse, R158, R72 ;  /* 0x0000009e0c4c723c */ /* 0x040ff00000081048 */
        /* <DEDUP_REMOVED lines=30> */
[----:B--2---:R-:W-:Y:S03]  /*65c00*/  HMMA.1688.F32.TF32 R44, R12, R114, R84 ;  /* 0x000000720c2c723c */ /* 0x004fe60000081054 */
[----:B------:R-:W-:Y:S04]  /*65c10*/  LDS R12, [R3+0xc700] ;  /* 0x00c70000030c7984 */ /* 0x000fe80000000800 */
[----:B------:R-:W-:Y:S01]  /*65c20*/  LDS R14, [R3+0xe700] ;  /* 0x00e70000030e7984 */ /* 0x000fe20000000800 */
[C---:B-1----:R-:W-:Y:S03]  /*65c30*/  HMMA.1688.F32.TF32 R40, R16.reuse, R230, R80 ;  /* 0x000000e61028723c */ /* 0x042fe60000081050 */
[----:B------:R-:W-:Y:S04]  /*65c40*/  LDS R13, [R239+0xc700] ;  /* 0x00c70000ef0d7984 */ /* 0x000fe80000000800 */
[----:B------:R-:W1:Y:S01]  /*65c50*/  LDS R15, [R239+0xe700] ;  /* 0x00e70000ef0f7984 */ /* 0x000e620000000800 */
        /* <DEDUP_REMOVED lines=23> */
[C---:B--2---:R-:W-:Y:S11]  /*65dd0*/  HMMA.1688.F32.TF32 R8, R16.reuse, R6, R240 ;  /* 0x000000061008723c */ /* 0x044ff600000810f0 */
[----:B------:R-:W-:Y:S04]  /*65de0*/  @!UPT UIADD3 URZ, URZ, URZ, URZ ;  /* 0x0000003f3f3ff290 */ /* 0x000fe8000fffe03f */
[----:B------:R-:W-:Y:S04]  /*65df0*/  STL.64 [R1+0xca0], R20 ;  /* 0x000ca01401007387 */ /* 0x000fe80000100a00 */
[----:B------:R-:W-:Y:S04]  /*65e00*/  STL.64 [R1+0xca8], R22 ;  /* 0x000ca81601007387 */ /* 0x000fe80000100a00 */
[----:B------:R-:W-:Y:S04]  /*65e10*/  STL.64 [R1+0x4eb0], R6 ;  /* 0x004eb00601007387 */ /* 0x000fe80000100a00 */
[----:B------:R2:W-:Y:S02]  /*65e20*/  STL.64 [R1+0x4ea8], R4 ;  /* 0x004ea80401007387 */ /* 0x0005e40000100a00 */
[C---:B--2---:R-:W-:Y:S02]  /*65e30*/  HMMA.1688.F32.TF32 R4, R16.reuse, R206, R244 ;  /* 0x000000ce1004723c */ /* 0x044fe400000810f4 */
[----:B------:R-:W-:Y:S04]  /*65e40*/  STL.64 [R1+0xc90], R8 ;  /* 0x000c900801007387 */ /* 0x000fe80000100a00 */
[----:B------:R2:W-:Y:S04]  /*65e50*/  STL.64 [R1+0xc98], R10 ;  /* 0x000c980a01007387 */ /* 0x0005e80000100a00 */
[----:B------:R-:W3:Y:S11]  /*65e60*/  LDL.LU R248, [R1+0x1e10] ;  /* 0x001e100001f87983 */ /* 0x000ef60000300800 */
[----:B------:R-:W-:Y:S02]  /*65e70*/  @!UPT UIADD3 URZ, URZ, URZ, URZ ;  /* 0x0000003f3f3ff290 */ /* 0x000fe4000fffe03f */
[----:B------:R-:W-:Y:S04]  /*65e80*/  STL.64 [R1+0xc80], R4 ;  /* 0x000c800401007387 */ /* 0x000fe80000100a00 */
[----:B------:R4:W-:Y:S04]  /*65e90*/  STL.64 [R1+0xc88], R6 ;  /* 0x000c880601007387 */ /* 0x0009e80000100a00 */
[----:B------:R-:W3:Y:S04]  /*65ea0*/  LDL.LU R249, [R1+0x1e14] ;  /* 0x001e140001f97983 */ /* 0x000ee80000300800 */
[----:B------:R-:W3:Y:S04]  /*65eb0*/  LDL.LU R250, [R1+0x1e18] ;  /* 0x001e180001fa7983 */ /* 0x000ee80000300800 */
[----:B------:R-:W3:Y:S04]  /*65ec0*/  LDL.LU R251, [R1+0x1e1c] ;  /* 0x001e1c0001fb7983 */ /* 0x000ee80000300800 */
        /* <DEDUP_REMOVED lines=108> */
[C---:B------:R-:W-:Y:S11]  /*66590*/  HMMA.1688.F32.TF32 R4, R16.reuse, R194, R100 ;  /* 0x000000c21004723c */ /* 0x040ff60000081064 */
        /* <DEDUP_REMOVED lines=75> */
[----:B------:R2:W-:Y:S04]  /*66a50*/  STL.64 [R1+0xb10], R16 ;  /* 0x000b101001007387 */ /* 0x0005e80000100a00 */
[----:B------:R3:W-:Y:S04]  /*66a60*/  STL.64 [R1+0xb18], R18 ;  /* 0x000b181201007387 */ /* 0x0007e80000100a00 */
[----:B------:R-:W1:Y:S04]  /*66a70*/  LDL.LU R24, [R1+0x1850] ;  /* 0x0018500001187983 */ /* 0x000e680000300800 */
        /* <DEDUP_REMOVED lines=83> */
[----:B----4-:R-:W4:Y:S04]  /*66fb0*/  LDL.LU R8, [R1+0x1de0] ;  /* 0x001de00001087983 */ /* 0x010f280000300800 */
[----:B------:R-:W4:Y:S04]  /*66fc0*/  LDL.LU R9, [R1+0x1de4] ;  /* 0x001de40001097983 */ /* 0x000f280000300800 */
[----:B-1----:R-:W4:Y:S04]  /*66fd0*/  LDL.LU R10, [R1+0x1de8] ;  /* 0x001de800010a7983 */ /* 0x002f280000300800 */
        /* <DEDUP_REMOVED lines=40> */
[----:B------:R-:W-:Y:S04]  /*67260*/  STL.64 [R1+0xae0], R208 ;  /* 0x000ae0d001007387 */ /* 0x000fe80000100a00 */
[----:B------:R1:W-:Y:S04]  /*67270*/  STL.64 [R1+0xae8], R210 ;  /* 0x000ae8d201007387 */ /* 0x0003e80000100a00 */
[----:B-1----:R-:W4:Y:S04]  /*67280*/  LDL.LU.64 R210, [R1+0x4ed0] ;  /* 0x004ed00001d27983 */ /* 0x002f280000300a00 */
[----:B------:R-:W2:Y:S01]  /*67290*/  LDL.LU.64 R208, [R1+0x4ec8] ;  /* 0x004ec80001d07983 */ /* 0x000ea20000300a00 */
[C---:B----4-:R-:W-:Y:S11]  /*672a0*/  HMMA.1688.F32.TF32 R8, R12.reuse, R210, R8 ;  /* 0x000000d20c08723c */ /* 0x050ff60000081008 */
[----:B------:R-:W-:Y:S11]  /*672b0*/  @!UPT UIADD3 URZ, URZ, URZ, URZ ;  /* 0x0000003f3f3ff290 */ /* 0x000ff6000fffe03f */
[----:B------:R-:W-:Y:S01]  /*672c0*/  @!UPT UIADD3 URZ, URZ, URZ, URZ ;  /* 0x0000003f3f3ff290 */ /* 0x000fe2000fffe03f */
[----:B------:R-:W-:Y:S04]  /*672d0*/  STL.64 [R1+0xad0], R8 ;  /* 0x000ad00801007387 */ /* 0x000fe80000100a00 */
[----:B------:R1:W-:Y:S04]  /*672e0*/  STL.64 [R1+0xad8], R10 ;  /* 0x000ad80a01007387 */ /* 0x0003e80000100a00 */
[----:B-1----:R-:W3:Y:S04]  /*672f0*/  LDL.LU.64 R10, [R1+0x4ec0] ;  /* 0x004ec000010a7983 */ /* 0x002ee80000300a00 */
[----:B------:R-:W4:Y:S01]  /*67300*/  LDL.LU.64 R8, [R1+0x4eb8] ;  /* 0x004eb80001087983 */ /* 0x000f220000300a00 */
[C---:B---3--:R-:W-:Y:S11]  /*67310*/  HMMA.1688.F32.TF32 R4, R12.reuse, R10, R4 ;  /* 0x0000000a0c04723c */ /* 0x048ff60000081004 */
[----:B------:R-:W-:Y:S11]  /*67320*/  @!UPT UIADD3 URZ, URZ, URZ, URZ ;  /* 0x0000003f3f3ff290 */ /* 0x000ff6000fffe03f */
[----:B------:R-:W-:Y:S01]  /*67330*/  @!UPT UIADD3 URZ, URZ, URZ, URZ ;  /* 0x0000003f3f3ff290 */ /* 0x000fe2000fffe03f */
[----:B------:R-:W-:Y:S01]  /*67340*/  STL.64 [R1+0xac0], R4 ;  /* 0x000ac00401007387 */ /* 0x000fe20000100a00 */
[----:B------:R1:W-:Y:S03]  /*67350*/  STL.64 [R1+0xac8], R6 ;  /* 0x000ac80601007387 */ /* 0x0003e60000100a00 */
[----:B-1----:R-:W3:Y:S01]  /*67360*/  LDL.LU.64 R6, [R1+0x4eb0] ;  /* 0x004eb00001067983 */ /* 0x002ee20000300a00 */
[C---:B------:R-:W-:Y:S08]  /*67370*/  HMMA.1688.F32.TF32 R240, R12.reuse, R206, R240 ;  /* 0x000000ce0cf0723c */ /* 0x040ff000000810f0 */
[C---:B------:R-:W-:Y:S01]  /*67380*/  HMMA.1688.F32.TF32 R16, R12.reuse, R202, R16 ;  /* 0x000000ca0c10723c */ /* 0x040fe20000081010 */
[----:B------:R-:W2:Y:S07]  /*67390*/  LDL.LU.64 R4, [R1+0x4ea8] ;  /* 0x004ea80001047983 */ /* 0x000eae0000300a00 */
        /* <DEDUP_REMOVED lines=12> */
[----:B------:R-:W-:Y:S01]  /*67460*/  STL.64 [R1+0xab0], R248 ;  /* 0x000ab0f801007387 */ /* 0x000fe20000100a00 */
[----:B------:R1:W-:Y:S03]  /*67470*/  STL.64 [R1+0xab8], R250 ;  /* 0x000ab8fa01007387 */ /* 0x0003e60000100a00 */
[----:B-1----:R-:W3:Y:S01]  /*67480*/  LDL.LU.64 R250, [R1+0x4ea0] ;  /* 0x004ea00001fa7983 */ /* 0x002ee20000300a00 */
[----:B------:R-:W2:Y:S02]  /*67490*/  LDL.LU.64 R248, [R1+0x4e98] ;  /* 0x004e980001f87983 */ /* 0x000ea40000300a00 */
[----:B------:R-:W-:Y:S02]  /*674a0*/  STL.64 [R1+0xaa0], R240 ;  /* 0x000aa0f001007387 */ /* 0x000fe40000100a00 */
[----:B------:R1:W-:Y:S02]  /*674b0*/  STL.64 [R1+0xaa8], R242 ;  /* 0x000aa8f201007387 */ /* 0x0003e40000100a00 */
[----:B-1----:R-:W2:Y:S01]  /*674c0*/  LDL.LU.64 R242, [R1+0x4e90] ;  /* 0x004e900001f27983 */ /* 0x002ea20000300a00 */
[----:B------:R-:W2:Y:S02]  /*674d0*/  LDL.LU.64 R240, [R1+0x4e88] ;  /* 0x004e880001f07983 */ /* 0x000ea40000300a00 */
[----:B------:R-:W-:Y:S02]  /*674e0*/  STL.64 [R1+0xa90], R16 ;  /* 0x000a901001007387 */ /* 0x000fe40000100a00 */
[----:B------:R1:W-:Y:S02]  /*674f0*/  STL.64 [R1+0xa98], R18 ;  /* 0x000a981201007387 */ /* 0x0003e40000100a00 */
[C---:B-1----:R-:W-:Y:S01]  /*67500*/  HMMA.1688.F32.TF32 R16, R12.reuse, R194, R104 ;  /* 0x000000c20c10723c */ /* 0x042fe20000081068 */
[----:B------:R-:W-:Y:S01]  /*67510*/  STL.64 [R1+0xa80], R108 ;  /* 0x000a806c01007387 */ /* 0x000fe20000100a00 */
[----:B------:R-:W-:Y:S11]  /*67520*/  STL.64 [R1+0xa88], R110 ;  /* 0x000a886e01007387 */ /* 0x000ff60000100a00 */
[----:B------:R-:W-:Y:S10]  /*67530*/  @!UPT UIADD3 URZ, URZ, URZ, URZ ;  /* 0x0000003f3f3ff290 */ /* 0x000ff4000fffe03f */
[----:B------:R-:W-:Y:S01]  /*67540*/  STL.64 [R1+0xa70], R16 ;  /* 0x000a701001007387 */ /* 0x000fe20000100a00 */
[----:B------:R1:W-:Y:S02]  /*67550*/  STL.64 [R1+0xa78], R18 ;  /* 0x000a781201007387 */ /* 0x0003e40000100a00 */
[C---:B-1----:R-:W-:Y:S01]  /*67560*/  HMMA.1688.F32.TF32 R16, R12.reuse, R182, R76 ;  /* 0x000000b60c10723c */ /* 0x042fe2000008104c */
[----:B------:R-:W-:Y:S01]  /*67570*/  STL.64 [R1+0xa60], R100 ;  /* 0x000a606401007387 */ /* 0x000fe20000100a00 */
[----:B------:R-:W-:Y:S06]  /*67580*/  STL.64 [R1+0xa68], R102 ;  /* 0x000a686601007387 */ /* 0x000fec0000100a00 */
[C---:B------:R-:W-:Y:S01]  /*67590*/  HMMA.1688.F32.TF32 R76, R12.reuse, R178, R232 ;  /* 0x000000b20c4c723c */ /* 0x040fe200000810e8 */
[----:B------:R-:W-:Y:S01]  /*675a0*/  STL.64 [R1+0xa50], R96 ;  /* 0x000a506001007387 */ /* 0x000fe20000100a00 */
[----:B------:R-:W-:Y:S11]  /*675b0*/  STL.64 [R1+0xa58], R98 ;  /* 0x000a586201007387 */ /* 0x000ff60000100a00 */
[----:B------:R-:W-:Y:S02]  /*675c0*/  @!UPT UIADD3 URZ, URZ, URZ, URZ ;  /* 0x0000003f3f3ff290 */ /* 0x000fe4000fffe03f */
[----:B------:R-:W-:Y:S01]  /*675d0*/  STL.64 [R1+0xa40], R16 ;  /* 0x000a401001007387 */ /* 0x000fe20000100a00 */
[----:B------:R1:W-:Y:S02]  /*675e0*/  STL.64 [R1+0xa48], R18 ;  /* 0x000a481201007387 */ /* 0x0003e40000100a00 */
[C---:B-1----:R-:W-:Y:S05]  /*675f0*/  HMMA.1688.F32.TF32 R16, R12.reuse, R170, R68 ;  /* 0x000000aa0c10723c */ /* 0x042fea0000081044 */
[----:B------:R-:W-:Y:S01]  /*67600*/  STL.64 [R1+0xa30], R76 ;  /* 0x000a304c01007387 */ /* 0x000fe20000100a00 */
[----:B------:R-:W-:Y:S02]  /*67610*/  STL.64 [R1+0xa38], R78 ;  /* 0x000a384e01007387 */ /* 0x000fe40000100a00 */
[----:B------:R-:W-:Y:S02]  /*67620*/  STL.64 [R1+0xa20], R72 ;  /* 0x000a204801007387 */ /* 0x000fe40000100a00 */
[----:B------:R-:W-:Y:S11]  /*67630*/  STL.64 [R1+0xa28], R74 ;  /* 0x000a284a01007387 */ /* 0x000ff60000100a00 */
[----:B------:R-:W-:Y:S02]  /*67640*/  @!UPT UIADD3 URZ, URZ, URZ, URZ ;  /* 0x0000003f3f3ff290 */ /* 0x000fe4000fffe03f */
[----:B------:R-:W-:Y:S01]  /*67650*/  STL.64 [R1+0xa10], R16 ;  /* 0x000a101001007387 */ /* 0x000fe20000100a00 */
[----:B------:R1:W-:Y:S02]  /*67660*/  STL.64 [R1+0xa18], R18 ;  /* 0x000a181201007387 */ /* 0x0003e40000100a00 */
[C---:B-1----:R-:W-:Y:S01]  /*67670*/  HMMA.1688.F32.TF32 R16, R12.reuse, R158, R56 ;  /* 0x0000009e0c10723c */ /* 0x042fe20000081038 */
[----:B------:R-:W-:Y:S01]  /*67680*/  STL.64 [R1+0xa00], R64 ;  /* 0x000a004001007387 */ /* 0x000fe20000100a00 */
[----:B------:R-:W-:Y:S02]  /*67690*/  STL.64 [R1+0xa08], R66 ;  /* 0x000a084201007387 */ /* 0x000fe40000100a00 */
[----:B------:R-:W-:Y:S02]  /*676a0*/  STL.64 [R1+0x9f0], R60 ;  /* 0x0009f03c01007387 */ /* 0x000fe40000100a00 */
[----:B------:R-:W-:Y:S11]  /*676b0*/  STL.64 [R1+0x9f8], R62 ;  /* 0x0009f83e01007387 */ /* 0x000ff60000100a00 */
[----:B------:R-:W-:Y:S06]  /*676c0*/  @!UPT UIADD3 URZ, URZ, URZ, URZ ;  /* 0x0000003f3f3ff290 */ /* 0x000fec000fffe03f */
[----:B------:R-:W-:Y:S01]  /*676d0*/  STL.64 [R1+0x9e0], R16 ;  /* 0x0009e01001007387 */ /* 0x000fe20000100a00 */
[----:B------:R1:W-:Y:S02]  /*676e0*/  STL.64 [R1+0x9e8], R18 ;  /* 0x0009e81201007387 */ /* 0x0003e40000100a00 */
[C---:B-1----:R-:W-:Y:S01]  /*676f0*/  HMMA.1688.F32.TF32 R16, R12.reuse, R146, R44 ;  /* 0x000000920c10723c */ /* 0x042fe2000008102c */
[----:B------:R-:W-:Y:S01]  /*67700*/  STL.64 [R1+0x9d0], R52 ;  /* 0x0009d03401007387 */ /* 0x000fe20000100a00 */
[----:B------:R-:W-:Y:S06]  /*67710*/  STL.64 [R1+0x9d8], R54 ;  /* 0x0009d83601007387 */ /* 0x000fec0000100a00 */
[C---:B------:R-:W-:Y:S01]  /*67720*/  HMMA.1688.F32.TF32 R44, R12.reuse, R142, R40 ;  /* 0x0000008e0c2c723c */ /* 0x040fe20000081028 */
[----:B------:R-:W-:Y:S01]  /*67730*/  STL.64 [R1+0x9c0], R48 ;  /* 0x0009c03001007387 */ /* 0x000fe20000100a00 */
[----:B------:R-:W-:Y:S06]  /*67740*/  STL.64 [R1+0x9c8], R50 ;  /* 0x0009c83201007387 */ /* 0x000fec0000100a00 */
[C---:B------:R-:W-:Y:S07]  /*67750*/  HMMA.1688.F32.TF32 R40, R12.reuse, R138, R92 ;  /* 0x0000008a0c28723c */ /* 0x040fee000008105c */
[----:B------:R-:W-:Y:S01]  /*67760*/  STL.64 [R1+0x9b0], R16 ;  /* 0x0009b01001007387 */ /* 0x000fe20000100a00 */
[----:B------:R1:W-:Y:S02]  /*67770*/  STL.64 [R1+0x9b8], R18 ;  /* 0x0009b81201007387 */ /* 0x0003e40000100a00 */
[C---:B-1----:R-:W-:Y:S05]  /*67780*/  HMMA.1688.F32.TF32 R16, R12.reuse, R134, R88 ;  /* 0x000000860c10723c */ /* 0x042fea0000081058 */
[----:B------:R-:W-:Y:S01]  /*67790*/  STL.64 [R1+0x9a0], R44 ;  /* 0x0009a02c01007387 */ /* 0x000fe20000100a00 */
[----:B------:R1:W-:Y:S07]  /*677a0*/  STL.64 [R1+0x9a8], R46 ;  /* 0x0009a82e01007387 */ /* 0x0003ee0000100a00 */
[----:B------:R-:W-:Y:S02]  /*677b0*/  STL.64 [R1+0x990], R40 ;  /* 0x0009902801007387 */ /* 0x000fe40000100a00 */
[----:B------:R4:W-:Y:S01]  /*677c0*/  STL.64 [R1+0x998], R42 ;  /* 0x0009982a01007387 */ /* 0x0009e20000100a00 */
[C---:B-1----:R-:W-:Y:S08]  /*677d0*/  HMMA.1688.F32.TF32 R44, R12.reuse, R130, R84 ;  /* 0x000000820c2c723c */ /* 0x042ff00000081054 */
[C---:B----4-:R-:W-:Y:S01]  /*677e0*/  HMMA.1688.F32.TF32 R40, R12.reuse, R126, R80 ;  /* 0x0000007e0c28723c */ /* 0x050fe20000081050 */
[----:B------:R-:W-:Y:S01]  /*677f0*/  STL.64 [R1+0x980], R16 ;  /* 0x0009801001007387 */ /* 0x000fe20000100a00 */
[----:B------:R1:W-:Y:S06]  /*67800*/  STL.64 [R1+0x988], R18 ;  /* 0x0009881201007387 */ /* 0x0003ec0000100a00 */
[C---:B-1----:R-:W-:Y:S08]  /*67810*/  HMMA.1688.F32.TF32 R16, R12.reuse, R122, R36 ;  /* 0x0000007a0c10723c */ /* 0x042ff00000081024 */
[----:B------:R-:W-:Y:S01]  /*67820*/  HMMA.1688.F32.TF32 R12, R12, R114, R28 ;  /* 0x000000720c0c723c */ /* 0x000fe2000008101c */
[----:B------:R-:W-:Y:S01]  /*67830*/  STL.64 [R1+0x970], R44 ;  /* 0x0009702c01007387 */ /* 0x000fe20000100a00 */
[----:B------:R-:W-:Y:S05]  /*67840*/  STL.64 [R1+0x978], R46 ;  /* 0x0009782e01007387 */ /* 0x000fea0000100a00 */
[----:B------:R-:W-:Y:S02]  /*67850*/  STL.64 [R1+0x960], R40 ;  /* 0x0009602801007387 */ /* 0x000fe40000100a00 */
[----:B------:R-:W-:Y:S06]  /*67860*/  STL.64 [R1+0x968], R42 ;  /* 0x0009682a01007387 */ /* 0x000fec0000100a00 */
[----:B------:R-:W-:Y:S01]  /*67870*/  STL.64 [R1+0x950], R16 ;  /* 0x0009501001007387 */ /* 0x000fe20000100a00 */
[----:B------:R1:W-:Y:S02]  /*67880*/  STL.64 [R1+0x958], R18 ;  /* 0x0009581201007387 */ /* 0x0003e40000100a00 */
[----:B------:R-:W-:Y:S02]  /*67890*/  STL.64 [R1+0x940], R32 ;  /* 0x0009402001007387 */ /* 0x000fe40000100a00 */
[----:B------:R-:W-:Y:S01]  /*678a0*/  STL.64 [R1+0x948], R34 ;  /* 0x0009482201007387 */ /* 0x000fe20000100a00 */
[----:B------:R-:W-:Y:S02]  /*678b0*/  STL.64 [R1+0x4d70], R228 ;  /* 0x004d70e401007387 */ /* 0x000fe40000100a00 */
[----:B------:R-:W-:Y:S02]  /*678c0*/  STL.64 [R1+0x8d0], R12 ;  /* 0x0008d00c01007387 */ /* 0x000fe40000100a00 */
[----:B------:R4:W-:Y:S01]  /*678d0*/  STL.64 [R1+0x8d8], R14 ;  /* 0x0008d80e01007387 */ /* 0x0009e20000100a00 */
[C---:B-1----:R-:W-:Y:S08]  /*678e0*/  HMMA.1688.F32.TF32 R16, R244.reuse, R230, R24 ;  /* 0x000000e6f410723c */ /* 0x042ff00000081018 */
[C---:B----4-:R-:W-:Y:S11]  /*678f0*/  HMMA.1688.F32.TF32 R12, R244.reuse, R226, R20 ;  /* 0x000000e2f40c723c */ /* 0x050ff60000081014 */
[----:B------:R-:W-:Y:S04]  /*67900*/  @!UPT UIADD3 URZ, URZ, URZ, URZ ;  /* 0x0000003f3f3ff290 */ /* 0x000fe8000fffe03f */
[----:B------:R-:W-:Y:S01]  /*67910*/  STL.64 [R1+0x8c0], R16 ;  /* 0x0008c01001007387 */ /* 0x000fe20000100a00 */
[----:B------:R1:W-:Y:S02]  /*67920*/  STL.64 [R1+0x8c8], R18 ;  /* 0x0008c81201007387 */ /* 0x0003e40000100a00 */
[----:B------:R-:W4:Y:S05]  /*67930*/  LDL.LU R24, [R1+0x16c0] ;  /* 0x0016c00001187983 */ /* 0x000f2a0000300800 */
[----:B------:R-:W-:Y:S01]  /*67940*/  STL.64 [R1+0x8b0], R12 ;  /* 0x0008b00c01007387 */ /* 0x000fe20000100a00 */
[----:B------:R1:W-:Y:S01]  /*67950*/  STL.64 [R1+0x8b8], R14 ;  /* 0x0008b80e01007387 */ /* 0x0003e20000100a00 */
[----:B------:R-:W4:Y:S02]  /*67960*/  LDL.LU R25, [R1+0x16c4] ;  /* 0x0016c40001197983 */ /* 0x000f240000300800 */
[----:B------:R-:W4:Y:S02]  /*67970*/  LDL.LU R26, [R1+0x16c8] ;  /* 0x0016c800011a7983 */ /* 0x000f240000300800 */
[----:B------:R-:W4:Y:S01]  /*67980*/  LDL.LU R27, [R1+0x16cc] ;  /* 0x0016cc00011b7983 */ /* 0x000f220000300800 */
[----:B------:R-:W2:Y:S01]  /*67990*/  LDL.LU R80, [R1+0x1700] ;  /* 0x0017000001507983 */ /* 0x000ea20000300800 */
[----:B------:R-:W2:Y:S02]  /*679a0*/  LDL.LU R81, [R1+0x1704] ;  /* 0x0017040001517983 */ /* 0x000ea40000300800 */
[----:B------:R-:W2:Y:S02]  /*679b0*/  LDL.LU R82, [R1+0x1708] ;  /* 0x0017080001527983 */ /* 0x000ea40000300800 */
[----:B------:R-:W2:Y:S01]  /*679c0*/  LDL.LU R83, [R1+0x170c] ;  /* 0x00170c0001537983 */ /* 0x000ea20000300800 */
        /* <DEDUP_REMOVED lines=8> */
[----:B------:R-:W1:Y:S01]  /*67a50*/  LDL.LU R52, [R1+0x1830] ;  /* 0x0018300001347983 */ /* 0x000e620000300800 */
[----:B------:R-:W1:Y:S02]  /*67a60*/  LDL.LU R53, [R1+0x1834] ;  /* 0x0018340001357983 */ /* 0x000e640000300800 */
[----:B------:R-:W1:Y:S02]  /*67a70*/  LDL.LU R54, [R1+0x1838] ;  /* 0x0018380001367983 */ /* 0x000e640000300800 */
[----:B------:R-:W1:Y:S01]  /*67a80*/  LDL.LU R55, [R1+0x183c] ;  /* 0x00183c0001377983 */ /* 0x000e620000300800 */
[----:B------:R-:W2:Y:S01]  /*67a90*/  LDL.LU R48, [R1+0x1810] ;  /* 0x0018100001307983 */ /* 0x000ea20000300800 */
[----:B------:R-:W2:Y:S02]  /*67aa0*/  LDL.LU R49, [R1+0x1814] ;  /* 0x0018140001317983 */ /* 0x000ea40000300800 */
[----:B------:R-:W2:Y:S02]  /*67ab0*/  LDL.LU R50, [R1+0x1818] ;  /* 0x0018180001327983 */ /* 0x000ea40000300800 */
[----:B------:R-:W2:Y:S01]  /*67ac0*/  LDL.LU R51, [R1+0x181c] ;  /* 0x00181c0001337983 */ /* 0x000ea20000300800 */
[----:B------:R-:W3:Y:S01]  /*67ad0*/  LDL.LU R28, [R1+0x17c0] ;  /* 0x0017c000011c7983 */ /* 0x000ee20000300800 */
[----:B------:R-:W3:Y:S02]  /*67ae0*/  LDL.LU R29, [R1+0x17c4] ;  /* 0x0017c400011d7983 */ /* 0x000ee40000300800 */
[----:B------:R-:W3:Y:S02]  /*67af0*/  LDL.LU R30, [R1+0x17c8] ;  /* 0x0017c800011e7983 */ /* 0x000ee40000300800 */
[----:B------:R-:W3:Y:S01]  /*67b00*/  LDL.LU R31, [R1+0x17cc] ;  /* 0x0017cc00011f7983 */ /* 0x000ee20000300800 */
        /* <DEDUP_REMOVED lines=24> */
[----:B------:R-:W-:Y:S01]  /*67c90*/  STL.64 [R1+0x4d78], R224 ;  /* 0x004d78e001007387 */ /* 0x000fe20000100a00 */
[----:B------:R-:W-:Y:S01]  /*67ca0*/  STL.64 [R1+0x4d80], R220 ;  /* 0x004d80dc01007387 */ /* 0x000fe20000100a00 */
[C---:B-1----:R-:W-:Y:S08]  /*67cb0*/  HMMA.1688.F32.TF32 R16, R244.reuse, R222, R52 ;  /* 0x000000def410723c */ /* 0x042ff00000081034 */
[C---:B--2---:R-:W-:Y:S11]  /*67cc0*/  HMMA.1688.F32.TF32 R12, R244.reuse, R218, R48 ;  /* 0x000000daf40c723c */ /* 0x044ff60000081030 */
[----:B------:R-:W-:Y:S04]  /*67cd0*/  @!UPT UIADD3 URZ, URZ, URZ, URZ ;  /* 0x0000003f3f3ff290 */ /* 0x000fe8000fffe03f */
[----:B------:R-:W-:Y:S01]  /*67ce0*/  STL.64 [R1+0x8a0], R16 ;  /* 0x0008a01001007387 */ /* 0x000fe20000100a00 */
[----:B------:R1:W-:Y:S02]  /*67cf0*/  STL.64 [R1+0x8a8], R18 ;  /* 0x0008a81201007387 */ /* 0x0003e40000100a00 */
[----:B------:R-:W-:Y:S05]  /*67d00*/  STL.64 [R1+0x4d88], R216 ;  /* 0x004d88d801007387 */ /* 0x000fea0000100a00 */
[----:B------:R-:W-:Y:S01]  /*67d10*/  STL.64 [R1+0x710], R12 ;  /* 0x0007100c01007387 */ /* 0x000fe20000100a00 */
[----:B------:R3:W-:Y:S01]  /*67d20*/  STL.64 [R1+0x718], R14 ;  /* 0x0007180e01007387 */ /* 0x0007e20000100a00 */
[C---:B-1----:R-:W-:Y:S08]  /*67d30*/  HMMA.1688.F32.TF32 R16, R244.reuse, R214, R32 ;  /* 0x000000d6f410723c */ /* 0x042ff00000081020 */
[C---:B---3--:R-:W-:Y:S01]  /*67d40*/  HMMA.1688.F32.TF32 R12, R244.reuse, R210, R28 ;  /* 0x000000d2f40c723c */ /* 0x048fe2000008101c */
[----:B------:R-:W-:Y:S07]  /*67d50*/  STL.64 [R1+0x4d90], R212 ;  /* 0x004d90d401007387 */ /* 0x000fee0000100a00 */
[C---:B------:R-:W-:Y:S07]  /*67d60*/  HMMA.1688.F32.TF32 R44, R244.reuse, R10, R44 ;  /* 0x0000000af42c723c */ /* 0x040fee000008102c */
[----:B------:R-:W-:Y:S01]  /*67d70*/  STL.64 [R1+0x6f0], R16 ;  /* 0x0006f01001007387 */ /* 0x000fe20000100a00 */
[----:B------:R1:W-:Y:S02]  /*67d80*/  STL.64 [R1+0x6f8], R18 ;  /* 0x0006f81201007387 */ /* 0x0003e40000100a00 */
[----:B------:R-:W2:Y:S05]  /*67d90*/  LDL.LU R32, [R1+0x1560] ;  /* 0x0015600001207983 */ /* 0x000eaa0000300800 */
[----:B------:R-:W-:Y:S01]  /*67da0*/  STL.64 [R1+0x6e0], R12 ;  /* 0x0006e00c01007387 */ /* 0x000fe20000100a00 */
[----:B------:R3:W-:Y:S01]  /*67db0*/  STL.64 [R1+0x6e8], R14 ;  /* 0x0006e80e01007387 */ /* 0x0007e20000100a00 */
[----:B------:R-:W2:Y:S02]  /*67dc0*/  LDL.LU R33, [R1+0x1564] ;  /* 0x0015640001217983 */ /* 0x000ea40000300800 */
[----:B------:R-:W2:Y:S02]  /*67dd0*/  LDL.LU R34, [R1+0x1568] ;  /* 0x0015680001227983 */ /* 0x000ea40000300800 */
[----:B------:R-:W2:Y:S01]  /*67de0*/  LDL.LU R35, [R1+0x156c] ;  /* 0x00156c0001237983 */ /* 0x000ea20000300800 */
[----:B------:R-:W2:Y:S01]  /*67df0*/  LDL.LU R28, [R1+0x1550] ;  /* 0x00155000011c7983 */ /* 0x000ea20000300800 */
[----:B------:R-:W2:Y:S02]  /*67e00*/  LDL.LU R29, [R1+0x1554] ;  /* 0x00155400011d7983 */ /* 0x000ea40000300800 */
[----:B------:R-:W2:Y:S02]  /*67e10*/  LDL.LU R30, [R1+0x1558] ;  /* 0x00155800011e7983 */ /* 0x000ea40000300800 */
[----:B------:R-:W2:Y:S01]  /*67e20*/  LDL.LU R31, [R1+0x155c] ;  /* 0x00155c00011f7983 */ /* 0x000ea20000300800 */
[C---:B-1----:R-:W-:Y:S08]  /*67e30*/  HMMA.1688.F32.TF32 R16, R244.reuse, R6, R40 ;  /* 0x00000006f410723c */ /* 0x042ff00000081028 */
[----:B---3--:R-:W-:Y:S01]  /*67e40*/  HMMA.1688.F32.TF32 R12, R244, R206, R92 ;  /* 0x000000cef40c723c */ /* 0x008fe2000008105c */
[----:B------:R-:W-:Y:S01]  /*67e50*/  STL.64 [R1+0x4d98], R208 ;  /* 0x004d98d001007387 */ /* 0x000fe20000100a00 */
[----:B------:R-:W-:Y:S02]  /*67e60*/  STL.64 [R1+0x6d0], R44 ;  /* 0x0006d02c01007387 */ /* 0x000fe40000100a00 */
[----:B------:R-:W-:Y:S02]  /*67e70*/  STL.64 [R1+0x6d8], R46 ;  /* 0x0006d82e01007387 */ /* 0x000fe40000100a00 */
[----:B------:R-:W-:Y:S02]  /*67e80*/  STL.64 [R1+0x4da0], R204 ;  /* 0x004da0cc01007387 */ /* 0x000fe40000100a00 */
[----:B------:R-:W-:-:S02]  /*67e90*/  IMAD.MOV.U32 R228, RZ, RZ, R113 ;  /* 0x000000ffffe47224 */ /* 0x000fc400078e0071 */
[----:B------:R-:W-:Y:S02]  /*67ea0*/  IMAD.MOV.U32 R229, RZ, RZ, R112 ;  /* 0x000000ffffe57224 */ /* 0x000fe400078e0070 */
[----:B------:R-:W-:Y:S02]  /*67eb0*/  IMAD.MOV.U32 R230, RZ, RZ, R5 ;  /* 0x000000ffffe67224 */ /* 0x000fe400078e0005 */
[----:B------:R-:W-:Y:S01]  /*67ec0*/  IMAD.MOV.U32 R231, RZ, RZ, R4 ;  /* 0x000000ffffe77224 */ /* 0x000fe200078e0004 */
[----:B------:R-:W-:Y:S04]  /*67ed0*/  LDS R6, [R3+0x12080] ;  /* 0x0120800003067984 */ /* 0x000fe80000000800 */
[----:B------:R-:W-:Y:S04]  /*67ee0*/  LDS R4, [R3+0x10080] ;  /* 0x0100800003047984 */ /* 0x000fe80000000800 */
[----:B------:R-:W-:Y:S04]  /*67ef0*/  LDS R5, [R239+0x10080] ;  /* 0x01008000ef057984 */ /* 0x000fe80000000800 */
[----:B------:R-:W-:Y:S04]  /*67f00*/  LDS R7, [R239+0x12080] ;  /* 0x01208000ef077984 */ /* 0x000fe80000000800 */
[----:B------:R-:W-:Y:S01]  /*67f10*/  STL.64 [R1+0x6c0], R16 ;  /* 0x0006c01001007387 */ /* 0x000fe20000100a00 */
[----:B------:R1:W-:Y:S02]  /*67f20*/  STL.64 [R1+0x6c8], R18 ;  /* 0x0006c81201007387 */ /* 0x0003e40000100a00 */
[----:B------:R-:W-:Y:S02]  /*67f30*/  STL.64 [R1+0x6b0], R12 ;  /* 0x0006b00c01007387 */ /* 0x000fe40000100a00 */
[----:B------:R3:W-:Y:S01]  /*67f40*/  STL.64 [R1+0x6b8], R14 ;  /* 0x0006b80e01007387 */ /* 0x0007e20000100a00 */
[C---:B-1----:R-:W-:Y:S08]  /*67f50*/  HMMA.1688.F32.TF32 R16, R244.reuse, R202, R88 ;  /* 0x000000caf410723c */ /* 0x042ff00000081058 */
[C---:B---3--:R-:W-:Y:S01]  /*67f60*/  HMMA.1688.F32.TF32 R12, R244.reuse, R198, R84 ;  /* 0x000000c6f40c723c */ /* 0x048fe20000081054 */
[----:B------:R-:W-:Y:S11]  /*67f70*/  STL.64 [R1+0x4da8], R200 ;  /* 0x004da8c801007387 */ /* 0x000ff60000100a00 */
[----:B------:R-:W-:Y:S03]  /*67f80*/  @!UPT UIADD3 URZ, URZ, URZ, URZ ;  /* 0x0000003f3f3ff290 */ /* 0x000fe6000fffe03f */
[----:B------:R-:W-:Y:S01]  /*67f90*/  STL.64 [R1+0x6a0], R16 ;  /* 0x0006a01001007387 */ /* 0x000fe20000100a00 */
[----:B------:R1:W-:Y:S02]  /*67fa0*/  STL.64 [R1+0x6a8], R18 ;  /* 0x0006a81201007387 */ /* 0x0003e40000100a00 */
[----:B------:R-:W-:Y:S05]  /*67fb0*/  STL.64 [R1+0x4db0], R196 ;  /* 0x004db0c401007387 */ /* 0x000fea0000100a00 */
[----:B------:R-:W-:Y:S01]  /*67fc0*/  STL.64 [R1+0x690], R12 ;  /* 0x0006900c01007387 */ /* 0x000fe20000100a00 */
        /* <DEDUP_REMOVED lines=10> */
[C---:B----4-:R-:W-:Y:S08]  /*68070*/  HMMA.1688.F32.TF32 R16, R244.reuse, R186, R24 ;  /* 0x000000baf410723c */ /* 0x050ff00000081018 */
[----:B-1----:R-:W-:Y:S01]  /*68080*/  HMMA.1688.F32.TF32 R12, R244, R182, R20 ;  /* 0x000000b6f40c723c */ /* 0x002fe20000081014 */
[----:B------:R-:W-:Y:S06]  /*68090*/  STL.64 [R1+0x4dc8], R184 ;  /* 0x004dc8b801007387 */ /* 0x000fec0000100a00 */
[----:B------:R-:W-:-:S08]  /*680a0*/  IMAD.MOV.U32 R21, RZ, RZ, R252 ;  /* 0x000000ffff157224 */ /* 0x000fd000078e00fc */
[----:B------:R-:W-:Y:S01]  /*680b0*/  STL.64 [R1+0x660], R16 ;  /* 0x0006601001007387 */ /* 0x000fe20000100a00 */
[----:B------:R-:W-:Y:S02]  /*680c0*/  STL.64 [R1+0x668], R18 ;  /* 0x0006681201007387 */ /* 0x000fe40000100a00 */
[----:B------:R-:W3:Y:S05]  /*680d0*/  LDL.LU R24, [R1+0x2b10] ;  /* 0x002b100001187983 */ /* 0x000eea0000300800 */
[----:B------:R-:W-:Y:S01]  /*680e0*/  STL.64 [R1+0x650], R12 ;  /* 0x0006500c01007387 */ /* 0x000fe20000100a00 */
[----:B------:R1:W-:Y:S01]  /*680f0*/  STL.64 [R1+0x658], R14 ;  /* 0x0006580e01007387 */ /* 0x0003e20000100a00 */
[----:B------:R-:W3:Y:S02]  /*68100*/  LDL.LU R25, [R1+0x2b14] ;  /* 0x002b140001197983 */ /* 0x000ee40000300800 */
[----:B------:R-:W3:Y:S02]  /*68110*/  LDL.LU R26, [R1+0x2b18] ;  /* 0x002b1800011a7983 */ /* 0x000ee40000300800 */
[----:B------:R-:W3:Y:S01]  /*68120*/  LDL.LU R27, [R1+0x2b1c] ;  /* 0x002b1c00011b7983 */ /* 0x000ee20000300800 */
[----:B------:R-:W4:Y:S01]  /*68130*/  LDL.LU R80, [R1+0x2b20] ;  /* 0x002b200001507983 */ /* 0x000f220000300800 */
[----:B------:R-:W4:Y:S02]  /*68140*/  LDL.LU R81, [R1+0x2b24] ;  /* 0x002b240001517983 */ /* 0x000f240000300800 */
[----:B------:R-:W4:Y:S02]  /*68150*/  LDL.LU R82, [R1+0x2b28] ;  /* 0x002b280001527983 */ /* 0x000f240000300800 */
[----:B------:R-:W4:Y:S01]  /*68160*/  LDL.LU R83, [R1+0x2b2c] ;  /* 0x002b2c0001537983 */ /* 0x000f220000300800 */
[----:B------:R-:W3:Y:S01]  /*68170*/  LDL.LU R20, [R1+0x2b00] ;  /* 0x002b000001147983 */ /* 0x000ee20000300800 */
[----:B------:R-:W3:Y:S01]  /*68180*/  LDL.LU R252, [R1+0x4e80] ;  /* 0x004e800001fc7983 */ /* 0x000ee20000300800 */
[----:B------:R-:W-:Y:S01]  /*68190*/  MOV R22, R9 ;  /* 0x0000000900167202 */ /* 0x000fe20000000f00 */
[----:B------:R-:W-:Y:S01]  /*681a0*/  IMAD.MOV.U32 R23, RZ, RZ, R8 ;  /* 0x000000ffff177224 */ /* 0x000fe200078e0008 */
[----:B------:R-:W-:Y:S01]  /*681b0*/  STL.64 [R1+0x4dd0], R180 ;  /* 0x004dd0b401007387 */ /* 0x000fe20000100a00 */
[----:B------:R-:W-:Y:S01]  /*681c0*/  STL.64 [R1+0x4dd8], R176 ;  /* 0x004dd8b001007387 */ /* 0x000fe20000100a00 */
[C---:B--2---:R-:W-:Y:S08]  /*681d0*/  HMMA.1688.F32.TF32 R8, R244.reuse, R178, R32 ;  /* 0x000000b2f408723c */ /* 0x044ff00000081020 */
[C---:B-1----:R-:W-:Y:S11]  /*681e0*/  HMMA.1688.F32.TF32 R12, R244.reuse, R174, R28 ;  /* 0x000000aef40c723c */ /* 0x042ff6000008101c */
[----:B------:R-:W-:Y:S04]  /*681f0*/  @!UPT UIADD3 URZ, URZ, URZ, URZ ;  /* 0x0000003f3f3ff290 */ /* 0x000fe8000fffe03f */
[----:B------:R-:W-:Y:S01]  /*68200*/  STL.64 [R1+0x640], R8 ;  /* 0x0006400801007387 */ /* 0x000fe20000100a00 */
[----:B------:R-:W-:Y:S02]  /*68210*/  STL.64 [R1+0x648], R10 ;  /* 0x0006480a01007387 */ /* 0x000fe40000100a00 */
[----:B------:R-:W-:Y:S05]  /*68220*/  STL.64 [R1+0x4de0], R172 ;  /* 0x004de0ac01007387 */ /* 0x000fea0000100a00 */
[----:B------:R-:W-:Y:S01]  /*68230*/  STL.64 [R1+0x630], R12 ;  /* 0x0006300c01007387 */ /* 0x000fe20000100a00 */
[----:B------:R4:W-:Y:S04]  /*68240*/  STL.64 [R1+0x638], R14 ;  /* 0x0006380e01007387 */ /* 0x0009e80000100a00 */
[----:B------:R-:W-:Y:S04]  /*68250*/  LDS R8, [R3+0x10000] ;  /* 0x0100000003087984 */ /* 0x000fe80000000800 */
[----:B------:R-:W-:Y:S04]  /*68260*/  LDS R10, [R3+0x12000] ;  /* 0x01200000030a7984 */ /* 0x000fe80000000800 */
[----:B------:R-:W-:Y:S04]  /*68270*/  LDS R9, [R239+0x10000] ;  /* 0x01000000ef097984 */ /* 0x000fe80000000800 */
[----:B------:R-:W-:Y:S04]  /*68280*/  LDS R11, [R239+0x12000] ;  /* 0x01200000ef0b7984 */ /* 0x000fe80000000800 */
[----:B---3--:R-:W1:Y:S04]  /*68290*/  LDSM.16.M88.4 R48, [R252+0x20080] ;  /* 0x02008000fc30783b */ /* 0x008e680000000200 */
[----:B------:R-:W2:Y:S04]  /*682a0*/  LDSM.16.M88.4 R44, [R252+0x21080] ;  /* 0x02108000fc2c783b */ /* 0x000ea80000000200 */
[----:B------:R-:W3:Y:S04]  /*682b0*/  LDSM.16.M88.4 R40, [R252+0x22080] ;  /* 0x02208000fc28783b */ /* 0x000ee80000000200 */
[----:B------:R-:W3:Y:S04]  /*682c0*/  LDSM.16.M88.4 R36, [R252+0x23080] ;  /* 0x02308000fc24783b */ /* 0x000ee80000000200 */
[----:B------:R-:W3:Y:S04]  /*682d0*/  LDSM.16.M88.4 R32, [R252+0x24080] ;  /* 0x02408000fc20783b */ /* 0x000ee80000000200 */
[----:B------:R-:W3:Y:S01]  /*682e0*/  LDSM.16.M88.4 R28, [R252+0x25080] ;  /* 0x02508000fc1c783b */ /* 0x000ee20000000200 */
[C---:B----4-:R-:W-:Y:S08]  /*682f0*/  HMMA.1688.F32.TF32 R12, R244.reuse, R170, R80 ;  /* 0x000000aaf40c723c */ /* 0x050ff00000081050 */
[C---:B------:R-:W-:Y:S01]  /*68300*/  HMMA.1688.F32.TF32 R16, R244.reuse, R166, R24 ;  /* 0x000000a6f410723c */ /* 0x040fe20000081018 */
[----:B------:R-:W-:Y:S04]  /*68310*/  LDSM.16.M88.4 R108, [R252+0x31080] ;  /* 0x03108000fc6c783b */ /* 0x000fe80000000200 */
[----:B------:R-:W-:Y:S01]  /*68320*/  LDSM.16.M88.4 R104, [R252+0x32080] ;  /* 0x03208000fc68783b */ /* 0x000fe20000000200 */
[----:B------:R-:W-:Y:S04]  /*68330*/  LDS R166, [R3+0x12100] ;  /* 0x0121000003a67984 */ /* 0x000fe80000000800 */
[----:B------:R-:W-:Y:S01]  /*68340*/  LDS R167, [R239+0x12100] ;  /* 0x01210000efa77984 */ /* 0x000fe20000000800 */
[----:B-1----:R-:W-:Y:S03]  /*68350*/  STL [R1+0x4c70], R50 ;  /* 0x004c703201007387 */ /* 0x002fe60000100800 */
[----:B------:R-:W-:Y:S02]  /*68360*/  STL [R1+0x4c6c], R51 ;  /* 0x004c6c3301007387 */ /* 0x000fe40000100800 */
[----:B--2---:R-:W-:Y:S02]  /*68370*/  STL [R1+0x4c74], R46 ;  /* 0x004c742e01007387 */ /* 0x004fe40000100800 */
[----:B------:R-:W-:Y:S01]  /*68380*/  STL [R1+0x4c68], R47 ;  /* 0x004c682f01007387 */ /* 0x000fe20000100800 */
[----:B---3--:R-:W-:Y:S01]  /*68390*/  STL [R1+0x4c64], R42 ;  /* 0x004c642a01007387 */ /* 0x008fe20000100800 */
[----:B------:R-:W-:Y:S02]  /*683a0*/  STL [R1+0x4c60], R43 ;  /* 0x004c602b01007387 */ /* 0x000fe40000100800 */
[----:B------:R-:W-:Y:S02]  /*683b0*/  STL [R1+0x4c48], R38 ;  /* 0x004c482601007387 */ /* 0x000fe40000100800 */
[----:B------:R-:W-:Y:S01]  /*683c0*/  STL [R1+0x4c44], R39 ;  /* 0x004c442701007387 */ /* 0x000fe20000100800 */
[----:B------:R-:W-:Y:S01]  /*683d0*/  STL [R1+0x4c34], R34 ;  /* 0x004c342201007387 */ /* 0x000fe20000100800 */
[----:B------:R-:W-:Y:S02]  /*683e0*/  STL [R1+0x4c30], R35 ;  /* 0x004c302301007387 */ /* 0x000fe40000100800 */
[----:B------:R-:W-:Y:S02]  /*683f0*/  STL [R1+0x4c38], R30 ;  /* 0x004c381e01007387 */ /* 0x000fe40000100800 */
[----:B------:R-:W-:Y:S01]  /*68400*/  STL [R1+0x4c2c], R31 ;  /* 0x004c2c1f01007387 */ /* 0x000fe20000100800 */
[----:B------:R-:W-:Y:S01]  /*68410*/  STL.64 [R1+0x4de8], R168 ;  /* 0x004de8a801007387 */ /* 0x000fe20000100a00 */
[----:B------:R-:W-:Y:S02]  /*68420*/  STL.64 [R1+0x620], R12 ;  /* 0x0006200c01007387 */ /* 0x000fe40000100a00 */
[----:B------:R1:W-:Y:S02]  /*68430*/  STL.64 [R1+0x628], R14 ;  /* 0x0006280e01007387 */ /* 0x0003e40000100a00 */
[----:B------:R-:W2:Y:S01]  /*68440*/  LDL.LU R92, [R1+0x2a30] ;  /* 0x002a3000015c7983 */ /* 0x000ea20000300800 */
[----:B-1----:R-:W-:Y:S01]  /*68450*/  HMMA.1688.F32.TF32 R12, R244, R162, R20 ;  /* 0x000000a2f40c723c */ /* 0x002fe20000081014 */
[----:B------:R-:W-:Y:S01]  /*68460*/  STL.64 [R1+0x610], R16 ;  /* 0x0006101001007387 */ /* 0x000fe20000100a00 */
[----:B------:R-:W-:Y:S11]  /*68470*/  STL.64 [R1+0x618], R18 ;  /* 0x0006181201007387 */ /* 0x000ff60000100a00 */
[----:B------:R-:W-:Y:S10]  /*68480*/  @!UPT UIADD3 URZ, URZ, URZ, URZ ;  /* 0x0000003f3f3ff290 */ /* 0x000ff4000fffe03f */
[----:B------:R-:W-:Y:S01]  /*68490*/  STL.64 [R1+0x600], R12 ;  /* 0x0006000c01007387 */ /* 0x000fe20000100a00 */
[----:B------:R1:W-:Y:S02]  /*684a0*/  STL.64 [R1+0x608], R14 ;  /* 0x0006080e01007387 */ /* 0x0003e40000100a00 */
[----:B------:R-:W2:Y:S02]  /*684b0*/  LDL.LU R93, [R1+0x2a34] ;  /* 0x002a3400015d7983 */ /* 0x000ea40000300800 */
[----:B------:R-:W2:Y:S01]  /*684c0*/  LDL.LU R94, [R1+0x2a38] ;  /* 0x002a3800015e7983 */ /* 0x000ea20000300800 */
[----:B------:R-:W2:Y:S01]  /*684d0*/  LDL.LU R95, [R1+0x2a3c] ;  /* 0x002a3c00015f7983 */ /* 0x000ea20000300800 */
[----:B------:R-:W2:Y:S02]  /*684e0*/  LDL.LU R52, [R1+0x2a50] ;  /* 0x002a500001347983 */ /* 0x000ea40000300800 */
[----:B------:R-:W2:Y:S02]  /*684f0*/  LDL.LU R53, [R1+0x2a54] ;  /* 0x002a540001357983 */ /* 0x000ea40000300800 */
[----:B------:R-:W2:Y:S01]  /*68500*/  LDL.LU R54, [R1+0x2a58] ;  /* 0x002a580001367983 */ /* 0x000ea20000300800 */
[----:B------:R-:W2:Y:S01]  /*68510*/  LDL.LU R55, [R1+0x2a5c] ;  /* 0x002a5c0001377983 */ /* 0x000ea20000300800 */
[----:B------:R-:W4:Y:S02]  /*68520*/  LDL.LU R56, [R1+0x2a60] ;  /* 0x002a600001387983 */ /* 0x000f240000300800 */
[----:B------:R-:W4:Y:S02]  /*68530*/  LDL.LU R57, [R1+0x2a64] ;  /* 0x002a640001397983 */ /* 0x000f240000300800 */
[----:B------:R-:W4:Y:S01]  /*68540*/  LDL.LU R58, [R1+0x2a68] ;  /* 0x002a6800013a7983 */ /* 0x000f220000300800 */
[----:B------:R-:W4:Y:S01]  /*68550*/  LDL.LU R59, [R1+0x2a6c] ;  /* 0x002a6c00013b7983 */ /* 0x000f220000300800 */
        /* <DEDUP_REMOVED lines=8> */
[----:B------:R-:W1:Y:S02]  /*685e0*/  LDL.LU R20, [R1+0x2af0] ;  /* 0x002af00001147983 */ /* 0x000e640000300800 */
[----:B------:R-:W1:Y:S02]  /*685f0*/  LDL.LU R21, [R1+0x2af4] ;  /* 0x002af40001157983 */ /* 0x000e640000300800 */
[----:B------:R-:W1:Y:S01]  /*68600*/  LDL.LU R22, [R1+0x2af8] ;  /* 0x002af80001167983 */ /* 0x000e620000300800 */
[----:B------:R-:W1:Y:S01]  /*68610*/  LDL.LU R23, [R1+0x2afc] ;  /* 0x002afc0001177983 */ /* 0x000e620000300800 */
        /* <DEDUP_REMOVED lines=32> */
[----:B------:R-:W-:Y:S02]  /*68820*/  STL.64 [R1+0x4df0], R160 ;  /* 0x004df0a001007387 */ /* 0x000fe40000100a00 */
[----:B------:R-:W2:Y:S02]  /*68830*/  LDL.LU R80, [R1+0x2a00] ;  /* 0x002a000001507983 */ /* 0x000ea40000300800 */
[----:B------:R-:W-:-:S02]  /*68840*/  IMAD.MOV.U32 R24, RZ, RZ, R240 ;  /* 0x000000ffff187224 */ /* 0x000fc400078e00f0 */
[----:B------:R-:W-:Y:S02]  /*68850*/  IMAD.MOV.U32 R25, RZ, RZ, R241 ;  /* 0x000000ffff197224 */ /* 0x000fe400078e00f1 */
[----:B------:R-:W-:Y:S02]  /*68860*/  IMAD.MOV.U32 R26, RZ, RZ, R242 ;  /* 0x000000ffff1a7224 */ /* 0x000fe400078e00f2 */
[----:B------:R-:W-:Y:S01]  /*68870*/  IMAD.MOV.U32 R27, RZ, RZ, R243 ;  /* 0x000000ffff1b7224 */ /* 0x000fe200078e00f3 */
[C---:B-1----:R-:W-:Y:S11]  /*68880*/  HMMA.1688.F32.TF32 R12, R244.reuse, R158, R20 ;  /* 0x0000009ef40c723c */ /* 0x042ff60000081014 */
[----:B------:R-:W-:Y:S11]  /*68890*/  @!UPT UIADD3 URZ, URZ, URZ, URZ ;  /* 0x0000003f3f3ff290 */ /* 0x000ff6000fffe03f */
[----:B------:R-:W-:Y:S01]  /*688a0*/  @!UPT UIADD3 URZ, URZ, URZ, URZ ;  /* 0x0000003f3f3ff290 */ /* 0x000fe2000fffe03f */
[----:B------:R-:W-:Y:S01]  /*688b0*/  STL.64 [R1+0x5f0], R12 ;  /* 0x0005f00c01007387 */ /* 0x000fe20000100a00 */
[----:B------:R2:W-:Y:S02]  /*688c0*/  STL.64 [R1+0x5f8], R14 ;  /* 0x0005f80e01007387 */ /* 0x0005e40000100a00 */
        /* <DEDUP_REMOVED lines=11> */
[C---:B--2---:R-:W-:Y:S08]  /*68980*/  HMMA.1688.F32.TF32 R12, R244.reuse, R154, R100 ;  /* 0x0000009af40c723c */ /* 0x044ff00000081064 */
[C---:B------:R-:W-:Y:S01]  /*68990*/  HMMA.1688.F32.TF32 R96, R244.reuse, R150, R96 ;  /* 0x00000096f460723c */ /* 0x040fe20000081060 */
[----:B------:R-:W-:Y:S07]  /*689a0*/  STL.64 [R1+0x4df8], R156 ;  /* 0x004df89c01007387 */ /* 0x000fee0000100a00 */
[C---:B------:R-:W-:Y:S08]  /*689b0*/  HMMA.1688.F32.TF32 R16, R244.reuse, R146, R76 ;  /* 0x00000092f410723c */ /* 0x040ff0000008104c */
[C---:B------:R-:W-:Y:S08]  /*689c0*/  HMMA.1688.F32.TF32 R72, R244.reuse, R138, R72 ;  /* 0x0000008af448723c */ /* 0x040ff00000081048 */
[C---:B------:R-:W-:Y:S01]  /*689d0*/  HMMA.1688.F32.TF32 R60, R244.reuse, R126, R60 ;  /* 0x0000007ef43c723c */ /* 0x040fe2000008103c */
[----:B------:R-:W-:Y:S04]  /*689e0*/  LDSM.16.M88.4 R100, [R252+0x33080] ;  /* 0x03308000fc64783b */ /* 0x000fe80000000200 */
[----:B------:R-:W-:Y:S04]  /*689f0*/  LDSM.16.M88.4 R76, [R252+0x39080] ;  /* 0x03908000fc4c783b */ /* 0x000fe80000000200 */
[----:B------:R-:W-:Y:S01]  /*68a00*/  STL.64 [R1+0x5e0], R12 ;  /* 0x0005e00c01007387 */ /* 0x000fe20000100a00 */
[----:B------:R1:W-:Y:S02]  /*68a10*/  STL.64 [R1+0x5e8], R14 ;  /* 0x0005e80e01007387 */ /* 0x0003e40000100a00 */
[C---:B-1----:R-:W-:Y:S01]  /*68a20*/  HMMA.1688.F32.TF32 R12, R244.reuse, R142, R232 ;  /* 0x0000008ef40c723c */ /* 0x042fe200000810e8 */
[----:B------:R-:W-:Y:S01]  /*68a30*/  STL.64 [R1+0x5d0], R96 ;  /* 0x0005d06001007387 */ /* 0x000fe20000100a00 */
[----:B------:R-:W-:Y:S02]  /*68a40*/  STL.64 [R1+0x5d8], R98 ;  /* 0x0005d86201007387 */ /* 0x000fe40000100a00 */
[----:B------:R-:W-:Y:S02]  /*68a50*/  STL.64 [R1+0x5c0], R16 ;  /* 0x0005c01001007387 */ /* 0x000fe40000100a00 */
[----:B------:R1:W-:Y:S01]  /*68a60*/  STL.64 [R1+0x5c8], R18 ;  /* 0x0005c81201007387 */ /* 0x0003e20000100a00 */
[----:B------:R-:W-:Y:S01]  /*68a70*/  LDSM.16.M88.4 R96, [R252+0x34080] ;  /* 0x03408000fc60783b */ /* 0x000fe20000000200 */
[----:B-1----:R-:W-:Y:S01]  /*68a80*/  HMMA.1688.F32.TF32 R16, R244, R134, R68 ;  /* 0x00000086f410723c */ /* 0x002fe20000081044 */
[----:B------:R-:W-:-:S02]  /*68a90*/  IMAD.MOV.U32 R232, RZ, RZ, R153 ;  /* 0x000000ffffe87224 */ /* 0x000fc400078e0099 */
[----:B------:R-:W-:Y:S02]  /*68aa0*/  IMAD.MOV.U32 R233, RZ, RZ, R152 ;  /* 0x000000ffffe97224 */ /* 0x000fe400078e0098 */
[----:B------:R-:W-:Y:S01]  /*68ab0*/  IMAD.MOV.U32 R234, RZ, RZ, R149 ;  /* 0x000000ffffea7224 */ /* 0x000fe200078e0095 */
[----:B------:R-:W-:Y:S09]  /*68ac0*/  LDSM.16.M88.4 R152, [R252+0x28080] ;  /* 0x02808000fc98783b */ /* 0x000ff20000000200 */
[----:B------:R-:W-:Y:S01]  /*68ad0*/  STL.64 [R1+0x5b0], R12 ;  /* 0x0005b00c01007387 */ /* 0x000fe20000100a00 */
[----:B------:R1:W-:Y:S01]  /*68ae0*/  STL.64 [R1+0x5b8], R14 ;  /* 0x0005b80e01007387 */ /* 0x0003e20000100a00 */
[----:B------:R-:W-:-:S02]  /*68af0*/  MOV R235, R148 ;  /* 0x0000009400eb7202 */ /* 0x000fc40000000f00 */
[----:B------:R-:W-:Y:S01]  /*68b00*/  LDSM.16.M88.4 R68, [R252+0x3b080] ;  /* 0x03b08000fc44783b */ /* 0x000fe20000000200 */
[C---:B-1----:R-:W-:Y:S03]  /*68b10*/  HMMA.1688.F32.TF32 R12, R244.reuse, R130, R64 ;  /* 0x00000082f40c723c */ /* 0x042fe60000081040 */
[----:B------:R-:W-:Y:S01]  /*68b20*/  STL.64 [R1+0x5a0], R72 ;  /* 0x0005a04801007387 */ /* 0x000fe20000100a00 */
[----:B------:R-:W-:Y:S03]  /*68b30*/  STL.64 [R1+0x5a8], R74 ;  /* 0x0005a84a01007387 */ /* 0x000fe60000100a00 */
[----:B------:R-:W-:Y:S04]  /*68b40*/  LDSM.16.M88.4 R148, [R252+0x29080] ;  /* 0x02908000fc94783b */ /* 0x000fe80000000200 */
[----:B------:R-:W-:Y:S01]  /*68b50*/  STL.64 [R1+0x590], R16 ;  /* 0x0005901001007387 */ /* 0x000fe20000100a00 */
[----:B------:R4:W-:Y:S02]  /*68b60*/  STL.64 [R1+0x598], R18 ;  /* 0x0005981201007387 */ /* 0x0009e40000100a00 */
[----:B------:R-:W-:Y:S01]  /*68b70*/  LDSM.16.M88.4 R72, [R252+0x3a080] ;  /* 0x03a08000fc48783b */ /* 0x000fe20000000200 */
[----:B------:R-:W-:Y:S01]  /*68b80*/  LDSM.16.M88.4 R64, [R252+0x3c080] ;  /* 0x03c08000fc40783b */ /* 0x000fe20000000200 */
[C---:B----4-:R-:W-:Y:S03]  /*68b90*/  HMMA.1688.F32.TF32 R16, R244.reuse, R122, R56 ;  /* 0x0000007af410723c */ /* 0x050fe60000081038 */
[----:B------:R-:W-:Y:S04]  /*68ba0*/  LDSM.16.M88.4 R56, [R252+0x3e080] ;  /* 0x03e08000fc38783b */ /* 0x000fe80000000200 */
[----:B------:R-:W-:Y:S01]  /*68bb0*/  STL.64 [R1+0x580], R12 ;  /* 0x0005800c01007387 */ /* 0x000fe20000100a00 */
[----:B------:R1:W-:Y:S02]  /*68bc0*/  STL.64 [R1+0x588], R14 ;  /* 0x0005880e01007387 */ /* 0x0003e40000100a00 */
[C---:B-1----:R-:W-:Y:S08]  /*68bd0*/  HMMA.1688.F32.TF32 R12, R244.reuse, R118, R52 ;  /* 0x00000076f40c723c */ /* 0x042ff00000081034 */
[----:B------:R-:W-:Y:S01]  /*68be0*/  HMMA.1688.F32.TF32 R244, R244, R114, R92 ;  /* 0x00000072f4f4723c */ /* 0x000fe2000008105c */
[----:B------:R-:W-:Y:S01]  /*68bf0*/  STL.64 [R1+0x570], R60 ;  /* 0x0005703c01007387 */ /* 0x000fe20000100a00 */
[----:B------:R-:W-:Y:S03]  /*68c00*/  STL.64 [R1+0x578], R62 ;  /* 0x0005783e01007387 */ /* 0x000fe60000100a00 */
[----:B------:R-:W-:Y:S02]  /*68c10*/  STL.64 [R1+0x560], R16 ;  /* 0x0005601001007387 */ /* 0x000fe40000100a00 */
[----:B------:R-:W-:Y:S01]  /*68c20*/  STL.64 [R1+0x568], R18 ;  /* 0x0005681201007387 */ /* 0x000fe20000100a00 */
[----:B------:R-:W-:Y:S04]  /*68c30*/  LDSM.16.M88.4 R112, [R252+0x27080] ;  /* 0x02708000fc70783b */ /* 0x000fe80000000200 */
[----:B------:R-:W-:Y:S04]  /*68c40*/  LDSM.16.M88.4 R92, [R252+0x35080] ;  /* 0x03508000fc5c783b */ /* 0x000fe80000000200 */
[----:B------:R-:W-:Y:S04]  /*68c50*/  LDSM.16.M88.4 R60, [R252+0x3d080] ;  /* 0x03d08000fc3c783b */ /* 0x000fe80000000200 */
[----:B------:R-:W-:Y:S04]  /*68c60*/  LDSM.16.M88.4 R52, [R252+0x3f080] ;  /* 0x03f08000fc34783b */ /* 0x000fe80000000200 */
[----:B------:R-:W-:Y:S01]  /*68c70*/  STL [R1+0x4c78], R247 ;  /* 0x004c78f701007387 */ /* 0x000fe20000100800 */
[----:B------:R-:W-:Y:S02]  /*68c80*/  STL.64 [R1+0x550], R12 ;  /* 0x0005500c01007387 */ /* 0x000fe40000100a00 */
[----:B------:R1:W-:Y:S02]  /*68c90*/  STL.64 [R1+0x558], R14 ;  /* 0x0005580e01007387 */ /* 0x0003e40000100a00 */
[C---:B-1----:R-:W-:Y:S08]  /*68ca0*/  HMMA.1688.F32.TF32 R12, R8.reuse, R40, R84 ;  /* 0x00000028080c723c */ /* 0x042ff00000081054 */
[----:B------:R-:W-:Y:S01]  /*68cb0*/  HMMA.1688.F32.TF32 R16, R8, R44, R88 ;  /* 0x0000002c0810723c */ /* 0x000fe20000081058 */
[----:B------:R-:W-:Y:S04]  /*68cc0*/  LDSM.16.M88.4 R88, [R252+0x36080] ;  /* 0x03608000fc58783b */ /* 0x000fe80000000200 */
[----:B------:R-:W-:Y:S11]  /*68cd0*/  LDSM.16.M88.4 R84, [R252+0x37080] ;  /* 0x03708000fc54783b */ /* 0x000ff60000000200 */
[----:B------:R-:W-:-:S02]  /*68ce0*/  IMAD.MOV.U32 R247, RZ, RZ, R12 ;  /* 0x000000fffff77224 */ /* 0x000fc400078e000c */
[----:B------:R-:W-:Y:S01]  /*68cf0*/  IMAD.MOV.U32 R46, RZ, RZ, R13 ;  /* 0x000000ffff2e7224 */ /* 0x000fe200078e000d */
[----:B------:R-:W-:Y:S01]  /*68d00*/  MOV R50, R14 ;  /* 0x0000000e00327202 */ /* 0x000fe20000000f00 */
[----:B------:R-:W-:Y:S01]  /*68d10*/  IMAD.MOV.U32 R51, RZ, RZ, R15 ;  /* 0x000000ffff337224 */ /* 0x000fe200078e000f */
[C---:B---3--:R-:W-:Y:S08]  /*68d20*/  HMMA.1688.F32.TF32 R240, R8.reuse, R48, R240 ;  /* 0x0000003008f0723c */ /* 0x048ff000000810f0 */
[C---:B------:R-:W-:Y:S01]  /*68d30*/  HMMA.1688.F32.TF32 R12, R8.reuse, R36, R80 ;  /* 0x00000024080c723c */ /* 0x040fe20000081050 */
[----:B------:R-:W-:Y:S11]  /*68d40*/  LDSM.16.M88.4 R80, [R252+0x38080] ;  /* 0x03808000fc50783b */ /* 0x000ff60000000200 */
[----:B------:R-:W-:Y:S03]  /*68d50*/  @!UPT UIADD3 URZ, URZ, URZ, URZ ;  /* 0x0000003f3f3ff290 */ /* 0x000fe6000fffe03f */
[----:B------:R-:W-:Y:S01]  /*68d60*/  STL.64 [R1+0x4c88], R242 ;  /* 0x004c88f201007387 */ /* 0x000fe20000100a00 */
[----:B------:R-:W-:Y:S02]  /*68d70*/  STL.64 [R1+0x4c80], R240 ;  /* 0x004c80f001007387 */ /* 0x000fe40000100a00 */
[----:B------:R-:W-:Y:S02]  /*68d80*/  STL.64 [R1+0x540], R16 ;  /* 0x0005401001007387 */ /* 0x000fe40000100a00 */
[----:B------:R1:W-:Y:S01]  /*68d90*/  STL.64 [R1+0x548], R18 ;  /* 0x0005481201007387 */ /* 0x0003e20000100a00 */
[----:B------:R-:W-:Y:S01]  /*68da0*/  STL.64 [R1+0x4c98], R246 ;  /* 0x004c98f601007387 */ /* 0x000fe20000100a00 */
[----:B------:R-:W-:Y:S02]  /*68db0*/  STL.64 [R1+0x4c90], R244 ;  /* 0x004c90f401007387 */ /* 0x000fe40000100a00 */
[----:B------:R-:W-:Y:S02]  /*68dc0*/  IMAD.MOV.U32 R47, RZ, RZ, R12 ;  /* 0x000000ffff2f7224 */ /* 0x000fe400078e000c */
[----:B------:R-:W-:Y:S01]  /*68dd0*/  IMAD.MOV.U32 R42, RZ, RZ, R14 ;  /* 0x000000ffff2a7224 */ /* 0x000fe200078e000e */
[----:B------:R2:W-:Y:S01]  /*68de0*/  STL [R1+0x524], R13 ;  /* 0x0005240d01007387 */ /* 0x0005e20000100800 */
[----:B-1----:R-:W-:Y:S01]  /*68df0*/  HMMA.1688.F32.TF32 R16, R8, R32, R24 ;  /* 0x000000200810723c */ /* 0x002fe20000081018 */
[----:B------:R-:W-:-:S07]  /*68e00*/  IMAD.MOV.U32 R43, RZ, RZ, R15 ;  /* 0x000000ffff2b7224 */ /* 0x000fce00078e000f */
[----:B--2---:R-:W-:Y:S07]  /*68e10*/  HMMA.1688.F32.TF32 R12, R8, R28, R20 ;  /* 0x0000001c080c723c */ /* 0x004fee0000081014 */
[----:B------:R-:W-:Y:S01]  /*68e20*/  IMAD.MOV.U32 R22, RZ, RZ, R117 ;  /* 0x000000ffff167224 */ /* 0x000fe200078e0075 */
[----:B------:R-:W-:Y:S02]  /*68e30*/  MOV R23, R116 ;  /* 0x0000007400177202 */ /* 0x000fe40000000f00 */
[----:B------:R-:W1:Y:S04]  /*68e40*/  LDSM.16.M88.4 R116, [R252+0x26080] ;  /* 0x02608000fc74783b */ /* 0x000e680000000200 */
[----:B------:R-:W-:Y:S01]  /*68e50*/  STL.64 [R1+0x4e08], R42 ;  /* 0x004e082a01007387 */ /* 0x000fe20000100a00 */
[----:B------:R-:W-:Y:S02]  /*68e60*/  STL.64 [R1+0x4e00], R40 ;  /* 0x004e002801007387 */ /* 0x000fe40000100a00 */
[----:B------:R-:W-:-:S02]  /*68e70*/  IMAD.MOV.U32 R24, RZ, RZ, R137 ;  /* 0x000000ffff187224 */ /* 0x000fc400078e0089 */
[----:B------:R-:W-:Y:S02]  /*68e80*/  IMAD.MOV.U32 R25, RZ, RZ, R136 ;  /* 0x000000ffff197224 */ /* 0x000fe400078e0088 */
[----:B------:R-:W-:Y:S01]  /*68e90*/  IMAD.MOV.U32 R26, RZ, RZ, R133 ;  /* 0x000000ffff1a7224 */ /* 0x000fe200078e0085 */
[----:B------:R-:W-:Y:S04]  /*68ea0*/  LDSM.16.M88.4 R136, [R252+0x2c080] ;  /* 0x02c08000fc88783b */ /* 0x000fe80000000200 */
[----:B------:R2:W-:Y:S01]  /*68eb0*/  STL.64 [R1+0x510], R16 ;  /* 0x0005101001007387 */ /* 0x0005e20000100a00 */
[----:B------:R3:W-:Y:S01]  /*68ec0*/  STL.64 [R1+0x518], R18 ;  /* 0x0005181201007387 */ /* 0x0007e20000100a00 */
[----:B------:R-:W-:Y:S01]  /*68ed0*/  MOV R27, R132 ;  /* 0x00000084001b7202 */ /* 0x000fe20000000f00 */
[----:B------:R4:W-:Y:S01]  /*68ee0*/  STL.64 [R1+0x500], R12 ;  /* 0x0005000c01007387 */ /* 0x0009e20000100a00 */
[----:B------:R-:W-:Y:S01]  /*68ef0*/  LDSM.16.M88.4 R132, [R252+0x2d080] ;  /* 0x02d08000fc84783b */ /* 0x000fe20000000200 */
[----:B--2---:R-:W-:-:S02]  /*68f00*/  IMAD.MOV.U32 R16, RZ, RZ, R145 ;  /* 0x000000ffff107224 */ /* 0x004fc400078e0091 */
[----:B------:R-:W-:Y:S02]  /*68f10*/  IMAD.MOV.U32 R17, RZ, RZ, R144 ;  /* 0x000000ffff117224 */ /* 0x000fe400078e0090 */
[----:B---3--:R-:W-:Y:S01]  /*68f20*/  IMAD.MOV.U32 R18, RZ, RZ, R141 ;  /* 0x000000ffff127224 */ /* 0x008fe200078e008d */
[----:B------:R-:W2:Y:S01]  /*68f30*/  LDSM.16.M88.4 R144, [R252+0x2a080] ;  /* 0x02a08000fc90783b */ /* 0x000ea20000000200 */
[----:B------:R-:W-:Y:S02]  /*68f40*/  IMAD.MOV.U32 R19, RZ, RZ, R140 ;  /* 0x000000ffff137224 */ /* 0x000fe400078e008c */
[----:B------:R-:W3:Y:S04]  /*68f50*/  LDSM.16.M88.4 R140, [R252+0x2b080] ;  /* 0x02b08000fc8c783b */ /* 0x000ee80000000200 */
[----:B----4-:R-:W-:-:S02]  /*68f60*/  IMAD.MOV.U32 R12, RZ, RZ, R129 ;  /* 0x000000ffff0c7224 */ /* 0x010fc400078e0081 */
[----:B------:R-:W-:Y:S01]  /*68f70*/  IMAD.MOV.U32 R13, RZ, RZ, R128 ;  /* 0x000000ffff0d7224 */ /* 0x000fe200078e0080 */
[----:B------:R4:W-:Y:S04]  /*68f80*/  STL.64 [R1+0x508], R14 ;  /* 0x0005080e01007387 */ /* 0x0009e80000100a00 */
[----:B------:R-:W3:Y:S01]  /*68f90*/  LDSM.16.M88.4 R128, [R252+0x2e080] ;  /* 0x02e08000fc80783b */ /* 0x000ee20000000200 */
[----:B------:R-:W-:Y:S02]  /*68fa0*/  IMAD.MOV.U32 R20, RZ, RZ, R121 ;  /* 0x000000ffff147224 */ /* 0x000fe400078e0079 */
[----:B------:R-:W-:Y:S02]  /*68fb0*/  IMAD.MOV.U32 R21, RZ, RZ, R120 ;  /* 0x000000ffff157224 */ /* 0x000fe400078e0078 */
[----:B------:R-:W-:Y:S01]  /*68fc0*/  LDSM.16.M88.4 R120, [R252+0x30080] ;  /* 0x03008000fc78783b */ /* 0x000fe20000000200 */
[----:B----4-:R-:W-:-:S02]  /*68fd0*/  IMAD.MOV.U32 R14, RZ, RZ, R125 ;  /* 0x000000ffff0e7224 */ /* 0x010fc400078e007d */
[----:B------:R-:W-:Y:S02]  /*68fe0*/  IMAD.MOV.U32 R15, RZ, RZ, R124 ;  /* 0x000000ffff0f7224 */ /* 0x000fe400078e007c */
[----:B------:R-:W4:Y:S04]  /*68ff0*/  LDSM.16.M88.4 R124, [R252+0x2f080] ;  /* 0x02f08000fc7c783b */ /* 0x000f280000000200 */
[----:B-1----:R-:W-:Y:S01]  /*69000*/  STL [R1+0x4c24], R118 ;  /* 0x004c247601007387 */ /* 0x002fe20000100800 */
[----:B------:R-:W-:Y:S02]  /*69010*/  STL [R1+0x4c20], R119 ;  /* 0x004c207701007387 */ /* 0x000fe40000100800 */
[----:B------:R-:W-:Y:S02]  /*69020*/  STL [R1+0x4c3c], R114 ;  /* 0x004c3c7201007387 */ /* 0x000fe40000100800 */
[----:B------:R-:W-:Y:S01]  /*69030*/  STL [R1+0x4c28], R115 ;  /* 0x004c287301007387 */ /* 0x000fe20000100800 */
[----:B------:R-:W-:Y:S01]  /*69040*/  STL [R1+0x4c4c], R154 ;  /* 0x004c4c9a01007387 */ /* 0x000fe20000100800 */
[----:B------:R-:W-:Y:S02]  /*69050*/  STL [R1+0x4c40], R155 ;  /* 0x004c409b01007387 */ /* 0x000fe40000100800 */
[----:B------:R-:W-:Y:S02]  /*69060*/  STL [R1+0x4c54], R150 ;  /* 0x004c549601007387 */ /* 0x000fe40000100800 */
[----:B------:R-:W-:Y:S01]  /*69070*/  STL [R1+0x4c50], R151 ;  /* 0x004c509701007387 */ /* 0x000fe20000100800 */
[----:B--2---:R1:W-:Y:S01]  /*69080*/  STL [R1+0x4c5c], R146 ;  /* 0x004c5c9201007387 */ /* 0x0043e20000100800 */
[----:B------:R2:W-:Y:S02]  /*69090*/  STL [R1+0x4c58], R147 ;  /* 0x004c589301007387 */ /* 0x0005e40000100800 */
[----:B---3--:R-:W-:Y:S02]  /*690a0*/  STL [R1+0x4ae8], R142 ;  /* 0x004ae88e01007387 */ /* 0x008fe40000100800 */
[----:B------:R-:W-:Y:S01]  /*690b0*/  STL [R1+0x4ae4], R143 ;  /* 0x004ae48f01007387 */ /* 0x000fe20000100800 */
[----:B------:R-:W-:Y:S01]  /*690c0*/  STL [R1+0x4ae0], R138 ;  /* 0x004ae08a01007387 */ /* 0x000fe20000100800 */
[----:B------:R-:W-:Y:S02]  /*690d0*/  STL [R1+0x4adc], R139 ;  /* 0x004adc8b01007387 */ /* 0x000fe40000100800 */
[----:B------:R-:W-:Y:S02]  /*690e0*/  STL [R1+0x4ad4], R134 ;  /* 0x004ad48601007387 */ /* 0x000fe40000100800 */
[----:B------:R-:W-:Y:S01]  /*690f0*/  STL [R1+0x4ad0], R135 ;  /* 0x004ad08701007387 */ /* 0x000fe20000100800 */
[----:B------:R-:W-:Y:S01]  /*69100*/  STL [R1+0x4aec], R130 ;  /* 0x004aec8201007387 */ /* 0x000fe20000100800 */
[----:B------:R-:W-:Y:S03]  /*69110*/  STL [R1+0x4ad8], R131 ;  /* 0x004ad88301007387 */ /* 0x000fe60000100800 */
[----:B----4-:R-:W-:Y:S01]  /*69120*/  STL [R1+0x4af4], R126 ;  /* 0x004af47e01007387 */ /* 0x010fe20000100800 */
[----:B------:R-:W-:Y:S02]  /*69130*/  STL [R1+0x4af0], R127 ;  /* 0x004af07f01007387 */ /* 0x000fe40000100800 */
[----:B------:R-:W-:Y:S02]  /*69140*/  STL [R1+0x4afc], R122 ;  /* 0x004afc7a01007387 */ /* 0x000fe40000100800 */
[----:B------:R-:W-:Y:S01]  /*69150*/  STL [R1+0x4af8], R123 ;  /* 0x004af87b01007387 */ /* 0x000fe20000100800 */
[----:B------:R-:W-:Y:S01]  /*69160*/  STL [R1+0x4b04], R110 ;  /* 0x004b046e01007387 */ /* 0x000fe20000100800 */
        /* <DEDUP_REMOVED lines=8> */
[C---:B------:R-:W-:Y:S08]  /*691f0*/  HMMA.1688.F32.TF32 R40, R8.reuse, R116, R228 ;  /* 0x000000740828723c */ /* 0x040ff000000810e4 */
[----:B------:R-:W-:Y:S01]  /*69200*/  HMMA.1688.F32.TF32 R20, R8, R112, R20 ;  /* 0x000000700814723c */ /* 0x000fe20000081014 */
        /* <DEDUP_REMOVED lines=12> */
[----:B------:R3:W-:Y:S01]  /*692d0*/  STL [R1+0x4b50], R71 ;  /* 0x004b504701007387 */ /* 0x0007e20000100800 */
[----:B------:R-:W-:Y:S01]  /*692e0*/  STL [R1+0x4b5c], R66 ;  /* 0x004b5c4201007387 */ /* 0x000fe20000100800 */
[----:B------:R4:W-:Y:S02]  /*692f0*/  STL [R1+0x4b58], R67 ;  /* 0x004b584301007387 */ /* 0x0009e40000100800 */
[----:B------:R-:W-:Y:S02]  /*69300*/  STL [R1+0x4b64], R62 ;  /* 0x004b643e01007387 */ /* 0x000fe40000100800 */
[----:B------:R3:W-:Y:S01]  /*69310*/  STL [R1+0x4b60], R63 ;  /* 0x004b603f01007387 */ /* 0x0007e20000100800 */
[----:B------:R-:W-:Y:S01]  /*69320*/  STL [R1+0x4b6c], R58 ;  /* 0x004b6c3a01007387 */ /* 0x000fe20000100800 */
[----:B------:R3:W-:Y:S02]  /*69330*/  STL [R1+0x4b68], R59 ;  /* 0x004b683b01007387 */ /* 0x0007e40000100800 */
[----:B------:R-:W-:Y:S02]  /*69340*/  STL [R1+0x4b74], R54 ;  /* 0x004b743601007387 */ /* 0x000fe40000100800 */
[----:B------:R3:W-:Y:S01]  /*69350*/  STL [R1+0x4b70], R55 ;  /* 0x004b703701007387 */ /* 0x0007e20000100800 */
[----:B------:R-:W-:Y:S01]  /*69360*/  STL [R1+0x4418], R252 ;  /* 0x004418fc01007387 */ /* 0x000fe20000100800 */
[----:B------:R-:W-:Y:S02]  /*69370*/  STL.64 [R1+0x4f0], R40 ;  /* 0x0004f02801007387 */ /* 0x000fe40000100a00 */
[----:B-1----:R-:W-:-:S02]  /*69380*/  IMAD.MOV.U32 R146, RZ, RZ, R20 ;  /* 0x000000ffff927224 */ /* 0x002fc400078e0014 */
[----:B------:R-:W-:Y:S02]  /*69390*/  STL.64 [R1+0x4f8], R42 ;  /* 0x0004f82a01007387 */ /* 0x000fe40000100a00 */
[----:B--2---:R-:W-:Y:S01]  /*693a0*/  IMAD.MOV.U32 R147, RZ, RZ, R21 ;  /* 0x000000ffff937224 */ /* 0x004fe200078e0015 */
[----:B------:R-:W2:Y:S01]  /*693b0*/  LDL.LU R20, [R1+0x3320] ;  /* 0x0033200001147983 */ /* 0x000ea20000300800 */
[----:B------:R-:W-:Y:S02]  /*693c0*/  IMAD.MOV.U32 R150, RZ, RZ, R22 ;  /* 0x000000ffff967224 */ /* 0x000fe400078e0016 */
[----:B------:R-:W2:Y:S01]  /*693d0*/  LDL.LU R21, [R1+0x3324] ;  /* 0x0033240001157983 */ /* 0x000ea20000300800 */
[----:B------:R-:W-:Y:S01]  /*693e0*/  MOV R151, R23 ;  /* 0x0000001700977202 */ /* 0x000fe20000000f00 */
[----:B------:R-:W2:Y:S01]  /*693f0*/  LDL.LU R22, [R1+0x3328] ;  /* 0x0033280001167983 */ /* 0x000ea20000300800 */
[----:B------:R-:W2:Y:S01]  /*69400*/  LDL.LU R23, [R1+0x332c] ;  /* 0x00332c0001177983 */ /* 0x000ea20000300800 */
[C---:B------:R-:W-:Y:S11]  /*69410*/  HMMA.1688.F32.TF32 R12, R8.reuse, R152, R12 ;  /* 0x00000098080c723c */ /* 0x040ff6000008100c */
[----:B------:R-:W-:Y:S11]  /*69420*/  @!UPT UIADD3 URZ, URZ, URZ, URZ ;  /* 0x0000003f3f3ff290 */ /* 0x000ff6000fffe03f */
[----:B------:R-:W-:Y:S02]  /*69430*/  @!UPT UIADD3 URZ, URZ, URZ, URZ ;  /* 0x0000003f3f3ff290 */ /* 0x000fe4000fffe03f */
[----:B------:R-:W-:Y:S02]  /*69440*/  IMAD.MOV.U32 R154, RZ, RZ, R12 ;  /* 0x000000ffff9a7224 */ /* 0x000fe400078e000c */
[----:B------:R-:W-:Y:S02]  /*69450*/  IMAD.MOV.U32 R38, RZ, RZ, R13 ;  /* 0x000000ffff267224 */ /* 0x000fe400078e000d */
[----:B------:R-:W-:Y:S02]  /*69460*/  IMAD.MOV.U32 R39, RZ, RZ, R14 ;  /* 0x000000ffff277224 */ /* 0x000fe400078e000e */
[----:B------:R-:W-:Y:S02]  /*69470*/  IMAD.MOV.U32 R155, RZ, RZ, R15 ;  /* 0x000000ffff9b7224 */ /* 0x000fe400078e000f */
[C---:B------:R-:W-:Y:S01]  /*69480*/  HMMA.1688.F32.TF32 R12, R8.reuse, R148, R24 ;  /* 0x00000094080c723c */ /* 0x040fe20000081018 */
[----:B------:R-:W2:Y:S01]  /*69490*/  LDL.LU R24, [R1+0x3310] ;  /* 0x0033100001187983 */ /* 0x000ea20000300800 */
[----:B------:R-:W2:Y:S02]  /*694a0*/  LDL.LU R25, [R1+0x3314] ;  /* 0x0033140001197983 */ /* 0x000ea40000300800 */
[----:B------:R-:W2:Y:S02]  /*694b0*/  LDL.LU R26, [R1+0x3318] ;  /* 0x00331800011a7983 */ /* 0x000ea40000300800 */
[----:B------:R-:W2:Y:S11]  /*694c0*/  LDL.LU R27, [R1+0x331c] ;  /* 0x00331c00011b7983 */ /* 0x000eb60000300800 */
[----:B------:R-:W-:Y:S07]  /*694d0*/  @!UPT UIADD3 URZ, URZ, URZ, URZ ;  /* 0x0000003f3f3ff290 */ /* 0x000fee000fffe03f */
[----:B------:R-:W-:Y:S02]  /*694e0*/  IMAD.MOV.U32 R114, RZ, RZ, R12 ;  /* 0x000000ffff727224 */ /* 0x000fe400078e000c */
[----:B------:R-:W-:Y:S02]  /*694f0*/  IMAD.MOV.U32 R30, RZ, RZ, R13 ;  /* 0x000000ffff1e7224 */ /* 0x000fe400078e000d */
[----:B------:R-:W-:Y:S01]  /*69500*/  IMAD.MOV.U32 R34, RZ, RZ, R14 ;  /* 0x000000ffff227224 */ /* 0x000fe200078e000e */
[----:B------:R-:W-:Y:S02]  /*69510*/  MOV R35, R15 ;  /* 0x0000000f00237202 */ /* 0x000fe40000000f00 */
        /* <DEDUP_REMOVED lines=13> */
[----:B---3--:R-:W-:Y:S01]  /*695f0*/  MOV R71, R15 ;  /* 0x0000000f00477202 */ /* 0x008fe20000000f00 */
[----:B------:R-:W-:Y:S02]  /*69600*/  IMAD.MOV.U32 R70, RZ, RZ, R14 ;  /* 0x000000ffff467224 */ /* 0x000fe400078e000e */
[----:B----4-:R-:W-:Y:S02]  /*69610*/  IMAD.MOV.U32 R67, RZ, RZ, R13 ;  /* 0x000000ffff437224 */ /* 0x010fe400078e000d */
[----:B------:R-:W-:Y:S01]  /*69620*/  IMAD.MOV.U32 R66, RZ, RZ, R12 ;  /* 0x000000ffff427224 */ /* 0x000fe200078e000c */
[----:B------:R-:W-:Y:S01]  /*69630*/  STL [R1+0x4b84], R71 ;  /* 0x004b844701007387 */ /* 0x000fe20000100800 */
[----:B------:R-:W-:Y:S02]  /*69640*/  STL [R1+0x4b80], R70 ;  /* 0x004b804601007387 */ /* 0x000fe40000100800 */
[----:B------:R-:W-:Y:S02]  /*69650*/  STL [R1+0x4b7c], R67 ;  /* 0x004b7c4301007387 */ /* 0x000fe40000100800 */
[----:B------:R1:W-:Y:S01]  /*69660*/  STL [R1+0x4b78], R66 ;  /* 0x004b784201007387 */ /* 0x0003e20000100800 */
[C---:B--2---:R-:W-:Y:S01]  /*69670*/  HMMA.1688.F32.TF32 R12, R8.reuse, R136, R20 ;  /* 0x00000088080c723c */ /* 0x044fe20000081014 */
[----:B------:R-:W2:Y:S01]  /*69680*/  LDL.LU R20, [R1+0x32f0] ;  /* 0x0032f00001147983 */ /* 0x000ea20000300800 */
[----:B------:R-:W2:Y:S02]  /*69690*/  LDL.LU R21, [R1+0x32f4] ;  /* 0x0032f40001157983 */ /* 0x000ea40000300800 */
[----:B------:R-:W2:Y:S02]  /*696a0*/  LDL.LU R22, [R1+0x32f8] ;  /* 0x0032f80001167983 */ /* 0x000ea40000300800 */
[----:B------:R-:W2:Y:S11]  /*696b0*/  LDL.LU R23, [R1+0x32fc] ;  /* 0x0032fc0001177983 */ /* 0x000eb60000300800 */
[----:B------:R-:W-:Y:S07]  /*696c0*/  @!UPT UIADD3 URZ, URZ, URZ, URZ ;  /* 0x0000003f3f3ff290 */ /* 0x000fee000fffe03f */
[----:B------:R-:W-:Y:S02]  /*696d0*/  IMAD.MOV.U32 R79, RZ, RZ, R15 ;  /* 0x000000ffff4f7224 */ /* 0x000fe400078e000f */
[----:B------:R-:W-:Y:S02]  /*696e0*/  IMAD.MOV.U32 R78, RZ, RZ, R14 ;  /* 0x000000ffff4e7224 */ /* 0x000fe400078e000e */
[----:B------:R-:W-:Y:S02]  /*696f0*/  IMAD.MOV.U32 R75, RZ, RZ, R13 ;  /* 0x000000ffff4b7224 */ /* 0x000fe400078e000d */
[----:B------:R-:W-:Y:S01]  /*69700*/  IMAD.MOV.U32 R74, RZ, RZ, R12 ;  /* 0x000000ffff4a7224 */ /* 0x000fe200078e000c */
[----:B------:R-:W-:Y:S01]  /*69710*/  STL [R1+0x4b94], R79 ;  /* 0x004b944f01007387 */ /* 0x000fe20000100800 */
[----:B------:R-:W-:Y:S02]  /*69720*/  STL [R1+0x4b90], R78 ;  /* 0x004b904e01007387 */ /* 0x000fe40000100800 */
[----:B------:R3:W-:Y:S02]  /*69730*/  STL [R1+0x4b8c], R75 ;  /* 0x004b8c4b01007387 */ /* 0x0007e40000100800 */
[----:B------:R4:W-:Y:S01]  /*69740*/  STL [R1+0x4b88], R74 ;  /* 0x004b884a01007387 */ /* 0x0009e20000100800 */
[C---:B------:R-:W-:Y:S01]  /*69750*/  HMMA.1688.F32.TF32 R12, R8.reuse, R132, R24 ;  /* 0x00000084080c723c */ /* 0x040fe20000081018 */
[----:B------:R-:W3:Y:S01]  /*69760*/  LDL.LU R24, [R1+0x32e0] ;  /* 0x0032e00001187983 */ /* 0x000ee20000300800 */
[----:B------:R-:W3:Y:S02]  /*69770*/  LDL.LU R25, [R1+0x32e4] ;  /* 0x0032e40001197983 */ /* 0x000ee40000300800 */
[----:B------:R-:W3:Y:S02]  /*69780*/  LDL.LU R26, [R1+0x32e8] ;  /* 0x0032e800011a7983 */ /* 0x000ee40000300800 */
[----:B------:R-:W3:Y:S11]  /*69790*/  LDL.LU R27, [R1+0x32ec] ;  /* 0x0032ec00011b7983 */ /* 0x000ef60000300800 */
[----:B------:R-:W-:Y:S07]  /*697a0*/  @!UPT UIADD3 URZ, URZ, URZ, URZ ;  /* 0x0000003f3f3ff290 */ /* 0x000fee000fffe03f */
[----:B------:R-:W-:Y:S01]  /*697b0*/  MOV R95, R15 ;  /* 0x0000000f005f7202 */ /* 0x000fe20000000f00 */
[----:B------:R-:W-:Y:S02]  /*697c0*/  IMAD.MOV.U32 R94, RZ, RZ, R14 ;  /* 0x000000ffff5e7224 */ /* 0x000fe400078e000e */
[----:B------:R-:W-:Y:S02]  /*697d0*/  IMAD.MOV.U32 R91, RZ, RZ, R13 ;  /* 0x000000ffff5b7224 */ /* 0x000fe400078e000d */
[----:B------:R-:W-:Y:S01]  /*697e0*/  IMAD.MOV.U32 R90, RZ, RZ, R12 ;  /* 0x000000ffff5a7224 */ /* 0x000fe200078e000c */
[----:B------:R-:W-:Y:S01]  /*697f0*/  STL [R1+0x4ba4], R95 ;  /* 0x004ba45f01007387 */ /* 0x000fe20000100800 */
[----:B------:R-:W-:Y:S02]  /*69800*/  STL [R1+0x4ba0], R94 ;  /* 0x004ba05e01007387 */ /* 0x000fe40000100800 */
[----:B------:R-:W-:Y:S02]  /*69810*/  STL [R1+0x4b9c], R91 ;  /* 0x004b9c5b01007387 */ /* 0x000fe40000100800 */
[----:B------:R1:W-:Y:S01]  /*69820*/  STL [R1+0x4b98], R90 ;  /* 0x004b985a01007387 */ /* 0x0003e20000100800 */
[C---:B------:R-:W-:Y:S01]  /*69830*/  HMMA.1688.F32.TF32 R12, R8.reuse, R128, R232 ;  /* 0x00000080080c723c */ /* 0x040fe200000810e8 */
[----:B------:R-:W4:Y:S01]  /*69840*/  LDL.LU R232, [R1+0x32d0] ;  /* 0x0032d00001e87983 */ /* 0x000f220000300800 */
[----:B------:R-:W4:Y:S02]  /*69850*/  LDL.LU R233, [R1+0x32d4] ;  /* 0x0032d40001e97983 */ /* 0x000f240000300800 */
[----:B------:R-:W4:Y:S02]  /*69860*/  LDL.LU R234, [R1+0x32d8] ;  /* 0x0032d80001ea7983 */ /* 0x000f240000300800 */
[----:B------:R-:W4:Y:S11]  /*69870*/  LDL.LU R235, [R1+0x32dc] ;  /* 0x0032dc0001eb7983 */ /* 0x000f360000300800 */
        /* <DEDUP_REMOVED lines=9> */
[C---:B--2---:R-:W-:Y:S01]  /*69910*/  HMMA.1688.F32.TF32 R12, R8.reuse, R124, R20 ;  /* 0x0000007c080c723c */ /* 0x044fe20000081014 */
[----:B------:R-:W2:Y:S01]  /*69920*/  LDL.LU R20, [R1+0x32c0] ;  /* 0x0032c00001147983 */ /* 0x000ea20000300800 */
[----:B------:R-:W2:Y:S02]  /*69930*/  LDL.LU R21, [R1+0x32c4] ;  /* 0x0032c40001157983 */ /* 0x000ea40000300800 */
[----:B------:R-:W2:Y:S02]  /*69940*/  LDL.LU R22, [R1+0x32c8] ;  /* 0x0032c80001167983 */ /* 0x000ea40000300800 */
[----:B------:R-:W2:Y:S11]  /*69950*/  LDL.LU R23, [R1+0x32cc] ;  /* 0x0032cc0001177983 */ /* 0x000eb60000300800 */
[----:B------:R-:W-:Y:S07]  /*69960*/  @!UPT UIADD3 URZ, URZ, URZ, URZ ;  /* 0x0000003f3f3ff290 */ /* 0x000fee000fffe03f */
[----:B------:R-:W-:Y:S01]  /*69970*/  MOV R87, R15 ;  /* 0x0000000f00577202 */ /* 0x000fe20000000f00 */
[----:B------:R-:W-:Y:S02]  /*69980*/  IMAD.MOV.U32 R86, RZ, RZ, R14 ;  /* 0x000000ffff567224 */ /* 0x000fe400078e000e */
[----:B------:R-:W-:Y:S02]  /*69990*/  IMAD.MOV.U32 R83, RZ, RZ, R13 ;  /* 0x000000ffff537224 */ /* 0x000fe400078e000d */
[----:B------:R-:W-:Y:S01]  /*699a0*/  IMAD.MOV.U32 R82, RZ, RZ, R12 ;  /* 0x000000ffff527224 */ /* 0x000fe200078e000c */
[----:B------:R-:W-:Y:S01]  /*699b0*/  STL [R1+0x4bc4], R87 ;  /* 0x004bc45701007387 */ /* 0x000fe20000100800 */
[----:B------:R-:W-:Y:S02]  /*699c0*/  STL [R1+0x4bc0], R86 ;  /* 0x004bc05601007387 */ /* 0x000fe40000100800 */
[----:B------:R1:W-:Y:S02]  /*699d0*/  STL [R1+0x4bbc], R83 ;  /* 0x004bbc5301007387 */ /* 0x0003e40000100800 */
[----:B------:R1:W-:Y:S01]  /*699e0*/  STL [R1+0x4bb8], R82 ;  /* 0x004bb85201007387 */ /* 0x0003e20000100800 */
[C---:B---3--:R-:W-:Y:S01]  /*699f0*/  HMMA.1688.F32.TF32 R12, R8.reuse, R120, R24 ;  /* 0x00000078080c723c */ /* 0x048fe20000081018 */
[----:B------:R-:W3:Y:S01]  /*69a00*/  LDL.LU R24, [R1+0x32b0] ;  /* 0x0032b00001187983 */ /* 0x000ee20000300800 */
[----:B------:R-:W3:Y:S02]  /*69a10*/  LDL.LU R25, [R1+0x32b4] ;  /* 0x0032b40001197983 */ /* 0x000ee40000300800 */
[----:B------:R-:W3:Y:S02]  /*69a20*/  LDL.LU R26, [R1+0x32b8] ;  /* 0x0032b800011a7983 */ /* 0x000ee40000300800 */
[----:B------:R-:W3:Y:S11]  /*69a30*/  LDL.LU R27, [R1+0x32bc] ;  /* 0x0032bc00011b7983 */ /* 0x000ef60000300800 */
        /* <DEDUP_REMOVED lines=9> */
[----:B------:R-:W3:Y:S01]  /*69ad0*/  LDL.LU R16, [R1+0x32a0] ;  /* 0x0032a00001107983 */ /* 0x000ee20000300800 */
[----:B------:R-:W3:Y:S02]  /*69ae0*/  LDL.LU R17, [R1+0x32a4] ;  /* 0x0032a40001117983 */ /* 0x000ee40000300800 */
[----:B------:R-:W3:Y:S02]  /*69af0*/  LDL.LU R18, [R1+0x32a8] ;  /* 0x0032a80001127983 */ /* 0x000ee40000300800 */
[----:B------:R-:W3:Y:S01]  /*69b00*/  LDL.LU R19, [R1+0x32ac] ;  /* 0x0032ac0001137983 */ /* 0x000ee20000300800 */
[C---:B----4-:R-:W-:Y:S11]  /*69b10*/  HMMA.1688.F32.TF32 R12, R8.reuse, R108, R232 ;  /* 0x0000006c080c723c */ /* 0x050ff600000810e8 */
[----:B------:R-:W-:Y:S11]  /*69b20*/  @!UPT UIADD3 URZ, URZ, URZ, URZ ;  /* 0x0000003f3f3ff290 */ /* 0x000ff6000fffe03f */
[----:B------:R-:W-:Y:S02]  /*69b30*/  @!UPT UIADD3 URZ, URZ, URZ, URZ ;  /* 0x0000003f3f3ff290 */ /* 0x000fe4000fffe03f */
[----:B------:R-:W-:Y:S01]  /*69b40*/  MOV R111, R15 ;  /* 0x0000000f006f7202 */ /* 0x000fe20000000f00 */
[----:B------:R-:W-:Y:S02]  /*69b50*/  IMAD.MOV.U32 R110, RZ, RZ, R14 ;  /* 0x000000ffff6e7224 */ /* 0x000fe400078e000e */
[----:B------:R-:W-:Y:S02]  /*69b60*/  IMAD.MOV.U32 R107, RZ, RZ, R13 ;  /* 0x000000ffff6b7224 */ /* 0x000fe400078e000d */
[----:B------:R-:W-:Y:S01]  /*69b70*/  IMAD.MOV.U32 R106, RZ, RZ, R12 ;  /* 0x000000ffff6a7224 */ /* 0x000fe200078e000c */
[----:B------:R-:W-:Y:S01]  /*69b80*/  STL [R1+0x4be4], R111 ;  /* 0x004be46f01007387 */ /* 0x000fe20000100800 */
[----:B------:R-:W-:Y:S02]  /*69b90*/  STL [R1+0x4be0], R110 ;  /* 0x004be06e01007387 */ /* 0x000fe40000100800 */
[----:B------:R-:W-:Y:S02]  /*69ba0*/  STL [R1+0x4bdc], R107 ;  /* 0x004bdc6b01007387 */ /* 0x000fe40000100800 */
[----:B------:R-:W-:Y:S01]  /*69bb0*/  STL [R1+0x4bd8], R106 ;  /* 0x004bd86a01007387 */ /* 0x000fe20000100800 */
[C---:B--2---:R-:W-:Y:S01]  /*69bc0*/  HMMA.1688.F32.TF32 R12, R8.reuse, R104, R20 ;  /* 0x00000068080c723c */ /* 0x044fe20000081014 */
[----:B------:R-:W2:Y:S01]  /*69bd0*/  LDL.LU R20, [R1+0x3290] ;  /* 0x0032900001147983 */ /* 0x000ea20000300800 */
[----:B------:R-:W2:Y:S02]  /*69be0*/  LDL.LU R21, [R1+0x3294] ;  /* 0x0032940001157983 */ /* 0x000ea40000300800 */
[----:B------:R-:W2:Y:S02]  /*69bf0*/  LDL.LU R22, [R1+0x3298] ;  /* 0x0032980001167983 */ /* 0x000ea40000300800 */
[----:B------:R-:W2:Y:S01]  /*69c00*/  LDL.LU R23, [R1+0x329c] ;  /* 0x00329c0001177983 */ /* 0x000ea20000300800 */
[----:B------:R-:W4:Y:S01]  /*69c10*/  LDL.LU R232, [R1+0x3280] ;  /* 0x0032800001e87983 */ /* 0x000f220000300800 */
[----:B------:R-:W4:Y:S02]  /*69c20*/  LDL.LU R233, [R1+0x3284] ;  /* 0x0032840001e97983 */ /* 0x000f240000300800 */
[----:B------:R-:W4:Y:S02]  /*69c30*/  LDL.LU R234, [R1+0x3288] ;  /* 0x0032880001ea7983 */ /* 0x000f240000300800 */
[----:B------:R-:W4:Y:S11]  /*69c40*/  LDL.LU R235, [R1+0x328c] ;  /* 0x00328c0001eb7983 */ /* 0x000f360000300800 */
[----:B------:R-:W-:Y:S01]  /*69c50*/  @!UPT UIADD3 URZ, URZ, URZ, URZ ;  /* 0x0000003f3f3ff290 */ /* 0x000fe2000fffe03f */
[----:B------:R-:W-:Y:S02]  /*69c60*/  IMAD.MOV.U32 R55, RZ, RZ, R15 ;  /* 0x000000ffff377224 */ /* 0x000fe400078e000f */
[----:B------:R-:W-:Y:S02]  /*69c70*/  IMAD.MOV.U32 R54, RZ, RZ, R14 ;  /* 0x000000ffff367224 */ /* 0x000fe400078e000e */
[----:B-1----:R-:W-:Y:S02]  /*69c80*/  IMAD.MOV.U32 R66, RZ, RZ, R13 ;  /* 0x000000ffff427224 */ /* 0x002fe400078e000d */
        /* <DEDUP_REMOVED lines=13> */
[----:B------:R-:W-:Y:S01]  /*69d60*/  IMAD.MOV.U32 R71, RZ, RZ, R14 ;  /* 0x000000ffff477224 */ /* 0x000fe200078e000e */
[----:B------:R-:W-:Y:S02]  /*69d70*/  MOV R70, R15 ;  /* 0x0000000f00467202 */ /* 0x000fe40000000f00 */
[C---:B------:R-:W-:Y:S03]  /*69d80*/  HMMA.1688.F32.TF32 R12, R8.reuse, R96, R16 ;  /* 0x00000060080c723c */ /* 0x040fe60000081010 */
[----:B------:R-:W-:Y:S01]  /*69d90*/  STL [R1+0x4c04], R70 ;  /* 0x004c044601007387 */ /* 0x000fe20000100800 */
[----:B------:R-:W-:Y:S02]  /*69da0*/  STL [R1+0x4c00], R71 ;  /* 0x004c004701007387 */ /* 0x000fe40000100800 */
[----:B------:R1:W-:Y:S02]  /*69db0*/  STL [R1+0x4bfc], R74 ;  /* 0x004bfc4a01007387 */ /* 0x0003e40000100800 */
[----:B------:R1:W-:Y:S11]  /*69dc0*/  STL [R1+0x4bf8], R75 ;  /* 0x004bf84b01007387 */ /* 0x0003f60000100800 */
[----:B------:R-:W-:Y:S05]  /*69dd0*/  @!UPT UIADD3 URZ, URZ, URZ, URZ ;  /* 0x0000003f3f3ff290 */ /* 0x000fea000fffe03f */
[----:B------:R-:W-:Y:S02]  /*69de0*/  IMAD.MOV.U32 R78, RZ, RZ, R15 ;  /* 0x000000ffff4e7224 */ /* 0x000fe400078e000f */
        /* <DEDUP_REMOVED lines=17> */
[----:B----4-:R-:W-:Y:S01]  /*69f00*/  HMMA.1688.F32.TF32 R12, R8, R88, R232 ;  /* 0x00000058080c723c */ /* 0x010fe200000810e8 */
[----:B------:R4:W-:Y:S01]  /*69f10*/  STL [R1+0x4c1c], R123 ;  /* 0x004c1c7b01007387 */ /* 0x0009e20000100800 */
[----:B------:R1:W-:Y:S02]  /*69f20*/  STL [R1+0x4c18], R122 ;  /* 0x004c187a01007387 */ /* 0x0003e40000100800 */
[----:B------:R-:W4:Y:S02]  /*69f30*/  LDL.LU R224, [R1+0x60] ;  /* 0x0000600001e07983 */ /* 0x000f240000300800 */
[----:B------:R-:W4:Y:S01]  /*69f40*/  LDL.LU R225, [R1+0x64] ;  /* 0x0000640001e17983 */ /* 0x000f220000300800 */
[----:B------:R-:W4:Y:S01]  /*69f50*/  LDL.LU R226, [R1+0x68] ;  /* 0x0000680001e27983 */ /* 0x000f220000300800 */
[----:B------:R-:W4:Y:S02]  /*69f60*/  LDL.LU R227, [R1+0x6c] ;  /* 0x00006c0001e37983 */ /* 0x000f240000300800 */
[----:B------:R-:W4:Y:S02]  /*69f70*/  LDL.LU R228, [R1+0x50] ;  /* 0x0000500001e47983 */ /* 0x000f240000300800 */
[----:B------:R-:W4:Y:S01]  /*69f80*/  LDL.LU R229, [R1+0x54] ;  /* 0x0000540001e57983 */ /* 0x000f220000300800 */
[----:B------:R-:W4:Y:S01]  /*69f90*/  LDL.LU R230, [R1+0x58] ;  /* 0x0000580001e67983 */ /* 0x000f220000300800 */
[----:B------:R-:W4:Y:S10]  /*69fa0*/  LDL.LU R231, [R1+0x5c] ;  /* 0x00005c0001e77983 */ /* 0x000f340000300800 */
[----:B------:R-:W-:-:S02]  /*69fb0*/  IMAD.MOV.U32 R99, RZ, RZ, R12 ;  /* 0x000000ffff637224 */ /* 0x000fc400078e000c */
[----:B------:R-:W-:Y:S02]  /*69fc0*/  IMAD.MOV.U32 R98, RZ, RZ, R13 ;  /* 0x000000ffff627224 */ /* 0x000fe400078e000d */
[----:B------:R-:W-:Y:S02]  /*69fd0*/  IMAD.MOV.U32 R95, RZ, RZ, R14 ;  /* 0x000000ffff5f7224 */ /* 0x000fe400078e000e */
[----:B------:R-:W-:Y:S02]  /*69fe0*/  IMAD.MOV.U32 R94, RZ, RZ, R15 ;  /* 0x000000ffff5e7224 */ /* 0x000fe400078e000f */
[C---:B---3--:R-:W-:Y:S11]  /*69ff0*/  HMMA.1688.F32.TF32 R12, R8.reuse, R84, R24 ;  /* 0x00000054080c723c */ /* 0x048ff60000081018 */
[----:B------:R-:W-:Y:S11]  /*6a000*/  @!UPT UIADD3 URZ, URZ, URZ, URZ ;  /* 0x0000003f3f3ff290 */ /* 0x000ff6000fffe03f */
[----:B------:R-:W-:Y:S02]  /*6a010*/  @!UPT UIADD3 URZ, URZ, URZ, URZ ;  /* 0x0000003f3f3ff290 */ /* 0x000fe4000fffe03f */
[----:B------:R-:W-:Y:S02]  /*6a020*/  IMAD.MOV.U32 R83, RZ, RZ, R12 ;  /* 0x000000ffff537224 */ /* 0x000fe400078e000c */
[----:B------:R-:W-:Y:S01]  /*6a030*/  IMAD.MOV.U32 R82, RZ, RZ, R13 ;  /* 0x000000ffff527224 */ /* 0x000fe200078e000d */
[----:B------:R-:W3:Y:S01]  /*6a040*/  LDL.LU R12, [R1+0x40] ;  /* 0x00004000010c7983 */ /* 0x000ee20000300800 */
[----:B------:R-:W-:Y:S02]  /*6a050*/  IMAD.MOV.U32 R103, RZ, RZ, R14 ;  /* 0x000000ffff677224 */ /* 0x000fe400078e000e */
[----:B------:R-:W3:Y:S01]  /*6a060*/  LDL.LU R13, [R1+0x44] ;  /* 0x00004400010d7983 */ /* 0x000ee20000300800 */
[----:B------:R-:W-:Y:S01]  /*6a070*/  MOV R102, R15 ;  /* 0x0000000f00667202 */ /* 0x000fe20000000f00 */
        /* <DEDUP_REMOVED lines=13> */
[----:B------:R-:W3:Y:S01]  /*6a150*/  LDL.LU R27, [R1+0x1c] ;  /* 0x00001c00011b7983 */ /* 0x000ee20000300800 */
[C---:B--2---:R-:W-:Y:S11]  /*6a160*/  HMMA.1688.F32.TF32 R20, R8.reuse, R80, R20 ;  /* 0x000000500814723c */ /* 0x044ff60000081014 */
[----:B------:R-:W-:Y:S11]  /*6a170*/  @!UPT UIADD3 URZ, URZ, URZ, URZ ;  /* 0x0000003f3f3ff290 */ /* 0x000ff6000fffe03f */
[----:B------:R-:W-:Y:S02]  /*6a180*/  @!UPT UIADD3 URZ, URZ, URZ, URZ ;  /* 0x0000003f3f3ff290 */ /* 0x000fe4000fffe03f */
[----:B------:R-:W-:Y:S02]  /*6a190*/  IMAD.MOV.U32 R59, RZ, RZ, R20 ;  /* 0x000000ffff3b7224 */ /* 0x000fe400078e0014 */
[----:B------:R-:W-:Y:S01]  /*6a1a0*/  IMAD.MOV.U32 R58, RZ, RZ, R21 ;  /* 0x000000ffff3a7224 */ /* 0x000fe200078e0015 */
[----:B------:R-:W2:Y:S01]  /*6a1b0*/  LDL.LU R20, [R1] ;  /* 0x0000000001147983 */ /* 0x000ea20000300800 */
[----:B------:R-:W-:Y:S02]  /*6a1c0*/  IMAD.MOV.U32 R87, RZ, RZ, R22 ;  /* 0x000000ffff577224 */ /* 0x000fe400078e0016 */
[----:B------:R-:W2:Y:S02]  /*6a1d0*/  LDL.LU R21, [R1+0x4] ;  /* 0x0000040001157983 */ /* 0x000ea40000300800 */
[----:B------:R-:W-:Y:S01]  /*6a1e0*/  IMAD.MOV.U32 R86, RZ, RZ, R23 ;  /* 0x000000ffff567224 */ /* 0x000fe200078e0017 */
[----:B------:R-:W2:Y:S01]  /*6a1f0*/  LDL.LU R22, [R1+0x8] ;  /* 0x0000080001167983 */ /* 0x000ea20000300800 */
[----:B------:R-:W2:Y:S01]  /*6a200*/  LDL.LU R23, [R1+0xc] ;  /* 0x00000c0001177983 */ /* 0x000ea20000300800 */
[C---:B----4-:R-:W-:Y:S08]  /*6a210*/  HMMA.1688.F32.TF32 R40, R8.reuse, R76, R224 ;  /* 0x0000004c0828723c */ /* 0x050ff000000810e0 */
[C---:B---3--:R-:W-:Y:S11]  /*6a220*/  HMMA.1688.F32.TF32 R12, R8.reuse, R68, R12 ;  /* 0x00000044080c723c */ /* 0x048ff6000008100c */
[----:B------:R-:W-:Y:S11]  /*6a230*/  @!UPT UIADD3 URZ, URZ, URZ, URZ ;  /* 0x0000003f3f3ff290 */ /* 0x000ff6000fffe03f */
[----:B------:R-:W-:Y:S02]  /*6a240*/  @!UPT UIADD3 URZ, URZ, URZ, URZ ;  /* 0x0000003f3f3ff290 */ /* 0x000fe4000fffe03f */
[----:B-1----:R-:W-:Y:S02]  /*6a250*/  IMAD.MOV.U32 R66, RZ, RZ, R12 ;  /* 0x000000ffff427224 */ /* 0x002fe400078e000c */
        /* <DEDUP_REMOVED lines=10> */
[----:B------:R-:W-:Y:S01]  /*6a300*/  HMMA.1688.F32.TF32 R12, R8, R60, R232 ;  /* 0x0000003c080c723c */ /* 0x000fe200000810e8 */
[----:B------:R-:W-:Y:S02]  /*6a310*/  IMAD.MOV.U32 R130, RZ, RZ, R40 ;  /* 0x000000ffff827224 */ /* 0x000fe400078e0028 */
[----:B------:R-:W-:-:S02]  /*6a320*/  IMAD.MOV.U32 R142, RZ, RZ, R41 ;  /* 0x000000ffff8e7224 */ /* 0x000fc400078e0029 */
[----:B------:R-:W-:Y:S01]  /*6a330*/  IMAD.MOV.U32 R143, RZ, RZ, R42 ;  /* 0x000000ffff8f7224 */ /* 0x000fe200078e002a */
[----:B------:R-:W-:Y:S02]  /*6a340*/  MOV R138, R43 ;  /* 0x0000002b008a7202 */ /* 0x000fe40000000f00 */
[C---:B------:R-:W-:Y:S11]  /*6a350*/  HMMA.1688.F32.TF32 R40, R8.reuse, R72, R228 ;  /* 0x000000480828723c */ /* 0x040ff600000810e4 */
[----:B------:R-:W-:Y:S05]  /*6a360*/  @!UPT UIADD3 URZ, URZ, URZ, URZ ;  /* 0x0000003f3f3ff290 */ /* 0x000fea000fffe03f */
[----:B------:R-:W-:Y:S02]  /*6a370*/  IMAD.MOV.U32 R139, RZ, RZ, R12 ;  /* 0x000000ffff8b7224 */ /* 0x000fe400078e000c */
[----:B------:R-:W-:Y:S02]  /*6a380*/  IMAD.MOV.U32 R131, RZ, RZ, R13 ;  /* 0x000000ffff837224 */ /* 0x000fe400078e000d */
[----:B------:R-:W-:Y:S01]  /*6a390*/  IMAD.MOV.U32 R134, RZ, RZ, R14 ;  /* 0x000000ffff867224 */ /* 0x000fe200078e000e */
[----:B------:R-:W-:Y:S02]  /*6a3a0*/  MOV R135, R15 ;  /* 0x0000000f00877202 */ /* 0x000fe40000000f00 */
[----:B------:R-:W-:Y:S07]  /*6a3b0*/  HMMA.1688.F32.TF32 R12, R8, R56, R24 ;  /* 0x00000038080c723c */ /* 0x000fee0000081018 */
[----:B------:R-:W-:-:S02]  /*6a3c0*/  IMAD.MOV.U32 R24, RZ, RZ, R251 ;  /* 0x000000ffff187224 */ /* 0x000fc400078e00fb */
[----:B------:R-:W-:Y:S02]  /*6a3d0*/  IMAD.MOV.U32 R25, RZ, RZ, R250 ;  /* 0x000000ffff197224 */ /* 0x000fe400078e00fa */
[----:B------:R-:W-:Y:S01]  /*6a3e0*/  IMAD.MOV.U32 R26, RZ, RZ, R248 ;  /* 0x000000ffff1a7224 */ /* 0x000fe200078e00f8 */
[----:B--2---:R-:W-:Y:S01]  /*6a3f0*/  HMMA.1688.F32.TF32 R8, R8, R52, R20 ;  /* 0x000000340808723c */ /* 0x004fe20000081014 */
[----:B------:R-:W2:Y:S01]  /*6a400*/  LDL.LU R20, [R1+0xd0] ;  /* 0x0000d00001147983 */ /* 0x000ea20000300800 */
[----:B------:R-:W2:Y:S05]  /*6a410*/  LDL.LU R21, [R1+0xd4] ;  /* 0x0000d40001157983 */ /* 0x000eaa0000300800 */
[----:B------:R-:W-:-:S02]  /*6a420*/  IMAD.MOV.U32 R22, RZ, RZ, R165 ;  /* 0x000000ffff167224 */ /* 0x000fc400078e00a5 */
[----:B------:R-:W-:Y:S01]  /*6a430*/  IMAD.MOV.U32 R23, RZ, RZ, R164 ;  /* 0x000000ffff177224 */ /* 0x000fe200078e00a4 */
[----:B------:R-:W3:Y:S01]  /*6a440*/  LDL.LU R165, [R1+0x4e6c] ;  /* 0x004e6c0001a57983 */ /* 0x000ee20000300800 */
[----:B------:R-:W4:Y:S02]  /*6a450*/  LDL.LU R164, [R1+0x4e68] ;  /* 0x004e680001a47983 */ /* 0x000f240000300800 */
[----:B------:R-:W2:Y:S02]  /*6a460*/  LDL.LU R251, [R1+0x4e64] ;  /* 0x004e640001fb7983 */ /* 0x000ea40000300800 */
[----:B------:R-:W2:Y:S01]  /*6a470*/  LDL.LU R250, [R1+0x4e60] ;  /* 0x004e600001fa7983 */ /* 0x000ea20000300800 */
[----:B------:R-:W2:Y:S01]  /*6a480*/  LDL.LU R248, [R1+0x4e5c] ;  /* 0x004e5c0001f87983 */ /* 0x000ea20000300800 */
[----:B------:R-:W-:Y:S02]  /*6a490*/  IMAD.MOV.U32 R27, RZ, RZ, R249 ;  /* 0x000000ffff1b7224 */ /* 0x000fe400078e00f9 */
[----:B------:R-:W2:Y:S02]  /*6a4a0*/  LDL.LU R249, [R1+0x4e58] ;  /* 0x004e580001f97983 */ /* 0x000ea40000300800 */
[----:B------:R-:W2:Y:S01]  /*6a4b0*/  LDL.LU R232, [R1+0xf0] ;  /* 0x0000f00001e87983 */ /* 0x000ea20000300800 */
[----:B------:R-:W2:Y:S01]  /*6a4c0*/  LDL.LU R233, [R1+0xf4] ;  /* 0x0000f40001e97983 */ /* 0x000ea20000300800 */
[----:B---3--:R-:W-:Y:S01]  /*6a4d0*/  MOV R235, R165 ;  /* 0x000000a500eb7202 */ /* 0x008fe20000000f00 */
[----:B----4-:R-:W-:-:S02]  /*6a4e0*/  IMAD.MOV.U32 R234, RZ, RZ, R164 ;  /* 0x000000ffffea7224 */ /* 0x010fc400078e00a4 */
[----:B------:R-:W3:Y:S01]  /*6a4f0*/  LDL.LU R164, [R1+0x4e54] ;  /* 0x004e540001a47983 */ /* 0x000ee20000300800 */
[----:B------:R-:W4:Y:S02]  /*6a500*/  LDL.LU R165, [R1+0x4e50] ;  /* 0x004e500001a57983 */ /* 0x000f240000300800 */
[----:B--2---:R-:W-:Y:S02]  /*6a510*/  IMAD.MOV.U32 R16, RZ, RZ, R248 ;  /* 0x000000ffff107224 */ /* 0x004fe400078e00f8 */
[----:B------:R-:W2:Y:S01]  /*6a520*/  LDL.LU R248, [R1+0x4e4c] ;  /* 0x004e4c0001f87983 */ /* 0x000ea20000300800 */
[----:B------:R-:W-:Y:S02]  /*6a530*/  IMAD.MOV.U32 R17, RZ, RZ, R249 ;  /* 0x000000ffff117224 */ /* 0x000fe400078e00f9 */
[----:B------:R-:W3:Y:S02]  /*6a540*/  LDL.LU R249, [R1+0x4e48] ;  /* 0x004e480001f97983 */ /* 0x000ee40000300800 */
[----:B------:R-:W-:-:S02]  /*6a550*/  IMAD.MOV.U32 R18, RZ, RZ, R250 ;  /* 0x000000ffff127224 */ /* 0x000fc400078e00fa */
[----:B------:R-:W-:Y:S01]  /*6a560*/  IMAD.MOV.U32 R19, RZ, RZ, R251 ;  /* 0x000000ffff137224 */ /* 0x000fe200078e00fb */
[----:B------:R-:W4:Y:S01]  /*6a570*/  LDL.LU R250, [R1+0x4e44] ;  /* 0x004e440001fa7983 */ /* 0x000f220000300800 */
[----:B------:R-:W4:Y:S02]  /*6a580*/  LDL.LU R251, [R1+0x4e40] ;  /* 0x004e400001fb7983 */ /* 0x000f240000300800 */
[----:B------:R-:W4:Y:S02]  /*6a590*/  LDL.LU R228, [R1+0x120] ;  /* 0x0001200001e47983 */ /* 0x000f240000300800 */
[----:B------:R-:W4:Y:S01]  /*6a5a0*/  LDL.LU R229, [R1+0x124] ;  /* 0x0001240001e57983 */ /* 0x000f220000300800 */
[----:B------:R-:W4:Y:S01]  /*6a5b0*/  LDL.LU R230, [R1+0x128] ;  /* 0x0001280001e67983 */ /* 0x000f220000300800 */
[----:B--2---:R-:W-:-:S03]  /*6a5c0*/  IMAD.MOV.U32 R231, RZ, RZ, R248 ;  /* 0x000000ffffe77224 */ /* 0x004fc600078e00f8 */
[----:B------:R-:W2:Y:S01]  /*6a5d0*/  LDL.LU R248, [R1+0x4e3c] ;  /* 0x004e3c0001f87983 */ /* 0x000ea20000300800 */
[----:B------:R-:W2:Y:S01]  /*6a5e0*/  LDL.LU R224, [R1+0x130] ;  /* 0x0001300001e07983 */ /* 0x000ea20000300800 */
[----:B---3--:R-:W-:Y:S01]  /*6a5f0*/  MOV R227, R249 ;  /* 0x000000f900e37202 */ /* 0x008fe20000000f00 */
[----:B----4-:R-:W-:Y:S02]  /*6a600*/  IMAD.MOV.U32 R226, RZ, RZ, R250 ;  /* 0x000000ffffe27224 */ /* 0x010fe400078e00fa */
[----:B------:R-:W-:Y:S02]  /*6a610*/  IMAD.MOV.U32 R225, RZ, RZ, R251 ;  /* 0x000000ffffe17224 */ /* 0x000fe400078e00fb */
[----:B------:R-:W3:Y:S01]  /*6a620*/  LDL.LU R251, [R1+0x4e38] ;  /* 0x004e380001fb7983 */ /* 0x000ee20000300800 */
[----:B------:R-:W4:Y:S02]  /*6a630*/  LDL.LU R250, [R1+0x4e34] ;  /* 0x004e340001fa7983 */ /* 0x000f240000300800 */
[----:B------:R-:W3:Y:S02]  /*6a640*/  LDL.LU R249, [R1+0x4e30] ;  /* 0x004e300001f97983 */ /* 0x000ee40000300800 */
[----:B------:R-:W3:Y:S01]  /*6a650*/  LDL.LU R220, [R1+0x140] ;  /* 0x0001400001dc7983 */ /* 0x000ee20000300800 */
[----:B------:R-:W3:Y:S01]  /*6a660*/  LDL.LU R221, [R1+0x144] ;  /* 0x0001440001dd7983 */ /* 0x000ee20000300800 */
[----:B------:R-:W3:Y:S02]  /*6a670*/  LDL.LU R222, [R1+0x148] ;  /* 0x0001480001de7983 */ /* 0x000ee40000300800 */
[----:B--2---:R-:W-:-:S02]  /*6a680*/  IMAD.MOV.U32 R223, RZ, RZ, R248 ;  /* 0x000000ffffdf7224 */ /* 0x004fc400078e00f8 */
[----:B------:R-:W2:Y:S01]  /*6a690*/  LDL.LU R248, [R1+0x4e2c] ;  /* 0x004e2c0001f87983 */ /* 0x000ea20000300800 */
[----:B------:R-:W3:Y:S02]  /*6a6a0*/  LDL.LU R212, [R1+0x3140] ;  /* 0x0031400001d47983 */ /* 0x000ee40000300800 */
[----:B------:R-:W3:Y:S02]  /*6a6b0*/  LDL.LU R213, [R1+0x3144] ;  /* 0x0031440001d57983 */ /* 0x000ee40000300800 */
[----:B------:R-:W3:Y:S01]  /*6a6c0*/  LDL.LU R214, [R1+0x3148] ;  /* 0x0031480001d67983 */ /* 0x000ee20000300800 */
[----:B------:R-:W3:Y:S01]  /*6a6d0*/  LDL.LU R215, [R1+0x314c] ;  /* 0x00314c0001d77983 */ /* 0x000ee20000300800 */
[----:B------:R-:W3:Y:S02]  /*6a6e0*/  LDL.LU R208, [R1+0x3150] ;  /* 0x0031500001d07983 */ /* 0x000ee40000300800 */
[----:B------:R-:W3:Y:S02]  /*6a6f0*/  LDL.LU R209, [R1+0x3154] ;  /* 0x0031540001d17983 */ /* 0x000ee40000300800 */
[----:B------:R-:W3:Y:S02]  /*6a700*/  LDL.LU R210, [R1+0x3158] ;  /* 0x0031580001d27983 */ /* 0x000ee40000300800 */
[----:B------:R-:W-:-:S02]  /*6a710*/  IMAD.MOV.U32 R123, RZ, RZ, R8 ;  /* 0x000000ffff7b7224 */ /* 0x000fc400078e0008 */
[----:B------:R-:W-:Y:S02]  /*6a720*/  IMAD.MOV.U32 R122, RZ, RZ, R9 ;  /* 0x000000ffff7a7224 */ /* 0x000fe400078e0009 */
[----:B------:R-:W-:Y:S01]  /*6a730*/  IMAD.MOV.U32 R78, RZ, RZ, R10 ;  /* 0x000000ffff4e7224 */ /* 0x000fe200078e000a */
[----:B------:R-:W-:Y:S01]  /*6a740*/  MOV R79, R11 ;  /* 0x0000000b004f7202 */ /* 0x000fe20000000f00 */
[----:B------:R-:W-:Y:S02]  /*6a750*/  IMAD.MOV.U32 R107, RZ, RZ, R40 ;  /* 0x000000ffff6b7224 */ /* 0x000fe400078e0028 */
[----:B------:R-:W-:Y:S02]  /*6a760*/  IMAD.MOV.U32 R106, RZ, RZ, R41 ;  /* 0x000000ffff6a7224 */ /* 0x000fe400078e0029 */
[----:B--2---:R-:W-:Y:S02]  /*6a770*/  IMAD.MOV.U32 R211, RZ, RZ, R248 ;  /* 0x000000ffffd37224 */ /* 0x004fe400078e00f8 */
        /* <DEDUP_REMOVED lines=50> */
[----:B------:R-:W-:-:S02]  /*6aaa0*/  IMAD.MOV.U32 R63, RZ, RZ, R42 ;  /* 0x000000ffff3f7224 */ /* 0x000fc400078e002a */
[----:B------:R-:W2:Y:S02]  /*6aab0*/  LDL.LU R41, [R1+0x3264] ;  /* 0x0032640001297983 */ /* 0x000ea40000300800 */
[----:B------:R-:W-:Y:S01]  /*6aac0*/  IMAD.MOV.U32 R62, RZ, RZ, R43 ;  /* 0x000000ffff3e7224 */ /* 0x000fe200078e002b */
        /* <DEDUP_REMOVED lines=13> */
[----:B---3--:R-:W-:-:S02]  /*6aba0*/  IMAD.MOV.U32 R216, RZ, RZ, R249 ;  /* 0x000000ffffd87224 */ /* 0x008fc400078e00f9 */
[----:B----4-:R-:W-:Y:S02]  /*6abb0*/  IMAD.MOV.U32 R217, RZ, RZ, R250 ;  /* 0x000000ffffd97224 */ /* 0x010fe400078e00fa */
[----:B------:R-:W-:Y:S02]  /*6abc0*/  IMAD.MOV.U32 R218, RZ, RZ, R251 ;  /* 0x000000ffffda7224 */ /* 0x000fe400078e00fb */
[----:B--2---:R-:W-:Y:S02]  /*6abd0*/  IMAD.MOV.U32 R203, RZ, RZ, R248 ;  /* 0x000000ffffcb7224 */ /* 0x004fe400078e00f8 */
[----:B------:R-:W2:Y:S01]  /*6abe0*/  LDL.LU R248, [R1+0x4e24] ;  /* 0x004e240001f87983 */ /* 0x000ea20000300800 */
[----:B------:R-:W2:Y:S02]  /*6abf0*/  LDL.LU R249, [R1+0x4e20] ;  /* 0x004e200001f97983 */ /* 0x000ea40000300800 */
[----:B------:R-:W2:Y:S02]  /*6ac00*/  LDL.LU R250, [R1+0x4e1c] ;  /* 0x004e1c0001fa7983 */ /* 0x000ea40000300800 */
[----:B------:R-:W2:Y:S02]  /*6ac10*/  LDL.LU R251, [R1+0x4e18] ;  /* 0x004e180001fb7983 */ /* 0x000ea40000300800 */
[----:B------:R-:W-:-:S02]  /*6ac20*/  IMAD.MOV.U32 R90, RZ, RZ, R12 ;  /* 0x000000ffff5a7224 */ /* 0x000fc400078e000c */
[----:B------:R-:W-:Y:S01]  /*6ac30*/  IMAD.MOV.U32 R91, RZ, RZ, R13 ;  /* 0x000000ffff5b7224 */ /* 0x000fe200078e000d */
[----:B------:R-:W3:Y:S01]  /*6ac40*/  LDL.LU R219, [R1+0x15c] ;  /* 0x00015c0001db7983 */ /* 0x000ee20000300800 */
[----:B------:R-:W-:Y:S02]  /*6ac50*/  IMAD.MOV.U32 R70, RZ, RZ, R14 ;  /* 0x000000ffff467224 */ /* 0x000fe400078e000e */
[----:B------:R-:W4:Y:S02]  /*6ac60*/  LDL.LU R12, [R1+0x110] ;  /* 0x00011000010c7983 */ /* 0x000f240000300800 */
[----:B------:R-:W-:Y:S01]  /*6ac70*/  IMAD.MOV.U32 R13, RZ, RZ, R165 ;  /* 0x000000ffff0d7224 */ /* 0x000fe200078e00a5 */
[----:B------:R-:W-:Y:S01]  /*6ac80*/  MOV R14, R164 ;  /* 0x000000a4000e7202 */ /* 0x000fe20000000f00 */
[----:B------:R-:W3:Y:S01]  /*6ac90*/  LDL.LU R165, [R1+0x4e14] ;  /* 0x004e140001a57983 */ /* 0x000ee20000300800 */
[----:B------:R-:W-:Y:S02]  /*6aca0*/  IMAD.MOV.U32 R71, RZ, RZ, R15 ;  /* 0x000000ffff477224 */ /* 0x000fe400078e000f */
[----:B------:R-:W3:Y:S02]  /*6acb0*/  LDL.LU R164, [R1+0x4e10] ;  /* 0x004e100001a47983 */ /* 0x000ee40000300800 */
[----:B------:R-:W4:Y:S01]  /*6acc0*/  LDL.LU R15, [R1+0x11c] ;  /* 0x00011c00010f7983 */ /* 0x000f220000300800 */
[C---:B------:R-:W-:Y:S08]  /*6acd0*/  HMMA.1688.F32.TF32 R40, R4.reuse, R44, R40 ;  /* 0x0000002c0428723c */ /* 0x040ff00000081028 */
[----:B--2---:R-:W-:Y:S11]  /*6ace0*/  HMMA.1688.F32.TF32 R248, R4, R48, R248 ;  /* 0x0000003004f8723c */ /* 0x004ff600000810f8 */
[----:B------:R-:W-:Y:S11]  /*6acf0*/  @!UPT UIADD3 URZ, URZ, URZ, URZ ;  /* 0x0000003f3f3ff290 */ /* 0x000ff6000fffe03f */
[----:B------:R-:W-:Y:S01]  /*6ad00*/  @!UPT UIADD3 URZ, URZ, URZ, URZ ;  /* 0x0000003f3f3ff290 */ /* 0x000fe2000fffe03f */
[----:B------:R-:W-:Y:S01]  /*6ad10*/  STL.64 [R1+0x4ca8], R250 ;  /* 0x004ca8fa01007387 */ /* 0x000fe20000100a00 */
[----:B------:R1:W-:Y:S03]  /*6ad20*/  STL.64 [R1+0x4ca0], R248 ;  /* 0x004ca0f801007387 */ /* 0x0003e60000100a00 */
[----:B-1----:R-:W2:Y:S01]  /*6ad30*/  LDL.LU R248, [R1+0x3240] ;  /* 0x0032400001f87983 */ /* 0x002ea20000300800 */
[----:B------:R-:W2:Y:S02]  /*6ad40*/  LDL.LU R249, [R1+0x3244] ;  /* 0x0032440001f97983 */ /* 0x000ea40000300800 */
[----:B------:R-:W-:Y:S02]  /*6ad50*/  STL.64 [R1+0x3e0], R40 ;  /* 0x0003e02801007387 */ /* 0x000fe40000100a00 */
[----:B------:R1:W-:Y:S02]  /*6ad60*/  STL.64 [R1+0x3e8], R42 ;  /* 0x0003e82a01007387 */ /* 0x0003e40000100a00 */
[----:B-1----:R-:W2:Y:S01]  /*6ad70*/  LDL.LU.64 R42, [R1+0x4e08] ;  /* 0x004e0800012a7983 */ /* 0x002ea20000300a00 */
[----:B------:R-:W2:Y:S02]  /*6ad80*/  LDL.LU.64 R40, [R1+0x4e00] ;  /* 0x004e000001287983 */ /* 0x000ea40000300a00 */
[----:B---3--:R-:W-:-:S02]  /*6ad90*/  IMAD.MOV.U32 R250, RZ, RZ, R165 ;  /* 0x000000fffffa7224 */ /* 0x008fc400078e00a5 */
[----:B------:R-:W-:Y:S01]  /*6ada0*/  IMAD.MOV.U32 R251, RZ, RZ, R164 ;  /* 0x000000fffffb7224 */ /* 0x000fe200078e00a4 */
[C---:B------:R-:W-:Y:S08]  /*6adb0*/  HMMA.1688.F32.TF32 R8, R4.reuse, R32, R8 ;  /* 0x000000200408723c */ /* 0x040ff00000081008 */
[C---:B------:R-:W-:Y:S08]  /*6adc0*/  HMMA.1688.F32.TF32 R244, R4.reuse, R28, R244 ;  /* 0x0000001c04f4723c */ /* 0x040ff000000810f4 */
[C---:B------:R-:W-:Y:S08]  /*6add0*/  HMMA.1688.F32.TF32 R240, R4.reuse, R116, R240 ;  /* 0x0000007404f0723c */ /* 0x040ff000000810f0 */
[C---:B----4-:R-:W-:Y:S01]  /*6ade0*/  HMMA.1688.F32.TF32 R12, R4.reuse, R80, R12 ;  /* 0x00000050040c723c */ /* 0x050fe2000008100c */
[----:B------:R-:W-:Y:S04]  /*6adf0*/  LDS R164, [R3+0x10100] ;  /* 0x0101000003a47984 */ /* 0x000fe80000000800 */
[----:B------:R-:W1:Y:S03]  /*6ae00*/  LDS R165, [R239+0x10100] ;  /* 0x01010000efa57984 */ /* 0x000e660000000800 */
[C---:B--2---:R-:W-:Y:S08]  /*6ae10*/  HMMA.1688.F32.TF32 R248, R4.reuse, R36, R248 ;  /* 0x0000002404f8723c */ /* 0x044ff000000810f8 */
[C---:B------:R-:W-:Y:S11]  /*6ae20*/  HMMA.1688.F32.TF32 R156, R4.reuse, R40, R156 ;  /* 0x00000028049c723c */ /* 0x040ff6000008109c */
[----:B------:R-:W-:Y:S11]  /*6ae30*/  @!UPT UIADD3 URZ, URZ, URZ, URZ ;  /* 0x0000003f3f3ff290 */ /* 0x000ff6000fffe03f */
[----:B------:R-:W-:Y:S01]  /*6ae40*/  @!UPT UIADD3 URZ, URZ, URZ, URZ ;  /* 0x0000003f3f3ff290 */ /* 0x000fe2000fffe03f */
[----:B------:R2:W-:Y:S01]  /*6ae50*/  STL.64 [R1+0x3d0], R156 ;  /* 0x0003d09c01007387 */ /* 0x0005e20000100a00 */
[----:B------:R-:W-:Y:S03]  /*6ae60*/  STL.64 [R1+0x3d8], R158 ;  /* 0x0003d89e01007387 */ /* 0x000fe60000100a00 */
[----:B--2---:R-:W2:Y:S01]  /*6ae70*/  LDL.LU.64 R156, [R1+0x4df8] ;  /* 0x004df800019c7983 */ /* 0x004ea20000300a00 */
[----:B------:R-:W-:Y:S02]  /*6ae80*/  STL.64 [R1+0x3c0], R248 ;  /* 0x0003c0f801007387 */ /* 0x000fe40000100a00 */
[----:B------:R-:W-:Y:S02]  /*6ae90*/  STL.64 [R1+0x3c8], R250 ;  /* 0x0003c8fa01007387 */ /* 0x000fe40000100a00 */
[----:B------:R-:W-:Y:S01]  /*6aea0*/  STL.64 [R1+0x3b0], R8 ;  /* 0x0003b00801007387 */ /* 0x000fe20000100a00 */
[----:B------:R3:W-:Y:S02]  /*6aeb0*/  STL.64 [R1+0x3b8], R10 ;  /* 0x0003b80a01007387 */ /* 0x0007e40000100a00 */
[C---:B---3--:R-:W-:Y:S02]  /*6aec0*/  HMMA.1688.F32.TF32 R8, R4.reuse, R112, R160 ;  /* 0x000000700408723c */ /* 0x048fe400000810a0 */
[----:B------:R-:W-:Y:S01]  /*6aed0*/  STL.64 [R1+0x3a0], R244 ;  /* 0x0003a0f401007387 */ /* 0x000fe20000100a00 */
[----:B------:R-:W-:Y:S05]  /*6aee0*/  STL.64 [R1+0x3a8], R246 ;  /* 0x0003a8f601007387 */ /* 0x000fea0000100a00 */
[C---:B------:R-:W-:Y:S01]  /*6aef0*/  HMMA.1688.F32.TF32 R160, R4.reuse, R152, R168 ;  /* 0x0000009804a0723c */ /* 0x040fe200000810a8 */
[----:B------:R-:W-:Y:S01]  /*6af00*/  STL.64 [R1+0x390], R240 ;  /* 0x000390f001007387 */ /* 0x000fe20000100a00 */
[----:B------:R-:W-:Y:S06]  /*6af10*/  STL.64 [R1+0x398], R242 ;  /* 0x000398f201007387 */ /* 0x000fec0000100a00 */
[C---:B------:R-:W-:Y:S07]  /*6af20*/  HMMA.1688.F32.TF32 R168, R4.reuse, R148, R172 ;  /* 0x0000009404a8723c */ /* 0x040fee00000810ac */
[----:B------:R-:W-:Y:S01]  /*6af30*/  STL.64 [R1+0x380], R8 ;  /* 0x0003800801007387 */ /* 0x000fe20000100a00 */
[----:B------:R3:W-:Y:S02]  /*6af40*/  STL.64 [R1+0x388], R10 ;  /* 0x0003880a01007387 */ /* 0x0007e40000100a00 */
[C---:B---3--:R-:W-:Y:S05]  /*6af50*/  HMMA.1688.F32.TF32 R8, R4.reuse, R144, R176 ;  /* 0x000000900408723c */ /* 0x048fea00000810b0 */
[----:B------:R-:W-:Y:S01]  /*6af60*/  STL.64 [R1+0x370], R160 ;  /* 0x000370a001007387 */ /* 0x000fe20000100a00 */
[----:B------:R3:W-:Y:S07]  /*6af70*/  STL.64 [R1+0x378], R162 ;  /* 0x000378a201007387 */ /* 0x0007ee0000100a00 */
[----:B------:R-:W-:Y:S02]  /*6af80*/  STL.64 [R1+0x360], R168 ;  /* 0x000360a801007387 */ /* 0x000fe40000100a00 */
[----:B------:R4:W-:Y:S01]  /*6af90*/  STL.64 [R1+0x368], R170 ;  /* 0x000368aa01007387 */ /* 0x0009e20000100a00 */
[C---:B---3--:R-:W-:Y:S08]  /*6afa0*/  HMMA.1688.F32.TF32 R160, R4.reuse, R140, R180 ;  /* 0x0000008c04a0723c */ /* 0x048ff000000810b4 */
[C---:B----4-:R-:W-:Y:S01]  /*6afb0*/  HMMA.1688.F32.TF32 R168, R4.reuse, R136, R184 ;  /* 0x0000008804a8723c */ /* 0x050fe200000810b8 */
[----:B------:R-:W-:Y:S01]  /*6afc0*/  STL.64 [R1+0x350], R8 ;  /* 0x0003500801007387 */ /* 0x000fe20000100a00 */
[----:B------:R3:W-:Y:S06]  /*6afd0*/  STL.64 [R1+0x358], R10 ;  /* 0x0003580a01007387 */ /* 0x0007ec0000100a00 */
[C---:B---3--:R-:W-:Y:S07]  /*6afe0*/  HMMA.1688.F32.TF32 R8, R4.reuse, R132, R188 ;  /* 0x000000840408723c */ /* 0x048fee00000810bc */
        /* <DEDUP_REMOVED lines=30> */
[----:B------:R-:W-:Y:S01]  /*6b1d0*/  STL.64 [R1+0x148], R170 ;  /* 0x000148aa01007387 */ /* 0x000fe20000100a00 */
[C---:B---3--:R-:W-:Y:S05]  /*6b1e0*/  HMMA.1688.F32.TF32 R160, R4.reuse, R84, R228 ;  /* 0x0000005404a0723c */ /* 0x048fea00000810e4 */
[----:B------:R-:W-:Y:S01]  /*6b1f0*/  STL.64 [R1+0x130], R8 ;  /* 0x0001300801007387 */ /* 0x000fe20000100a00 */
[----:B------:R3:W-:Y:S02]  /*6b200*/  STL.64 [R1+0x138], R10 ;  /* 0x0001380a01007387 */ /* 0x0007e40000100a00 */
[C---:B---3--:R-:W-:Y:S11]  /*6b210*/  HMMA.1688.F32.TF32 R8, R4.reuse, R76, R16 ;  /* 0x0000004c0408723c */ /* 0x048ff60000081010 */
[----:B------:R-:W-:Y:S04]  /*6b220*/  @!UPT UIADD3 URZ, URZ, URZ, URZ ;  /* 0x0000003f3f3ff290 */ /* 0x000fe8000fffe03f */
[----:B------:R-:W-:Y:S01]  /*6b230*/  STL.64 [R1+0x120], R160 ;  /* 0x000120a001007387 */ /* 0x000fe20000100a00 */
[----:B------:R-:W-:Y:S01]  /*6b240*/  STL.64 [R1+0x128], R162 ;  /* 0x000128a201007387 */ /* 0x000fe20000100a00 */
[C---:B------:R-:W-:Y:S01]  /*6b250*/  HMMA.1688.F32.TF32 R16, R4.reuse, R72, R232 ;  /* 0x000000480410723c */ /* 0x040fe200000810e8 */
[----:B------:R-:W-:Y:S01]  /*6b260*/  STL.64 [R1+0x110], R12 ;  /* 0x0001100c01007387 */ /* 0x000fe20000100a00 */
[----:B------:R3:W-:Y:S06]  /*6b270*/  STL.64 [R1+0x118], R14 ;  /* 0x0001180e01007387 */ /* 0x0007ec0000100a00 */
[C---:B---3--:R-:W-:Y:S01]  /*6b280*/  HMMA.1688.F32.TF32 R12, R4.reuse, R68, R24 ;  /* 0x00000044040c723c */ /* 0x048fe20000081018 */
[----:B------:R-:W-:Y:S01]  /*6b290*/  STL.64 [R1+0x100], R8 ;  /* 0x0001000801007387 */ /* 0x000fe20000100a00 */
[----:B------:R3:W-:Y:S06]  /*6b2a0*/  STL.64 [R1+0x108], R10 ;  /* 0x0001080a01007387 */ /* 0x0007ec0000100a00 */
[C---:B---3--:R-:W-:Y:S07]  /*6b2b0*/  HMMA.1688.F32.TF32 R8, R4.reuse, R64, R20 ;  /* 0x000000400408723c */ /* 0x048fee0000081014 */
[----:B------:R3:W-:Y:S01]  /*6b2c0*/  STL.64 [R1+0xf0], R16 ;  /* 0x0000f01001007387 */ /* 0x0007e20000100a00 */
[----:B------:R4:W-:Y:S02]  /*6b2d0*/  STL.64 [R1+0xf8], R18 ;  /* 0x0000f81201007387 */ /* 0x0009e40000100a00 */
[----:B------:R-:W2:Y:S05]  /*6b2e0*/  LDL.LU R24, [R1+0x3000] ;  /* 0x0030000001187983 */ /* 0x000eaa0000300800 */
[----:B------:R1:W-:Y:S01]  /*6b2f0*/  STL.64 [R1+0xe0], R12 ;  /* 0x0000e00c01007387 */ /* 0x0003e20000100a00 */
[----:B------:R1:W-:Y:S07]  /*6b300*/  STL.64 [R1+0xe8], R14 ;  /* 0x0000e80e01007387 */ /* 0x0003ee0000100a00 */
[----:B------:R1:W-:Y:S01]  /*6b310*/  STL.64 [R1+0xd0], R8 ;  /* 0x0000d00801007387 */ /* 0x0003e20000100a00 */
[----:B------:R1:W-:Y:S02]  /*6b320*/  STL.64 [R1+0xd8], R10 ;  /* 0x0000d80a01007387 */ /* 0x0003e40000100a00 */
[----:B------:R-:W2:Y:S02]  /*6b330*/  LDL.LU R25, [R1+0x3004] ;  /* 0x0030040001197983 */ /* 0x000ea40000300800 */
[----:B------:R-:W2:Y:S01]  /*6b340*/  LDL.LU R26, [R1+0x3008] ;  /* 0x00300800011a7983 */ /* 0x000ea20000300800 */
[----:B------:R-:W2:Y:S01]  /*6b350*/  LDL.LU R27, [R1+0x300c] ;  /* 0x00300c00011b7983 */ /* 0x000ea20000300800 */
[----:B---3--:R-:W3:Y:S02]  /*6b360*/  LDL.LU R16, [R1+0x3010] ;  /* 0x0030100001107983 */ /* 0x008ee40000300800 */
[----:B------:R-:W3:Y:S02]  /*6b370*/  LDL.LU R17, [R1+0x3014] ;  /* 0x0030140001117983 */ /* 0x000ee40000300800 */
[----:B----4-:R-:W3:Y:S01]  /*6b380*/  LDL.LU R18, [R1+0x3018] ;  /* 0x0030180001127983 */ /* 0x010ee20000300800 */
[----:B------:R-:W3:Y:S01]  /*6b390*/  LDL.LU R19, [R1+0x301c] ;  /* 0x00301c0001137983 */ /* 0x000ee20000300800 */
[----:B-1----:R-:W4:Y:S03]  /*6b3a0*/  LDL.LU R12, [R1+0x3020] ;  /* 0x00302000010c7983 */ /* 0x002f260000300800 */
[----:B------:R-:W4:Y:S01]  /*6b3b0*/  LDL.LU R13, [R1+0x3024] ;  /* 0x00302400010d7983 */ /* 0x000f220000300800 */
[----:B------:R-:W4:Y:S03]  /*6b3c0*/  LDL.LU R14, [R1+0x3028] ;  /* 0x00302800010e7983 */ /* 0x000f260000300800 */
        /* <DEDUP_REMOVED lines=65> */
[----:B------:R-:W4:Y:S02]  /*6b7e0*/  LDL.LU R232, [R1+0x90] ;  /* 0x0000900001e87983 */ /* 0x000f240000300800 */
[----:B------:R-:W4:Y:S02]  /*6b7f0*/  LDL.LU R233, [R1+0x94] ;  /* 0x0000940001e97983 */ /* 0x000f240000300800 */
[----:B------:R-:W4:Y:S01]  /*6b800*/  LDL.LU R234, [R1+0x98] ;  /* 0x0000980001ea7983 */ /* 0x000f220000300800 */
[----:B------:R-:W4:Y:S01]  /*6b810*/  LDL.LU R235, [R1+0x9c] ;  /* 0x00009c0001eb7983 */ /* 0x000f220000300800 */
        /* <DEDUP_REMOVED lines=24> */
[C---:B--2---:R-:W-:Y:S08]  /*6b9a0*/  HMMA.1688.F32.TF32 R168, R4.reuse, R56, R168 ;  /* 0x0000003804a8723c */ /* 0x044ff000000810a8 */
[C---:B---3--:R-:W-:Y:S08]  /*6b9b0*/  HMMA.1688.F32.TF32 R160, R4.reuse, R60, R160 ;  /* 0x0000003c04a0723c */ /* 0x048ff000000810a0 */
[----:B------:R-:W-:Y:S11]  /*6b9c0*/  HMMA.1688.F32.TF32 R4, R4, R52, R172 ;  /* 0x000000340404723c */ /* 0x000ff600000810ac */
[----:B------:R-:W-:Y:S04]  /*6b9d0*/  @!UPT UIADD3 URZ, URZ, URZ, URZ ;  /* 0x0000003f3f3ff290 */ /* 0x000fe8000fffe03f */
[----:B------:R1:W-:Y:S01]  /*6b9e0*/  STL.64 [R1+0xc0], R160 ;  /* 0x0000c0a001007387 */ /* 0x0003e20000100a00 */
[----:B------:R-:W-:Y:S03]  /*6b9f0*/  STL.64 [R1+0xc8], R162 ;  /* 0x0000c8a201007387 */ /* 0x000fe60000100a00 */
[----:B-1----:R-:W2:Y:S01]  /*6ba00*/  LDL.LU.64 R160, [R1+0x4df0] ;  /* 0x004df00001a07983 */ /* 0x002ea20000300a00 */
[----:B------:R1:W-:Y:S02]  /*6ba10*/  STL.64 [R1+0xb0], R168 ;  /* 0x0000b0a801007387 */ /* 0x0003e40000100a00 */
[----:B------:R-:W-:Y:S01]  /*6ba20*/  STL.64 [R1+0xb8], R170 ;  /* 0x0000b8aa01007387 */ /* 0x000fe20000100a00 */
[----:B-1----:R-:W3:Y:S01]  /*6ba30*/  LDL.LU.64 R168, [R1+0x4de8] ;  /* 0x004de80001a87983 */ /* 0x002ee20000300a00 */
[----:B------:R-:W2:Y:S02]  /*6ba40*/  LDL.LU.64 R172, [R1+0x4de0] ;  /* 0x004de00001ac7983 */ /* 0x000ea40000300a00 */
[----:B------:R1:W-:Y:S02]  /*6ba50*/  STL.64 [R1+0xa0], R4 ;  /* 0x0000a00401007387 */ /* 0x0003e40000100a00 */
[----:B------:R4:W-:Y:S01]  /*6ba60*/  STL.64 [R1+0xa8], R6 ;  /* 0x0000a80601007387 */ /* 0x0009e20000100a00 */
[----:B-1----:R-:W2:Y:S01]  /*6ba70*/  LDL.LU R4, [R1+0x1f0] ;  /* 0x0001f00001047983 */ /* 0x002ea20000300800 */
[----:B------:R-:W2:Y:S02]  /*6ba80*/  LDL.LU R5, [R1+0x1f4] ;  /* 0x0001f40001057983 */ /* 0x000ea40000300800 */
[----:B----4-:R-:W2:Y:S02]  /*6ba90*/  LDL.LU R6, [R1+0x1f8] ;  /* 0x0001f80001067983 */ /* 0x010ea40000300800 */
[----:B------:R-:W2:Y:S01]  /*6baa0*/  LDL.LU R7, [R1+0x1fc] ;  /* 0x0001fc0001077983 */ /* 0x000ea20000300800 */
        /* <DEDUP_REMOVED lines=12> */
[----:B------:R-:W-:Y:S01]  /*6bb70*/  STL.64 [R1+0x90], R232 ;  /* 0x000090e801007387 */ /* 0x000fe20000100a00 */
[----:B------:R-:W-:Y:S02]  /*6bb80*/  STL.64 [R1+0x98], R234 ;  /* 0x000098ea01007387 */ /* 0x000fe40000100a00 */
[----:B------:R1:W-:Y:S02]  /*6bb90*/  STL.64 [R1+0x2d0], R176 ;  /* 0x0002d0b001007387 */ /* 0x0003e40000100a00 */
[----:B------:R-:W-:Y:S02]  /*6bba0*/  STL.64 [R1+0x2d8], R178 ;  /* 0x0002d8b201007387 */ /* 0x000fe40000100a00 */
[C---:B------:R-:W-:Y:S08]  /*6bbb0*/  HMMA.1688.F32.TF32 R220, R164.reuse, R136, R220 ;  /* 0x00000088a4dc723c */ /* 0x040ff000000810dc */
[C---:B------:R-:W-:Y:S08]  /*6bbc0*/  HMMA.1688.F32.TF32 R224, R164.reuse, R132, R224 ;  /* 0x00000084a4e0723c */ /* 0x040ff000000810e0 */
[C---:B------:R-:W-:Y:S08]  /*6bbd0*/  HMMA.1688.F32.TF32 R228, R164.reuse, R128, R228 ;  /* 0x00000080a4e4723c */ /* 0x040ff000000810e4 */
[C---:B------:R-:W-:Y:S08]  /*6bbe0*/  HMMA.1688.F32.TF32 R248, R164.reuse, R120, R248 ;  /* 0x00000078a4f8723c */ /* 0x040ff000000810f8 */
[C---:B------:R-:W-:Y:S01]  /*6bbf0*/  HMMA.1688.F32.TF32 R244, R164.reuse, R104, R244 ;  /* 0x00000068a4f4723c */ /* 0x040fe200000810f4 */
[----:B------:R-:W-:Y:S04]  /*6bc00*/  LDS R232, [R3+0x10180] ;  /* 0x0101800003e87984 */ /* 0x000fe80000000800 */
[----:B------:R-:W-:Y:S04]  /*6bc10*/  LDS R234, [R3+0x12180] ;  /* 0x0121800003ea7984 */ /* 0x000fe80000000800 */
[----:B------:R-:W-:Y:S04]  /*6bc20*/  LDS R233, [R239+0x10180] ;  /* 0x01018000efe97984 */ /* 0x000fe80000000800 */
[----:B-1----:R-:W4:Y:S01]  /*6bc30*/  LDL.LU.64 R176, [R1+0x4dd8] ;  /* 0x004dd80001b07983 */ /* 0x002f220000300a00 */
[----:B------:R1:W-:Y:S02]  /*6bc40*/  STL.64 [R1+0x2c0], R180 ;  /* 0x0002c0b401007387 */ /* 0x0003e40000100a00 */
[----:B------:R-:W-:Y:S01]  /*6bc50*/  STL.64 [R1+0x2c8], R182 ;  /* 0x0002c8b601007387 */ /* 0x000fe20000100a00 */
[----:B------:R-:W3:Y:S02]  /*6bc60*/  LDS R235, [R239+0x12180] ;  /* 0x01218000efeb7984 */ /* 0x000ee40000000800 */
[----:B------:R-:W2:Y:S02]  /*6bc70*/  LDS R239, [R239+0x12200] ;  /* 0x01220000efef7984 */ /* 0x000ea40000000800 */
[----:B-1----:R-:W3:Y:S02]  /*6bc80*/  LDL.LU.64 R180, [R1+0x4dd0] ;  /* 0x004dd00001b47983 */ /* 0x002ee40000300a00 */
[----:B------:R1:W-:Y:S02]  /*6bc90*/  STL.64 [R1+0x2b0], R184 ;  /* 0x0002b0b801007387 */ /* 0x0003e40000100a00 */
[----:B------:R-:W-:Y:S01]  /*6bca0*/  STL.64 [R1+0x2b8], R186 ;  /* 0x0002b8ba01007387 */ /* 0x000fe20000100a00 */
[----:B-1----:R-:W3:Y:S01]  /*6bcb0*/  LDL.LU.64 R184, [R1+0x4dc8] ;  /* 0x004dc80001b87983 */ /* 0x002ee20000300a00 */
        /* <DEDUP_REMOVED lines=33> */
[C---:B--2---:R-:W-:Y:S11]  /*6bed0*/  HMMA.1688.F32.TF32 R4, R164.reuse, R124, R4 ;  /* 0x0000007ca404723c */ /* 0x044ff60000081004 */
[----:B------:R-:W-:Y:S11]  /*6bee0*/  @!UPT UIADD3 URZ, URZ, URZ, URZ ;  /* 0x0000003f3f3ff290 */ /* 0x000ff6000fffe03f */
[----:B------:R-:W-:Y:S01]  /*6bef0*/  @!UPT UIADD3 URZ, URZ, URZ, URZ ;  /* 0x0000003f3f3ff290 */ /* 0x000fe2000fffe03f */
[----:B------:R-:W-:Y:S01]  /*6bf00*/  STL.64 [R1+0x1f0], R4 ;  /* 0x0001f00401007387 */ /* 0x000fe20000100a00 */
[----:B------:R1:W-:Y:S02]  /*6bf10*/  STL.64 [R1+0x1f8], R6 ;  /* 0x0001f80601007387 */ /* 0x0003e40000100a00 */
[C---:B-1----:R-:W-:Y:S08]  /*6bf20*/  HMMA.1688.F32.TF32 R4, R164.reuse, R108, R8 ;  /* 0x0000006ca404723c */ /* 0x042ff00000081008 */
[C---:B------:R-:W-:Y:S01]  /*6bf30*/  HMMA.1688.F32.TF32 R8, R164.reuse, R100, R240 ;  /* 0x00000064a408723c */ /* 0x040fe200000810f0 */
[----:B------:R-:W-:Y:S01]  /*6bf40*/  STL.64 [R1+0x1e0], R248 ;  /* 0x0001e0f801007387 */ /* 0x000fe20000100a00 */
[----:B------:R-:W-:Y:S11]  /*6bf50*/  STL.64 [R1+0x1e8], R250 ;  /* 0x0001e8fa01007387 */ /* 0x000ff60000100a00 */
[----:B------:R-:W-:Y:S02]  /*6bf60*/  @!UPT UIADD3 URZ, URZ, URZ, URZ ;  /* 0x0000003f3f3ff290 */ /* 0x000fe4000fffe03f */
[----:B------:R-:W-:Y:S01]  /*6bf70*/  STL.64 [R1+0x1d0], R4 ;  /* 0x0001d00401007387 */ /* 0x000fe20000100a00 */
[----:B------:R1:W-:Y:S02]  /*6bf80*/  STL.64 [R1+0x1d8], R6 ;  /* 0x0001d80601007387 */ /* 0x0003e40000100a00 */
[----:B------:R-:W-:Y:S02]  /*6bf90*/  STL.64 [R1+0x1c0], R244 ;  /* 0x0001c0f401007387 */ /* 0x000fe40000100a00 */
[----:B------:R-:W-:Y:S03]  /*6bfa0*/  STL.64 [R1+0x1c8], R246 ;  /* 0x0001c8f601007387 */ /* 0x000fe60000100a00 */
[----:B------:R-:W-:Y:S01]  /*6bfb0*/  STL.64 [R1+0x1b0], R8 ;  /* 0x0001b00801007387 */ /* 0x000fe20000100a00 */
[----:B------:R2:W-:Y:S01]  /*6bfc0*/  STL.64 [R1+0x1b8], R10 ;  /* 0x0001b80a01007387 */ /* 0x0005e20000100a00 */
[C---:B-1----:R-:W-:Y:S08]  /*6bfd0*/  HMMA.1688.F32.TF32 R4, R164.reuse, R96, R12 ;  /* 0x00000060a404723c */ /* 0x042ff0000008100c */
[C---:B------:R-:W-:Y:S08]  /*6bfe0*/  HMMA.1688.F32.TF32 R12, R164.reuse, R92, R16 ;  /* 0x0000005ca40c723c */ /* 0x040ff00000081010 */
[C---:B--2---:R-:W-:Y:S07]  /*6bff0*/  HMMA.1688.F32.TF32 R8, R164.reuse, R88, R24 ;  /* 0x00000058a408723c */ /* 0x044fee0000081018 */
[----:B------:R-:W-:Y:S01]  /*6c000*/  STL.64 [R1+0x1a0], R4 ;  /* 0x0001a00401007387 */ /* 0x000fe20000100a00 */
[----:B------:R-:W-:Y:S07]  /*6c010*/  STL.64 [R1+0x1a8], R6 ;  /* 0x0001a80601007387 */ /* 0x000fee0000100a00 */
[----:B------:R1:W-:Y:S02]  /*6c020*/  STL.64 [R1+0x190], R12 ;  /* 0x0001900c01007387 */ /* 0x0003e40000100a00 */
[----:B------:R2:W-:Y:S01]  /*6c030*/  STL.64 [R1+0x198], R14 ;  /* 0x0001980e01007387 */ /* 0x0005e20000100a00 */
[----:B-1----:R-:W3:Y:S05]  /*6c040*/  LDL.LU R12, [R1+0x2fd0] ;  /* 0x002fd000010c7983 */ /* 0x002eea0000300800 */
[----:B------:R-:W-:Y:S02]  /*6c050*/  STL.64 [R1+0x180], R8 ;  /* 0x0001800801007387 */ /* 0x000fe40000100a00 */
[----:B------:R1:W-:Y:S02]  /*6c060*/  STL.64 [R1+0x188], R10 ;  /* 0x0001880a01007387 */ /* 0x0003e40000100a00 */
[----:B------:R-:W3:Y:S01]  /*6c070*/  LDL.LU R13, [R1+0x2fd4] ;  /* 0x002fd400010d7983 */ /* 0x000ee20000300800 */
[----:B--2---:R-:W3:Y:S01]  /*6c080*/  LDL.LU R14, [R1+0x2fd8] ;  /* 0x002fd800010e7983 */ /* 0x004ee20000300800 */
[----:B------:R-:W3:Y:S02]  /*6c090*/  LDL.LU R15, [R1+0x2fdc] ;  /* 0x002fdc00010f7983 */ /* 0x000ee40000300800 */
[----:B------:R-:W1:Y:S02]  /*6c0a0*/  LDL.LU R244, [R1+0x2fe0] ;  /* 0x002fe00001f47983 */ /* 0x000e640000300800 */
[----:B------:R-:W1:Y:S01]  /*6c0b0*/  LDL.LU R245, [R1+0x2fe4] ;  /* 0x002fe40001f57983 */ /* 0x000e620000300800 */
[----:B------:R-:W1:Y:S01]  /*6c0c0*/  LDL.LU R246, [R1+0x2fe8] ;  /* 0x002fe80001f67983 */ /* 0x000e620000300800 */
[----:B------:R-:W1:Y:S02]  /*6c0d0*/  LDL.LU R247, [R1+0x2fec] ;  /* 0x002fec0001f77983 */ /* 0x000e640000300800 */
[----:B------:R-:W2:Y:S02]  /*6c0e0*/  LDL.LU R16, [R1+0x2fc0] ;  /* 0x002fc00001107983 */ /* 0x000ea40000300800 */
[----:B------:R-:W2:Y:S01]  /*6c0f0*/  LDL.LU R17, [R1+0x2fc4] ;  /* 0x002fc40001117983 */ /* 0x000ea20000300800 */
[----:B------:R-:W2:Y:S01]  /*6c100*/  LDL.LU R18, [R1+0x2fc8] ;  /* 0x002fc80001127983 */ /* 0x000ea20000300800 */
[----:B------:R-:W2:Y:S02]  /*6c110*/  LDL.LU R19, [R1+0x2fcc] ;  /* 0x002fcc0001137983 */ /* 0x000ea40000300800 */
[----:B------:R-:W2:Y:S01]  /*6c120*/  LDL.LU R158, [R1+0x2f98] ;  /* 0x002f9800019e7983 */ /* 0x000ea20000300800 */
[C---:B------:R-:W-:Y:S01]  /*6c130*/  HMMA.1688.F32.TF32 R4, R164.reuse, R84, R20 ;  /* 0x00000054a404723c */ /* 0x040fe20000081014 */
        /* <DEDUP_REMOVED lines=16> */
[----:B------:R-:W2:Y:S04]  /*6c240*/  LDL.LU R171, [R1+0x2d0c] ;  /* 0x002d0c0001ab7983 */ /* 0x000ea80000300800 */
[----:B------:R-:W-:Y:S01]  /*6c250*/  STL.64 [R1+0x4948], R6 ;  /* 0x0049480601007387 */ /* 0x000fe20000100a00 */
[----:B------:R1:W-:Y:S01]  /*6c260*/  STL.64 [R1+0x4940], R4 ;  /* 0x0049400401007387 */ /* 0x0003e20000100a00 */
[C---:B---3--:R-:W-:Y:S08]  /*6c270*/  HMMA.1688.F32.TF32 R12, R164.reuse, R76, R12 ;  /* 0x0000004ca40c723c */ /* 0x048ff0000008100c */
[C---:B-1----:R-:W-:Y:S11]  /*6c280*/  HMMA.1688.F32.TF32 R8, R164.reuse, R80, R244 ;  /* 0x00000050a408723c */ /* 0x042ff600000810f4 */
[----:B------:R-:W-:Y:S11]  /*6c290*/  @!UPT UIADD3 URZ, URZ, URZ, URZ ;  /* 0x0000003f3f3ff290 */ /* 0x000ff6000fffe03f */
[----:B------:R-:W-:Y:S01]  /*6c2a0*/  @!UPT UIADD3 URZ, URZ, URZ, URZ ;  /* 0x0000003f3f3ff290 */ /* 0x000fe2000fffe03f */
[----:B------:R-:W-:Y:S01]  /*6c2b0*/  STL.64 [R1+0x4958], R10 ;  /* 0x0049580a01007387 */ /* 0x000fe20000100a00 */
[----:B------:R-:W-:Y:S02]  /*6c2c0*/  STL.64 [R1+0x4950], R8 ;  /* 0x0049500801007387 */ /* 0x000fe40000100a00 */
[----:B------:R-:W-:Y:S02]  /*6c2d0*/  STL.64 [R1+0x4968], R14 ;  /* 0x0049680e01007387 */ /* 0x000fe40000100a00 */
[----:B------:R1:W-:Y:S01]  /*6c2e0*/  STL.64 [R1+0x4960], R12 ;  /* 0x0049600c01007387 */ /* 0x0003e20000100a00 */
[----:B------:R-:W3:Y:S01]  /*6c2f0*/  LDL.LU R226, [R1+0x2f78] ;  /* 0x002f780001e27983 */ /* 0x000ee20000300800 */
[----:B------:R-:W3:Y:S01]  /*6c300*/  LDL.LU R227, [R1+0x2f7c] ;  /* 0x002f7c0001e37983 */ /* 0x000ee20000300800 */
[C---:B--2---:R-:W-:Y:S08]  /*6c310*/  HMMA.1688.F32.TF32 R16, R164.reuse, R72, R16 ;  /* 0x00000048a410723c */ /* 0x044ff00000081010 */
[C---:B------:R-:W-:Y:S08]  /*6c320*/  HMMA.1688.F32.TF32 R20, R164.reuse, R68, R20 ;  /* 0x00000044a414723c */ /* 0x040ff00000081014 */
[C---:B------:R-:W-:Y:S08]  /*6c330*/  HMMA.1688.F32.TF32 R24, R164.reuse, R64, R24 ;  /* 0x00000040a418723c */ /* 0x040ff00000081018 */
[C---:B------:R-:W-:Y:S08]  /*6c340*/  HMMA.1688.F32.TF32 R156, R164.reuse, R60, R156 ;  /* 0x0000003ca49c723c */ /* 0x040ff0000008109c */
[C---:B------:R-:W-:Y:S08]  /*6c350*/  HMMA.1688.F32.TF32 R160, R164.reuse, R56, R160 ;  /* 0x00000038a4a0723c */ /* 0x040ff000000810a0 */
[----:B------:R-:W-:Y:S01]  /*6c360*/  HMMA.1688.F32.TF32 R164, R164, R52, R240 ;  /* 0x00000034a4a4723c */ /* 0x000fe200000810f0 */
[----:B------:R-:W-:Y:S01]  /*6c370*/  STL.64 [R1+0x4978], R18 ;  /* 0x0049781201007387 */ /* 0x000fe20000100a00 */
[----:B------:R-:W-:Y:S02]  /*6c380*/  STL.64 [R1+0x4970], R16 ;  /* 0x0049701001007387 */ /* 0x000fe40000100a00 */
[----:B------:R-:W-:Y:S02]  /*6c390*/  STL.64 [R1+0x4988], R22 ;  /* 0x0049881601007387 */ /* 0x000fe40000100a00 */
[----:B------:R-:W-:Y:S01]  /*6c3a0*/  STL.64 [R1+0x4980], R20 ;  /* 0x0049801401007387 */ /* 0x000fe20000100a00 */
[----:B------:R-:W-:Y:S01]  /*6c3b0*/  STL.64 [R1+0x4998], R26 ;  /* 0x0049981a01007387 */ /* 0x000fe20000100a00 */
[----:B------:R-:W-:Y:S02]  /*6c3c0*/  STL.64 [R1+0x4990], R24 ;  /* 0x0049901801007387 */ /* 0x000fe40000100a00 */
[----:B------:R-:W-:Y:S02]  /*6c3d0*/  STL.64 [R1+0x49a8], R158 ;  /* 0x0049a89e01007387 */ /* 0x000fe40000100a00 */
[----:B------:R-:W-:Y:S03]  /*6c3e0*/  STL.64 [R1+0x49a0], R156 ;  /* 0x0049a09c01007387 */ /* 0x000fe60000100a00 */
[----:B------:R-:W-:Y:S01]  /*6c3f0*/  STL.64 [R1+0x49b8], R162 ;  /* 0x0049b8a201007387 */ /* 0x000fe20000100a00 */
[----:B------:R-:W-:Y:S07]  /*6c400*/  STL.64 [R1+0x49b0], R160 ;  /* 0x0049b0a001007387 */ /* 0x000fee0000100a00 */
[----:B------:R-:W-:Y:S02]  /*6c410*/  STL.64 [R1+0x49c8], R166 ;  /* 0x0049c8a601007387 */ /* 0x000fe40000100a00 */
[----:B------:R-:W-:Y:S01]  /*6c420*/  STL.64 [R1+0x49c0], R164 ;  /* 0x0049c0a401007387 */ /* 0x000fe20000100a00 */
[----:B------:R-:W2:Y:S01]  /*6c430*/  LDL.LU R230, [R1+0x2f68] ;  /* 0x002f680001e67983 */ /* 0x000ea20000300800 */
[----:B------:R-:W2:Y:S01]  /*6c440*/  LDL.LU R231, [R1+0x2f6c] ;  /* 0x002f6c0001e77983 */ /* 0x000ea20000300800 */
[C---:B------:R-:W-:Y:S11]  /*6c450*/  HMMA.1688.F32.TF32 R168, R232.reuse, R48, R168 ;  /* 0x00000030e8a8723c */ /* 0x040ff600000810a8 */
[----:B------:R-:W-:Y:S11]  /*6c460*/  @!UPT UIADD3 URZ, URZ, URZ, URZ ;  /* 0x0000003f3f3ff290 */ /* 0x000ff6000fffe03f */
[----:B------:R-:W-:Y:S01]  /*6c470*/  @!UPT UIADD3 URZ, URZ, URZ, URZ ;  /* 0x0000003f3f3ff290 */ /* 0x000fe2000fffe03f */
[----:B------:R-:W-:Y:S01]  /*6c480*/  STL.64 [R1+0x49d8], R170 ;  /* 0x0049d8aa01007387 */ /* 0x000fe20000100a00 */
[----:B------:R-:W-:Y:S02]  /*6c490*/  STL.64 [R1+0x49d0], R168 ;  /* 0x0049d0a801007387 */ /* 0x000fe40000100a00 */
        /* <DEDUP_REMOVED lines=11> */
[----:B------:R-:W4:Y:S01]  /*6c550*/  LDL.LU R195, [R1+0x2f0c] ;  /* 0x002f0c0001c37983 */ /* 0x000f220000300800 */
[C---:B---3--:R-:W-:Y:S11]  /*6c560*/  HMMA.1688.F32.TF32 R224, R232.reuse, R44, R224 ;  /* 0x0000002ce8e0723c */ /* 0x048ff600000810e0 */
[----:B------:R-:W-:Y:S11]  /*6c570*/  @!UPT UIADD3 URZ, URZ, URZ, URZ ;  /* 0x0000003f3f3ff290 */ /* 0x000ff6000fffe03f */
[----:B------:R-:W-:Y:S01]  /*6c580*/  @!UPT UIADD3 URZ, URZ, URZ, URZ ;  /* 0x0000003f3f3ff290 */ /* 0x000fe2000fffe03f */
[----:B------:R-:W-:Y:S01]  /*6c590*/  STL.64 [R1+0x49e8], R226 ;  /* 0x0049e8e201007387 */ /* 0x000fe20000100a00 */
[----:B------:R-:W-:Y:S02]  /*6c5a0*/  STL.64 [R1+0x49e0], R224 ;  /* 0x0049e0e001007387 */ /* 0x000fe40000100a00 */
[----:B------:R-:W3:Y:S02]  /*6c5b0*/  LDL.LU R198, [R1+0x2ef8] ;  /* 0x002ef80001c67983 */ /* 0x000ee40000300800 */
[----:B------:R-:W3:Y:S01]  /*6c5c0*/  LDL.LU R199, [R1+0x2efc] ;  /* 0x002efc0001c77983 */ /* 0x000ee20000300800 */
[C---:B--2---:R-:W-:Y:S11]  /*6c5d0*/  HMMA.1688.F32.TF32 R228, R232.reuse, R40, R228 ;  /* 0x00000028e8e4723c */ /* 0x044ff600000810e4 */
[----:B------:R-:W-:Y:S11]  /*6c5e0*/  @!UPT UIADD3 URZ, URZ, URZ, URZ ;  /* 0x0000003f3f3ff290 */ /* 0x000ff6000fffe03f */
[----:B------:R-:W-:Y:S01]  /*6c5f0*/  @!UPT UIADD3 URZ, URZ, URZ, URZ ;  /* 0x0000003f3f3ff290 */ /* 0x000fe2000fffe03f */
[----:B------:R-:W-:Y:S01]  /*6c600*/  STL.64 [R1+0x49f8], R230 ;  /* 0x0049f8e601007387 */ /* 0x000fe20000100a00 */
[----:B------:R-:W-:Y:S02]  /*6c610*/  STL.64 [R1+0x49f0], R228 ;  /* 0x0049f0e401007387 */ /* 0x000fe40000100a00 */
[----:B------:R-:W2:Y:S02]  /*6c620*/  LDL.LU R202, [R1+0x2ee8] ;  /* 0x002ee80001ca7983 */ /* 0x000ea40000300800 */
[----:B------:R-:W2:Y:S01]  /*6c630*/  LDL.LU R203, [R1+0x2eec] ;  /* 0x002eec0001cb7983 */ /* 0x000ea20000300800 */
[C---:B----4-:R-:W-:Y:S08]  /*6c640*/  HMMA.1688.F32.TF32 R172, R232.reuse, R36, R172 ;  /* 0x00000024e8ac723c */ /* 0x050ff000000810ac */
[C---:B------:R-:W-:Y:S08]  /*6c650*/  HMMA.1688.F32.TF32 R176, R232.reuse, R32, R176 ;  /* 0x00000020e8b0723c */ /* 0x040ff000000810b0 */
[C---:B------:R-:W-:Y:S08]  /*6c660*/  HMMA.1688.F32.TF32 R180, R232.reuse, R28, R180 ;  /* 0x0000001ce8b4723c */ /* 0x040ff000000810b4 */
[C---:B------:R-:W-:Y:S08]  /*6c670*/  HMMA.1688.F32.TF32 R184, R232.reuse, R116, R184 ;  /* 0x00000074e8b8723c */ /* 0x040ff000000810b8 */
[C---:B------:R-:W-:Y:S08]  /*6c680*/  HMMA.1688.F32.TF32 R188, R232.reuse, R112, R188 ;  /* 0x00000070e8bc723c */ /* 0x040ff000000810bc */
[C---:B------:R-:W-:Y:S01]  /*6c690*/  HMMA.1688.F32.TF32 R192, R232.reuse, R152, R192 ;  /* 0x00000098e8c0723c */ /* 0x040fe200000810c0 */
[----:B------:R-:W-:Y:S01]  /*6c6a0*/  STL.64 [R1+0x4a08], R174 ;  /* 0x004a08ae01007387 */ /* 0x000fe20000100a00 */
[----:B------:R-:W-:Y:S02]  /*6c6b0*/  STL.64 [R1+0x4a00], R172 ;  /* 0x004a00ac01007387 */ /* 0x000fe40000100a00 */
[----:B------:R-:W-:Y:S02]  /*6c6c0*/  STL.64 [R1+0x4a18], R178 ;  /* 0x004a18b201007387 */ /* 0x000fe40000100a00 */
[----:B------:R-:W-:Y:S01]  /*6c6d0*/  STL.64 [R1+0x4a10], R176 ;  /* 0x004a10b001007387 */ /* 0x000fe20000100a00 */
[----:B------:R-:W-:Y:S01]  /*6c6e0*/  STL.64 [R1+0x4a28], R182 ;  /* 0x004a28b601007387 */ /* 0x000fe20000100a00 */
[----:B------:R-:W-:Y:S02]  /*6c6f0*/  STL.64 [R1+0x4a20], R180 ;  /* 0x004a20b401007387 */ /* 0x000fe40000100a00 */
[----:B------:R-:W4:Y:S02]  /*6c700*/  LDL.LU R206, [R1+0x2ed8] ;  /* 0x002ed80001ce7983 */ /* 0x000f240000300800 */
[----:B------:R-:W4:Y:S01]  /*6c710*/  LDL.LU R207, [R1+0x2edc] ;  /* 0x002edc0001cf7983 */ /* 0x000f220000300800 */
[----:B------:R-:W-:Y:S01]  /*6c720*/  STL.64 [R1+0x4a38], R186 ;  /* 0x004a38ba01007387 */ /* 0x000fe20000100a00 */
[----:B------:R-:W-:Y:S02]  /*6c730*/  STL.64 [R1+0x4a30], R184 ;  /* 0x004a30b801007387 */ /* 0x000fe40000100a00 */
[----:B------:R-:W-:Y:S02]  /*6c740*/  STL.64 [R1+0x4a48], R190 ;  /* 0x004a48be01007387 */ /* 0x000fe40000100a00 */
[----:B------:R-:W-:Y:S05]  /*6c750*/  STL.64 [R1+0x4a40], R188 ;  /* 0x004a40bc01007387 */ /* 0x000fea0000100a00 */
[----:B------:R-:W-:Y:S01]  /*6c760*/  STL [R1+0x4880], R192 ;  /* 0x004880c001007387 */ /* 0x000fe20000100800 */
[----:B------:R-:W-:Y:S02]  /*6c770*/  STL [R1+0x487c], R193 ;  /* 0x00487cc101007387 */ /* 0x000fe40000100800 */
[----:B------:R-:W-:Y:S02]  /*6c780*/  STL [R1+0x4878], R194 ;  /* 0x004878c201007387 */ /* 0x000fe40000100800 */
[----:B------:R-:W-:Y:S01]  /*6c790*/  STL [R1+0x4874], R195 ;  /* 0x004874c301007387 */ /* 0x000fe20000100800 */
[----:B------:R-:W4:Y:S01]  /*6c7a0*/  LDL.LU R210, [R1+0x2ec8] ;  /* 0x002ec80001d27983 */ /* 0x000f220000300800 */
[----:B------:R-:W4:Y:S01]  /*6c7b0*/  LDL.LU R211, [R1+0x2ecc] ;  /* 0x002ecc0001d37983 */ /* 0x000f220000300800 */
[C---:B---3--:R-:W-:Y:S11]  /*6c7c0*/  HMMA.1688.F32.TF32 R196, R232.reuse, R148, R196 ;  /* 0x00000094e8c4723c */ /* 0x048ff600000810c4 */
[----:B------:R-:W-:Y:S11]  /*6c7d0*/  @!UPT UIADD3 URZ, URZ, URZ, URZ ;  /* 0x0000003f3f3ff290 */ /* 0x000ff6000fffe03f */
[----:B------:R-:W-:Y:S01]  /*6c7e0*/  @!UPT UIADD3 URZ, URZ, URZ, URZ ;  /* 0x0000003f3f3ff290 */ /* 0x000fe2000fffe03f */
[----:B------:R-:W-:Y:S01]  /*6c7f0*/  STL [R1+0x4890], R196 ;  /* 0x004890c401007387 */ /* 0x000fe20000100800 */
[----:B------:R-:W-:Y:S02]  /*6c800*/  STL [R1+0x488c], R197 ;  /* 0x00488cc501007387 */ /* 0x000fe40000100800 */
[----:B------:R-:W-:Y:S02]  /*6c810*/  STL [R1+0x4888], R198 ;  /* 0x004888c601007387 */ /* 0x000fe40000100800 */
[----:B------:R-:W-:Y:S01]  /*6c820*/  STL [R1+0x4884], R199 ;  /* 0x004884c701007387 */ /* 0x000fe20000100800 */
[----:B------:R-:W3:Y:S01]  /*6c830*/  LDL.LU R214, [R1+0x2eb8] ;  /* 0x002eb80001d67983 */ /* 0x000ee20000300800 */
[----:B------:R-:W3:Y:S02]  /*6c840*/  LDL.LU R215, [R1+0x2ebc] ;  /* 0x002ebc0001d77983 */ /* 0x000ee40000300800 */
[----:B------:R-:W3:Y:S02]  /*6c850*/  LDL.LU R218, [R1+0x2ea8] ;  /* 0x002ea80001da7983 */ /* 0x000ee40000300800 */
[----:B------:R-:W3:Y:S01]  /*6c860*/  LDL.LU R219, [R1+0x2eac] ;  /* 0x002eac0001db7983 */ /* 0x000ee20000300800 */
[C---:B--2---:R-:W-:Y:S11]  /*6c870*/  HMMA.1688.F32.TF32 R200, R232.reuse, R144, R200 ;  /* 0x00000090e8c8723c */ /* 0x044ff600000810c8 */
[----:B------:R-:W-:Y:S11]  /*6c880*/  @!UPT UIADD3 URZ, URZ, URZ, URZ ;  /* 0x0000003f3f3ff290 */ /* 0x000ff6000fffe03f */
[----:B------:R-:W-:Y:S01]  /*6c890*/  @!UPT UIADD3 URZ, URZ, URZ, URZ ;  /* 0x0000003f3f3ff290 */ /* 0x000fe2000fffe03f */
[----:B------:R-:W-:Y:S01]  /*6c8a0*/  STL [R1+0x489c], R200 ;  /* 0x00489cc801007387 */ /* 0x000fe20000100800 */
[----:B------:R-:W-:Y:S02]  /*6c8b0*/  STL [R1+0x4898], R201 ;  /* 0x004898c901007387 */ /* 0x000fe40000100800 */
[----:B------:R-:W-:Y:S02]  /*6c8c0*/  STL [R1+0x4894], R202 ;  /* 0x004894ca01007387 */ /* 0x000fe40000100800 */
[----:B------:R-:W-:Y:S01]  /*6c8d0*/  STL [R1+0x4870], R203 ;  /* 0x004870cb01007387 */ /* 0x000fe20000100800 */
[----:B------:R-:W2:Y:S01]  /*6c8e0*/  LDL.LU R222, [R1+0x2e98] ;  /* 0x002e980001de7983 */ /* 0x000ea20000300800 */
[----:B------:R-:W2:Y:S02]  /*6c8f0*/  LDL.LU R223, [R1+0x2e9c] ;  /* 0x002e9c0001df7983 */ /* 0x000ea40000300800 */
[----:B------:R-:W2:Y:S02]  /*6c900*/  LDL.LU R240, [R1+0x2e70] ;  /* 0x002e700001f07983 */ /* 0x000ea40000300800 */
[----:B------:R-:W2:Y:S01]  /*6c910*/  LDL.LU R241, [R1+0x2e74] ;  /* 0x002e740001f17983 */ /* 0x000ea20000300800 */
[----:B------:R-:W2:Y:S01]  /*6c920*/  LDL.LU R242, [R1+0x2e78] ;  /* 0x002e780001f27983 */ /* 0x000ea20000300800 */
[----:B------:R-:W2:Y:S02]  /*6c930*/  LDL.LU R243, [R1+0x2e7c] ;  /* 0x002e7c0001f37983 */ /* 0x000ea40000300800 */
[----:B------:R-:W1:Y:S02]  /*6c940*/  LDL.LU R248, [R1+0x2e80] ;  /* 0x002e800001f87983 */ /* 0x000e640000300800 */
[----:B------:R-:W1:Y:S01]  /*6c950*/  LDL.LU R249, [R1+0x2e84] ;  /* 0x002e840001f97983 */ /* 0x000e620000300800 */
[----:B------:R-:W1:Y:S01]  /*6c960*/  LDL.LU R250, [R1+0x2e88] ;  /* 0x002e880001fa7983 */ /* 0x000e620000300800 */
[----:B------:R-:W1:Y:S01]  /*6c970*/  LDL.LU R251, [R1+0x2e8c] ;  /* 0x002e8c0001fb7983 */ /* 0x000e620000300800 */
[C---:B----4-:R-:W-:Y:S08]  /*6c980*/  HMMA.1688.F32.TF32 R204, R232.reuse, R140, R204 ;  /* 0x0000008ce8cc723c */ /* 0x050ff000000810cc */
[C---:B------:R-:W-:Y:S11]  /*6c990*/  HMMA.1688.F32.TF32 R208, R232.reuse, R136, R208 ;  /* 0x00000088e8d0723c */ /* 0x040ff600000810d0 */
[----:B------:R-:W-:Y:S04]  /*6c9a0*/  @!UPT UIADD3 URZ, URZ, URZ, URZ ;  /* 0x0000003f3f3ff290 */ /* 0x000fe8000fffe03f */
[----:B------:R-:W-:Y:S01]  /*6c9b0*/  STL [R1+0x48a8], R204 ;  /* 0x0048a8cc01007387 */ /* 0x000fe20000100800 */
[----:B------:R-:W-:Y:S02]  /*6c9c0*/  STL [R1+0x48a4], R205 ;  /* 0x0048a4cd01007387 */ /* 0x000fe40000100800 */
[----:B------:R-:W-:Y:S02]  /*6c9d0*/  STL [R1+0x48a0], R206 ;  /* 0x0048a0ce01007387 */ /* 0x000fe40000100800 */
[----:B------:R-:W-:Y:S03]  /*6c9e0*/  STL [R1+0x486c], R207 ;  /* 0x00486ccf01007387 */ /* 0x000fe60000100800 */
[----:B------:R4:W-:Y:S01]  /*6c9f0*/  STL [R1+0x48b0], R208 ;  /* 0x0048b0d001007387 */ /* 0x0009e20000100800 */
[----:B------:R-:W-:Y:S02]  /*6ca00*/  STL [R1+0x48ac], R209 ;  /* 0x0048acd101007387 */ /* 0x000fe40000100800 */
[----:B------:R-:W-:Y:S02]  /*6ca10*/  STL [R1+0x4868], R210 ;  /* 0x004868d201007387 */ /* 0x000fe40000100800 */
[----:B------:R-:W-:Y:S01]  /*6ca20*/  STL [R1+0x4864], R211 ;  /* 0x004864d301007387 */ /* 0x000fe20000100800 */
[C---:B---3--:R-:W-:Y:S08]  /*6ca30*/  HMMA.1688.F32.TF32 R212, R232.reuse, R132, R212 ;  /* 0x00000084e8d4723c */ /* 0x048ff000000810d4 */
[C---:B------:R-:W-:Y:S11]  /*6ca40*/  HMMA.1688.F32.TF32 R216, R232.reuse, R128, R216 ;  /* 0x00000080e8d8723c */ /* 0x040ff600000810d8 */
[----:B------:R-:W-:Y:S04]  /*6ca50*/  @!UPT UIADD3 URZ, URZ, URZ, URZ ;  /* 0x0000003f3f3ff290 */ /* 0x000fe8000fffe03f */
[----:B------:R-:W-:Y:S01]  /*6ca60*/  STL [R1+0x48bc], R212 ;  /* 0x0048bcd401007387 */ /* 0x000fe20000100800 */
[----:B------:R-:W-:Y:S02]  /*6ca70*/  STL [R1+0x48b8], R213 ;  /* 0x0048b8d501007387 */ /* 0x000fe40000100800 */
[----:B------:R2:W-:Y:S02]  /*6ca80*/  STL [R1+0x48b4], R214 ;  /* 0x0048b4d601007387 */ /* 0x0005e40000100800 */
[----:B------:R-:W-:Y:S01]  /*6ca90*/  STL [R1+0x4860], R215 ;  /* 0x004860d701007387 */ /* 0x000fe20000100800 */
[----:B------:R-:W3:Y:S01]  /*6caa0*/  LDL.LU R4, [R1+0x2e60] ;  /* 0x002e600001047983 */ /* 0x000ee20000300800 */
[----:B------:R-:W3:Y:S02]  /*6cab0*/  LDL.LU R5, [R1+0x2e64] ;  /* 0x002e640001057983 */ /* 0x000ee40000300800 */
[----:B------:R-:W3:Y:S02]  /*6cac0*/  LDL.LU R6, [R1+0x2e68] ;  /* 0x002e680001067983 */ /* 0x000ee40000300800 */
[----:B------:R-:W3:Y:S01]  /*6cad0*/  LDL.LU R7, [R1+0x2e6c] ;  /* 0x002e6c0001077983 */ /* 0x000ee20000300800 */
[----:B------:R1:W-:Y:S01]  /*6cae0*/  STL [R1+0x48cc], R216 ;  /* 0x0048ccd801007387 */ /* 0x0003e20000100800 */
[----:B------:R1:W-:Y:S02]  /*6caf0*/  STL [R1+0x48c8], R217 ;  /* 0x0048c8d901007387 */ /* 0x0003e40000100800 */
[----:B------:R1:W-:Y:S02]  /*6cb00*/  STL [R1+0x48c4], R218 ;  /* 0x0048c4da01007387 */ /* 0x0003e40000100800 */
[----:B------:R1:W-:Y:S01]  /*6cb10*/  STL [R1+0x48c0], R219 ;  /* 0x0048c0db01007387 */ /* 0x0003e20000100800 */
[----:B------:R-:W3:Y:S01]  /*6cb20*/  LDL.LU R244, [R1+0x2e50] ;  /* 0x002e500001f47983 */ /* 0x000ee20000300800 */
[----:B------:R-:W3:Y:S02]  /*6cb30*/  LDL.LU R245, [R1+0x2e54] ;  /* 0x002e540001f57983 */ /* 0x000ee40000300800 */
[----:B------:R-:W3:Y:S02]  /*6cb40*/  LDL.LU R246, [R1+0x2e58] ;  /* 0x002e580001f67983 */ /* 0x000ee40000300800 */
[----:B------:R-:W3:Y:S01]  /*6cb50*/  LDL.LU R247, [R1+0x2e5c] ;  /* 0x002e5c0001f77983 */ /* 0x000ee20000300800 */
[C---:B--2---:R-:W-:Y:S08]  /*6cb60*/  HMMA.1688.F32.TF32 R220, R232.reuse, R124, R220 ;  /* 0x0000007ce8dc723c */ /* 0x044ff000000810dc */
[C---:B-1----:R-:W-:Y:S11]  /*6cb70*/  HMMA.1688.F32.TF32 R12, R232.reuse, R120, R248 ;  /* 0x00000078e80c723c */ /* 0x042ff600000810f8 */
[----:B------:R-:W-:Y:S04]  /*6cb80*/  @!UPT UIADD3 URZ, URZ, URZ, URZ ;  /* 0x0000003f3f3ff290 */ /* 0x000fe8000fffe03f */
[----:B------:R-:W-:Y:S01]  /*6cb90*/  STL [R1+0x48dc], R220 ;  /* 0x0048dcdc01007387 */ /* 0x000fe20000100800 */
[----:B------:R-:W-:Y:S02]  /*6cba0*/  STL [R1+0x48d8], R221 ;  /* 0x0048d8dd01007387 */ /* 0x000fe40000100800 */
[----:B------:R-:W-:Y:S02]  /*6cbb0*/  STL [R1+0x48d4], R222 ;  /* 0x0048d4de01007387 */ /* 0x000fe40000100800 */
[----:B------:R1:W-:Y:S03]  /*6cbc0*/  STL [R1+0x48d0], R223 ;  /* 0x0048d0df01007387 */ /* 0x0003e60000100800 */
[----:B------:R2:W-:Y:S01]  /*6cbd0*/  STL.64 [R1+0x1550], R12 ;  /* 0x0015500c01007387 */ /* 0x0005e20000100a00 */
[----:B------:R1:W-:Y:S02]  /*6cbe0*/  STL.64 [R1+0x1558], R14 ;  /* 0x0015580e01007387 */ /* 0x0003e40000100a00 */
[----:B------:R-:W2:Y:S02]  /*6cbf0*/  LDL.LU R248, [R1+0x2e40] ;  /* 0x002e400001f87983 */ /* 0x000ea40000300800 */
[----:B------:R-:W2:Y:S01]  /*6cc00*/  LDL.LU R249, [R1+0x2e44] ;  /* 0x002e440001f97983 */ /* 0x000ea20000300800 */
[----:B------:R-:W2:Y:S01]  /*6cc10*/  LDL.LU R250, [R1+0x2e48] ;  /* 0x002e480001fa7983 */ /* 0x000ea20000300800 */
[----:B------:R-:W2:Y:S01]  /*6cc20*/  LDL.LU R251, [R1+0x2e4c] ;  /* 0x002e4c0001fb7983 */ /* 0x000ea20000300800 */
[C---:B------:R-:W-:Y:S01]  /*6cc30*/  HMMA.1688.F32.TF32 R8, R232.reuse, R108, R240 ;  /* 0x0000006ce808723c */ /* 0x040fe200000810f0 */
[----:B------:R-:W2:Y:S01]  /*6cc40*/  LDL.LU R240, [R1+0x2e30] ;  /* 0x002e300001f07983 */ /* 0x000ea20000300800 */
[----:B------:R-:W2:Y:S01]  /*6cc50*/  LDL.LU R241, [R1+0x2e34] ;  /* 0x002e340001f17983 */ /* 0x000ea20000300800 */
[----:B------:R-:W2:Y:S02]  /*6cc60*/  LDL.LU R242, [R1+0x2e38] ;  /* 0x002e380001f27983 */ /* 0x000ea40000300800 */
[----:B------:R-:W2:Y:S11]  /*6cc70*/  LDL.LU R243, [R1+0x2e3c] ;  /* 0x002e3c0001f37983 */ /* 0x000eb60000300800 */
[----:B------:R-:W-:Y:S08]  /*6cc80*/  @!UPT UIADD3 URZ, URZ, URZ, URZ ;  /* 0x0000003f3f3ff290 */ /* 0x000ff0000fffe03f */
[----:B----4-:R-:W-:Y:S02]  /*6cc90*/  IMAD.MOV.U32 R208, RZ, RZ, R11 ;  /* 0x000000ffffd07224 */ /* 0x010fe400078e000b */
[----:B------:R-:W-:Y:S02]  /*6cca0*/  IMAD.MOV.U32 R214, RZ, RZ, R10 ;  /* 0x000000ffffd67224 */ /* 0x000fe400078e000a */
[----:B------:R-:W-:Y:S02]  /*6ccb0*/  IMAD.MOV.U32 R213, RZ, RZ, R9 ;  /* 0x000000ffffd57224 */ /* 0x000fe400078e0009 */
[----:B------:R-:W-:Y:S01]  /*6ccc0*/  IMAD.MOV.U32 R212, RZ, RZ, R8 ;  /* 0x000000ffffd47224 */ /* 0x000fe200078e0008 */
[----:B------:R4:W-:Y:S01]  /*6ccd0*/  STL [R1+0x48ec], R208 ;  /* 0x0048ecd001007387 */ /* 0x0009e20000100800 */
[----:B------:R1:W-:Y:S02]  /*6cce0*/  STL [R1+0x48e8], R214 ;  /* 0x0048e8d601007387 */ /* 0x0003e40000100800 */
[----:B------:R1:W-:Y:S02]  /*6ccf0*/  STL [R1+0x48e4], R213 ;  /* 0x0048e4d501007387 */ /* 0x0003e40000100800 */
[----:B------:R1:W-:Y:S01]  /*6cd00*/  STL [R1+0x48e0], R212 ;  /* 0x0048e0d401007387 */ /* 0x0003e20000100800 */
[C---:B---3--:R-:W-:Y:S11]  /*6cd10*/  HMMA.1688.F32.TF32 R4, R232.reuse, R104, R4 ;  /* 0x00000068e804723c */ /* 0x048ff60000081004 */
[----:B------:R-:W-:Y:S11]  /*6cd20*/  @!UPT UIADD3 URZ, URZ, URZ, URZ ;  /* 0x0000003f3f3ff290 */ /* 0x000ff6000fffe03f */
[----:B------:R-:W-:Y:S02]  /*6cd30*/  @!UPT UIADD3 URZ, URZ, URZ, URZ ;  /* 0x0000003f3f3ff290 */ /* 0x000fe4000fffe03f */
[----:B------:R-:W-:Y:S02]  /*6cd40*/  IMAD.MOV.U32 R206, RZ, RZ, R7 ;  /* 0x000000ffffce7224 */ /* 0x000fe400078e0007 */
[----:B------:R-:W-:Y:S01]  /*6cd50*/  IMAD.MOV.U32 R205, RZ, RZ, R6 ;  /* 0x000000ffffcd7224 */ /* 0x000fe200078e0006 */
[----:B------:R-:W-:Y:S01]  /*6cd60*/  MOV R204, R5 ;  /* 0x0000000500cc7202 */ /* 0x000fe20000000f00 */
[----:B------:R-:W-:Y:S01]  /*6cd70*/  IMAD.MOV.U32 R209, RZ, RZ, R4 ;  /* 0x000000ffffd17224 */ /* 0x000fe200078e0004 */
[----:B------:R-:W-:Y:S02]  /*6cd80*/  STL [R1+0x48fc], R206 ;  /* 0x0048fcce01007387 */ /* 0x000fe40000100800 */
[----:B------:R-:W-:Y:S02]  /*6cd90*/  STL [R1+0x48f8], R205 ;  /* 0x0048f8cd01007387 */ /* 0x000fe40000100800 */
[----:B------:R-:W-:Y:S02]  /*6cda0*/  STL [R1+0x48f4], R204 ;  /* 0x0048f4cc01007387 */ /* 0x000fe40000100800 */
[----:B------:R-:W-:Y:S01]  /*6cdb0*/  STL [R1+0x48f0], R209 ;  /* 0x0048f0d101007387 */ /* 0x000fe20000100800 */
[C---:B------:R-:W-:Y:S01]  /*6cdc0*/  HMMA.1688.F32.TF32 R4, R232.reuse, R100, R244 ;  /* 0x00000064e804723c */ /* 0x040fe200000810f4 */
        /* <DEDUP_REMOVED lines=8> */
[----:B------:R-:W-:Y:S02]  /*6ce50*/  IMAD.MOV.U32 R219, RZ, RZ, R7 ;  /* 0x000000ffffdb7224 */ /* 0x000fe400078e0007 */
[C---:B--2---:R-:W-:Y:S03]  /*6ce60*/  HMMA.1688.F32.TF32 R4, R232.reuse, R96, R248 ;  /* 0x00000060e804723c */ /* 0x044fe600000810f8 */
[----:B------:R2:W-:Y:S01]  /*6ce70*/  STL [R1+0x490c], R219 ;  /* 0x00490cdb01007387 */ /* 0x0005e20000100800 */
[----:B------:R1:W-:Y:S02]  /*6ce80*/  STL [R1+0x4908], R218 ;  /* 0x004908da01007387 */ /* 0x0003e40000100800 */
[----:B------:R1:W-:Y:S02]  /*6ce90*/  STL [R1+0x4904], R217 ;  /* 0x004904d901007387 */ /* 0x0003e40000100800 */
[----:B------:R1:W-:Y:S11]  /*6cea0*/  STL [R1+0x4900], R216 ;  /* 0x004900d801007387 */ /* 0x0003f60000100800 */
[----:B------:R-:W-:Y:S05]  /*6ceb0*/  @!UPT UIADD3 URZ, URZ, URZ, URZ ;  /* 0x0000003f3f3ff290 */ /* 0x000fea000fffe03f */
[----:B-1----:R-:W-:Y:S02]  /*6cec0*/  IMAD.MOV.U32 R223, RZ, RZ, R7 ;  /* 0x000000ffffdf7224 */ /* 0x002fe400078e0007 */
[----:B------:R-:W-:Y:S01]  /*6ced0*/  IMAD.MOV.U32 R222, RZ, RZ, R6 ;  /* 0x000000ffffde7224 */ /* 0x000fe200078e0006 */
[----:B------:R-:W-:Y:S01]  /*6cee0*/  MOV R221, R5 ;  /* 0x0000000500dd7202 */ /* 0x000fe20000000f00 */
[----:B------:R-:W-:Y:S01]  /*6cef0*/  IMAD.MOV.U32 R220, RZ, RZ, R4 ;  /* 0x000000ffffdc7224 */ /* 0x000fe200078e0004 */
[----:B------:R1:W-:Y:S02]  /*6cf00*/  STL [R1+0x491c], R223 ;  /* 0x00491cdf01007387 */ /* 0x0003e40000100800 */
[----:B------:R1:W-:Y:S02]  /*6cf10*/  STL [R1+0x4918], R222 ;  /* 0x004918de01007387 */ /* 0x0003e40000100800 */
[----:B------:R1:W-:Y:S02]  /*6cf20*/  STL [R1+0x4914], R221 ;  /* 0x004914dd01007387 */ /* 0x0003e40000100800 */
[----:B------:R1:W-:Y:S01]  /*6cf30*/  STL [R1+0x4910], R220 ;  /* 0x004910dc01007387 */ /* 0x0003e20000100800 */
[----:B------:R-:W-:Y:S01]  /*6cf40*/  HMMA.1688.F32.TF32 R4, R232, R92, R240 ;  /* 0x0000005ce804723c */ /* 0x000fe200000810f0 */
[----:B------:R-:W2:Y:S01]  /*6cf50*/  LDL.LU R240, [R1+0x2e10] ;  /* 0x002e100001f07983 */ /* 0x000ea20000300800 */
[----:B------:R-:W2:Y:S02]  /*6cf60*/  LDL.LU R241, [R1+0x2e14] ;  /* 0x002e140001f17983 */ /* 0x000ea40000300800 */
[----:B------:R-:W2:Y:S02]  /*6cf70*/  LDL.LU R242, [R1+0x2e18] ;  /* 0x002e180001f27983 */ /* 0x000ea40000300800 */
[----:B------:R-:W2:Y:S01]  /*6cf80*/  LDL.LU R243, [R1+0x2e1c] ;  /* 0x002e1c0001f37983 */ /* 0x000ea20000300800 */
[----:B------:R-:W2:Y:S01]  /*6cf90*/  LDL.LU R12, [R1+0x2e00] ;  /* 0x002e0000010c7983 */ /* 0x000ea20000300800 */
[----:B------:R-:W2:Y:S02]  /*6cfa0*/  LDL.LU R13, [R1+0x2e04] ;  /* 0x002e0400010d7983 */ /* 0x000ea40000300800 */
[----:B------:R-:W2:Y:S02]  /*6cfb0*/  LDL.LU R14, [R1+0x2e08] ;  /* 0x002e0800010e7983 */ /* 0x000ea40000300800 */
[----:B------:R-:W2:Y:S11]  /*6cfc0*/  LDL.LU R15, [R1+0x2e0c] ;  /* 0x002e0c00010f7983 */ /* 0x000eb60000300800 */
[----:B------:R-:W-:Y:S01]  /*6cfd0*/  @!UPT UIADD3 URZ, URZ, URZ, URZ ;  /* 0x0000003f3f3ff290 */ /* 0x000fe2000fffe03f */
[----:B----4-:R-:W-:Y:S02]  /*6cfe0*/  IMAD.MOV.U32 R208, RZ, RZ, R4 ;  /* 0x000000ffffd07224 */ /* 0x010fe400078e0004 */
[----:B------:R-:W-:Y:S02]  /*6cff0*/  IMAD.MOV.U32 R214, RZ, RZ, R5 ;  /* 0x000000ffffd67224 */ /* 0x000fe400078e0005 */
[----:B------:R-:W-:Y:S02]  /*6d000*/  IMAD.MOV.U32 R213, RZ, RZ, R6 ;  /* 0x000000ffffd57224 */ /* 0x000fe400078e0006 */
[----:B------:R-:W-:-:S05]  /*6d010*/  IMAD.MOV.U32 R212, RZ, RZ, R7 ;  /* 0x000000ffffd47224 */ /* 0x000fca00078e0007 */
[----:B------:R4:W-:Y:S01]  /*6d020*/  STL [R1+0x492c], R212 ;  /* 0x00492cd401007387 */ /* 0x0009e20000100800 */
[----:B------:R1:W-:Y:S02]  /*6d030*/  STL [R1+0x4928], R213 ;  /* 0x004928d501007387 */ /* 0x0003e40000100800 */
[----:B------:R1:W-:Y:S02]  /*6d040*/  STL [R1+0x4924], R214 ;  /* 0x004924d601007387 */ /* 0x0003e40000100800 */
[----:B------:R1:W-:Y:S01]  /*6d050*/  STL [R1+0x4920], R208 ;  /* 0x004920d001007387 */ /* 0x0003e20000100800 */
[----:B------:R-:W4:Y:S01]  /*6d060*/  LDL.LU R8, [R1+0x2df0] ;  /* 0x002df00001087983 */ /* 0x000f220000300800 */
[----:B------:R-:W4:Y:S02]  /*6d070*/  LDL.LU R9, [R1+0x2df4] ;  /* 0x002df40001097983 */ /* 0x000f240000300800 */
[----:B------:R-:W4:Y:S02]  /*6d080*/  LDL.LU R10, [R1+0x2df8] ;  /* 0x002df800010a7983 */ /* 0x000f240000300800 */
[----:B------:R-:W4:Y:S01]  /*6d090*/  LDL.LU R11, [R1+0x2dfc] ;  /* 0x002dfc00010b7983 */ /* 0x000f220000300800 */
[C---:B---3--:R-:W-:Y:S01]  /*6d0a0*/  HMMA.1688.F32.TF32 R4, R232.reuse, R88, R244 ;  /* 0x00000058e804723c */ /* 0x048fe200000810f4 */
[----:B------:R-:W3:Y:S01]  /*6d0b0*/  LDL.LU R244, [R1+0x2dc0] ;  /* 0x002dc00001f47983 */ /* 0x000ee20000300800 */
[----:B------:R-:W3:Y:S02]  /*6d0c0*/  LDL.LU R245, [R1+0x2dc4] ;  /* 0x002dc40001f57983 */ /* 0x000ee40000300800 */
[----:B------:R-:W3:Y:S02]  /*6d0d0*/  LDL.LU R246, [R1+0x2dc8] ;  /* 0x002dc80001f67983 */ /* 0x000ee40000300800 */
[----:B------:R-:W3:Y:S11]  /*6d0e0*/  LDL.LU R247, [R1+0x2dcc] ;  /* 0x002dcc0001f77983 */ /* 0x000ef60000300800 */
[----:B------:R-:W-:Y:S07]  /*6d0f0*/  @!UPT UIADD3 URZ, URZ, URZ, URZ ;  /* 0x0000003f3f3ff290 */ /* 0x000fee000fffe03f */
[----:B------:R-:W-:Y:S01]  /*6d100*/  IMAD.MOV.U32 R200, RZ, RZ, R4 ;  /* 0x000000ffffc87224 */ /* 0x000fe200078e0004 */
[----:B------:R-:W-:Y:S01]  /*6d110*/  MOV R201, R5 ;  /* 0x0000000500c97202 */ /* 0x000fe20000000f00 */
[----:B------:R-:W3:Y:S01]  /*6d120*/  LDL.LU R4, [R1+0x2de0] ;  /* 0x002de00001047983 */ /* 0x000ee20000300800 */
[----:B------:R-:W-:Y:S02]  /*6d130*/  IMAD.MOV.U32 R202, RZ, RZ, R6 ;  /* 0x000000ffffca7224 */ /* 0x000fe400078e0006 */
[----:B------:R-:W3:Y:S02]  /*6d140*/  LDL.LU R5, [R1+0x2de4] ;  /* 0x002de40001057983 */ /* 0x000ee40000300800 */
[----:B------:R-:W-:Y:S01]  /*6d150*/  IMAD.MOV.U32 R196, RZ, RZ, R7 ;  /* 0x000000ffffc47224 */ /* 0x000fe200078e0007 */
[----:B------:R-:W3:Y:S01]  /*6d160*/  LDL.LU R6, [R1+0x2de8] ;  /* 0x002de80001067983 */ /* 0x000ee20000300800 */
[----:B------:R-:W3:Y:S02]  /*6d170*/  LDL.LU R7, [R1+0x2dec] ;  /* 0x002dec0001077983 */ /* 0x000ee40000300800 */
[----:B------:R-:W3:Y:S02]  /*6d180*/  LDL.LU R248, [R1+0x2dd0] ;  /* 0x002dd00001f87983 */ /* 0x000ee40000300800 */
[----:B------:R-:W3:Y:S01]  /*6d190*/  LDL.LU R249, [R1+0x2dd4] ;  /* 0x002dd40001f97983 */ /* 0x000ee20000300800 */
[----:B------:R-:W3:Y:S01]  /*6d1a0*/  LDL.LU R250, [R1+0x2dd8] ;  /* 0x002dd80001fa7983 */ /* 0x000ee20000300800 */
[----:B------:R-:W3:Y:S02]  /*6d1b0*/  LDL.LU R251, [R1+0x2ddc] ;  /* 0x002ddc0001fb7983 */ /* 0x000ee40000300800 */
[----:B------:R1:W-:Y:S02]  /*6d1c0*/  STL [R1+0x493c], R196 ;  /* 0x00493cc401007387 */ /* 0x0003e40000100800 */
[----:B------:R1:W-:Y:S01]  /*6d1d0*/  STL [R1+0x4938], R202 ;  /* 0x004938ca01007387 */ /* 0x0003e20000100800 */
[----:B------:R1:W-:Y:S01]  /*6d1e0*/  STL [R1+0x4934], R201 ;  /* 0x004934c901007387 */ /* 0x0003e20000100800 */
[----:B------:R1:W-:Y:S01]  /*6d1f0*/  STL [R1+0x4930], R200 ;  /* 0x004930c801007387 */ /* 0x0003e20000100800 */
[C---:B--2---:R-:W-:Y:S02]  /*6d200*/  HMMA.1688.F32.TF32 R16, R232.reuse, R84, R240 ;  /* 0x00000054e810723c */ /* 0x044fe400000810f0 */
[----:B------:R-:W2:Y:S01]  /*6d210*/  LDL.LU R240, [R1+0x2db0] ;  /* 0x002db00001f07983 */ /* 0x000ea20000300800 */
[----:B------:R-:W2:Y:S02]  /*6d220*/  LDL.LU R241, [R1+0x2db4] ;  /* 0x002db40001f17983 */ /* 0x000ea40000300800 */
[----:B------:R-:W2:Y:S02]  /*6d230*/  LDL.LU R242, [R1+0x2db8] ;  /* 0x002db80001f27983 */ /* 0x000ea40000300800 */
[----:B------:R-:W2:Y:S01]  /*6d240*/  LDL.LU R243, [R1+0x2dbc] ;  /* 0x002dbc0001f37983 */ /* 0x000ea20000300800 */
[C---:B------:R-:W-:Y:S08]  /*6d250*/  HMMA.1688.F32.TF32 R12, R232.reuse, R80, R12 ;  /* 0x00000050e80c723c */ /* 0x040ff0000008100c */
[----:B----4-:R-:W-:Y:S11]  /*6d260*/  HMMA.1688.F32.TF32 R8, R232, R76, R8 ;  /* 0x0000004ce808723c */ /* 0x010ff60000081008 */
[----:B------:R-:W-:Y:S05]  /*6d270*/  @!UPT UIADD3 URZ, URZ, URZ, URZ ;  /* 0x0000003f3f3ff290 */ /* 0x000fea000fffe03f */
[----:B------:R-:W-:Y:S01]  /*6d280*/  IMAD.MOV.U32 R219, RZ, RZ, R12 ;  /* 0x000000ffffdb7224 */ /* 0x000fe200078e000c */
[----:B------:R-:W-:Y:S01]  /*6d290*/  MOV R218, R13 ;  /* 0x0000000d00da7202 */ /* 0x000fe20000000f00 */
[----:B------:R-:W-:Y:S02]  /*6d2a0*/  IMAD.MOV.U32 R217, RZ, RZ, R14 ;  /* 0x000000ffffd97224 */ /* 0x000fe400078e000e */
[----:B------:R-:W-:Y:S02]  /*6d2b0*/  IMAD.MOV.U32 R216, RZ, RZ, R15 ;  /* 0x000000ffffd87224 */ /* 0x000fe400078e000f */
[----:B------:R-:W-:Y:S03]  /*6d2c0*/  STL.64 [R1+0x4a58], R218 ;  /* 0x004a58da01007387 */ /* 0x000fe60000100a00 */
[----:B------:R-:W-:Y:S02]  /*6d2d0*/  STL.64 [R1+0x4a50], R216 ;  /* 0x004a50d801007387 */ /* 0x000fe40000100a00 */
[----:B-1----:R-:W-:-:S02]  /*6d2e0*/  IMAD.MOV.U32 R223, RZ, RZ, R8 ;  /* 0x000000ffffdf7224 */ /* 0x002fc400078e0008 */
[----:B------:R-:W-:Y:S02]  /*6d2f0*/  IMAD.MOV.U32 R222, RZ, RZ, R9 ;  /* 0x000000ffffde7224 */ /* 0x000fe400078e0009 */
[----:B------:R-:W-:Y:S02]  /*6d300*/  IMAD.MOV.U32 R221, RZ, RZ, R10 ;  /* 0x000000ffffdd7224 */ /* 0x000fe400078e000a */
[----:B------:R-:W-:Y:S01]  /*6d310*/  IMAD.MOV.U32 R220, RZ, RZ, R11 ;  /* 0x000000ffffdc7224 */ /* 0x000fe200078e000b */
[----:B------:R-:W-:Y:S04]  /*6d320*/  STL.64 [R1+0x4a68], R222 ;  /* 0x004a68de01007387 */ /* 0x000fe80000100a00 */
[----:B------:R-:W-:Y:S02]  /*6d330*/  STL.64 [R1+0x4a60], R220 ;  /* 0x004a60dc01007387 */ /* 0x000fe40000100a00 */
[----:B------:R-:W-:-:S02]  /*6d340*/  IMAD.MOV.U32 R206, RZ, RZ, R16 ;  /* 0x000000ffffce7224 */ /* 0x000fc400078e0010 */
[----:B------:R-:W-:Y:S02]  /*6d350*/  IMAD.MOV.U32 R205, RZ, RZ, R17 ;  /* 0x000000ffffcd7224 */ /* 0x000fe400078e0011 */
[----:B------:R-:W-:Y:S02]  /*6d360*/  IMAD.MOV.U32 R204, RZ, RZ, R18 ;  /* 0x000000ffffcc7224 */ /* 0x000fe400078e0012 */
[----:B------:R-:W-:Y:S01]  /*6d370*/  IMAD.MOV.U32 R209, RZ, RZ, R19 ;  /* 0x000000ffffd17224 */ /* 0x000fe200078e0013 */
        /* <DEDUP_REMOVED lines=21> */
[----:B--2---:R-:W-:Y:S01]  /*6d4d0*/  HMMA.1688.F32.TF32 R4, R232, R60, R240 ;  /* 0x0000003ce804723c */ /* 0x004fe200000810f0 */
[----:B------:R-:W-:Y:S01]  /*6d4e0*/  STL.64 [R1+0x4a78], R194 ;  /* 0x004a78c201007387 */ /* 0x000fe20000100a00 */
[----:B------:R-:W-:Y:S02]  /*6d4f0*/  STL.64 [R1+0x4a70], R192 ;  /* 0x004a70c001007387 */ /* 0x000fe40000100a00 */
[----:B------:R-:W2:Y:S02]  /*6d500*/  LDL.LU R240, [R1+0x2d40] ;  /* 0x002d400001f07983 */ /* 0x000ea40000300800 */
[----:B------:R-:W2:Y:S01]  /*6d510*/  LDL.LU R241, [R1+0x2d44] ;  /* 0x002d440001f17983 */ /* 0x000ea20000300800 */
[----:B------:R-:W2:Y:S01]  /*6d520*/  LDL.LU R242, [R1+0x2d48] ;  /* 0x002d480001f27983 */ /* 0x000ea20000300800 */
[----:B------:R-:W2:Y:S02]  /*6d530*/  LDL.LU R243, [R1+0x2d4c] ;  /* 0x002d4c0001f37983 */ /* 0x000ea40000300800 */
[----:B------:R-:W3:Y:S02]  /*6d540*/  LDL.LU R24, [R1+0x2da0] ;  /* 0x002da00001187983 */ /* 0x000ee40000300800 */
[----:B------:R-:W3:Y:S01]  /*6d550*/  LDL.LU R25, [R1+0x2da4] ;  /* 0x002da40001197983 */ /* 0x000ee20000300800 */
[----:B------:R-:W3:Y:S01]  /*6d560*/  LDL.LU R26, [R1+0x2da8] ;  /* 0x002da800011a7983 */ /* 0x000ee20000300800 */
[----:B------:R-:W3:Y:S10]  /*6d570*/  LDL.LU R27, [R1+0x2dac] ;  /* 0x002dac00011b7983 */ /* 0x000ef40000300800 */
[----:B------:R-:W-:-:S02]  /*6d580*/  IMAD.MOV.U32 R196, RZ, RZ, R4 ;  /* 0x000000ffffc47224 */ /* 0x000fc400078e0004 */
[----:B------:R-:W-:Y:S01]  /*6d590*/  IMAD.MOV.U32 R202, RZ, RZ, R5 ;  /* 0x000000ffffca7224 */ /* 0x000fe200078e0005 */
[----:B------:R-:W4:Y:S01]  /*6d5a0*/  LDL.LU R4, [R1+0x2d70] ;  /* 0x002d700001047983 */ /* 0x000f220000300800 */
[----:B------:R-:W-:Y:S02]  /*6d5b0*/  IMAD.MOV.U32 R201, RZ, RZ, R6 ;  /* 0x000000ffffc97224 */ /* 0x000fe400078e0006 */
[----:B------:R-:W4:Y:S02]  /*6d5c0*/  LDL.LU R5, [R1+0x2d74] ;  /* 0x002d740001057983 */ /* 0x000f240000300800 */
[----:B------:R-:W-:Y:S01]  /*6d5d0*/  IMAD.MOV.U32 R200, RZ, RZ, R7 ;  /* 0x000000ffffc87224 */ /* 0x000fe200078e0007 */
[----:B------:R-:W4:Y:S01]  /*6d5e0*/  LDL.LU R6, [R1+0x2d78] ;  /* 0x002d780001067983 */ /* 0x000f220000300800 */
[----:B------:R-:W4:Y:S02]  /*6d5f0*/  LDL.LU R7, [R1+0x2d7c] ;  /* 0x002d7c0001077983 */ /* 0x000f240000300800 */
[----:B------:R-:W2:Y:S02]  /*6d600*/  LDL.LU R16, [R1+0x2ce0] ;  /* 0x002ce00001107983 */ /* 0x000ea40000300800 */
[----:B------:R-:W2:Y:S01]  /*6d610*/  LDL.LU R17, [R1+0x2ce4] ;  /* 0x002ce40001117983 */ /* 0x000ea20000300800 */
[----:B------:R-:W2:Y:S01]  /*6d620*/  LDL.LU R18, [R1+0x2ce8] ;  /* 0x002ce80001127983 */ /* 0x000ea20000300800 */
[----:B------:R-:W2:Y:S02]  /*6d630*/  LDL.LU R19, [R1+0x2cec] ;  /* 0x002cec0001137983 */ /* 0x000ea40000300800 */
        /* <DEDUP_REMOVED lines=20> */
[----:B------:R-:W-:Y:S02]  /*6d780*/  STL.64 [R1+0x4a98], R202 ;  /* 0x004a98ca01007387 */ /* 0x000fe40000100a00 */
[----:B------:R-:W-:Y:S01]  /*6d790*/  STL.64 [R1+0x4a90], R200 ;  /* 0x004a90c801007387 */ /* 0x000fe20000100a00 */
[----:B------:R-:W-:Y:S01]  /*6d7a0*/  STL.64 [R1+0x4a88], R198 ;  /* 0x004a88c601007387 */ /* 0x000fe20000100a00 */
[----:B------:R-:W-:Y:S01]  /*6d7b0*/  STL.64 [R1+0x4a80], R196 ;  /* 0x004a80c401007387 */ /* 0x000fe20000100a00 */
[----:B---3--:R-:W-:Y:S08]  /*6d7c0*/  HMMA.1688.F32.TF32 R24, R232, R56, R24 ;  /* 0x00000038e818723c */ /* 0x008ff00000081018 */
[----:B--2---:R-:W-:Y:S08]  /*6d7d0*/  HMMA.1688.F32.TF32 R16, R236, R48, R16 ;  /* 0x00000030ec10723c */ /* 0x004ff00000081010 */
[----:B----4-:R-:W-:Y:S08]  /*6d7e0*/  HMMA.1688.F32.TF32 R20, R232, R52, R20 ;  /* 0x00000034e814723c */ /* 0x010ff00000081014 */
[C---:B------:R-:W-:Y:S08]  /*6d7f0*/  HMMA.1688.F32.TF32 R8, R236.reuse, R40, R8 ;  /* 0x00000028ec08723c */ /* 0x040ff00000081008 */
[----:B------:R-:W-:Y:S01]  /*6d800*/  HMMA.1688.F32.TF32 R4, R236, R36, R4 ;  /* 0x00000024ec04723c */ /* 0x000fe20000081004 */
[----:B------:R-:W-:-:S07]  /*6d810*/  IMAD.MOV.U32 R215, RZ, RZ, R27 ;  /* 0x000000ffffd77224 */ /* 0x000fce00078e001b */
[----:B------:R-:W-:Y:S01]  /*6d820*/  HMMA.1688.F32.TF32 R12, R236, R44, R12 ;  /* 0x0000002cec0c723c */ /* 0x000fe2000008100c */
[----:B------:R-:W-:Y:S01]  /*6d830*/  MOV R210, R25 ;  /* 0x0000001900d27202 */ /* 0x000fe20000000f00 */
[----:B------:R-:W-:Y:S02]  /*6d840*/  IMAD.MOV.U32 R211, RZ, RZ, R26 ;  /* 0x000000ffffd37224 */ /* 0x000fe400078e001a */
[----:B------:R-:W-:Y:S01]  /*6d850*/  IMAD.MOV.U32 R207, RZ, RZ, R24 ;  /* 0x000000ffffcf7224 */ /* 0x000fe200078e0018 */
[----:B------:R-:W-:Y:S01]  /*6d860*/  STL.64 [R1+0x4ac8], R214 ;  /* 0x004ac8d601007387 */ /* 0x000fe20000100a00 */
[----:B------:R-:W-:Y:S02]  /*6d870*/  STL.64 [R1+0x4ac0], R212 ;  /* 0x004ac0d401007387 */ /* 0x000fe40000100a00 */
[----:B------:R-:W-:Y:S02]  /*6d880*/  STL.64 [R1+0x4ab8], R210 ;  /* 0x004ab8d201007387 */ /* 0x000fe40000100a00 */
[----:B------:R-:W-:Y:S01]  /*6d890*/  STL.64 [R1+0x4ab0], R208 ;  /* 0x004ab0d001007387 */ /* 0x000fe20000100a00 */
[----:B------:R-:W-:Y:S01]  /*6d8a0*/  STL.64 [R1+0x4aa8], R206 ;  /* 0x004aa8ce01007387 */ /* 0x000fe20000100a00 */
[----:B------:R-:W-:Y:S01]  /*6d8b0*/  STL.64 [R1+0x4aa0], R204 ;  /* 0x004aa0cc01007387 */ /* 0x000fe20000100a00 */
[----:B------:R-:W-:-:S02]  /*6d8c0*/  LOP3.LUT R179, R3, 0x20, RZ, 0x3c, !PT ;  /* 0x0000002003b37812 */ /* 0x000fc400078e3cff */
[----:B------:R-:W-:Y:S04]  /*6d8d0*/  LDS R232, [R3+0x10280] ;  /* 0x0102800003e87984 */ /* 0x000fe80000000800 */
[----:B------:R-:W-:Y:S01]  /*6d8e0*/  STL.64 [R1+0x1830], R20 ;  /* 0x0018301401007387 */ /* 0x000fe20000100a00 */
[----:B------:R-:W-:Y:S02]  /*6d8f0*/  STL.64 [R1+0x1838], R22 ;  /* 0x0018381601007387 */ /* 0x000fe40000100a00 */
[----:B------:R-:W-:Y:S02]  /*6d900*/  STL.64 [R1+0x1850], R16 ;  /* 0x0018501001007387 */ /* 0x000fe40000100a00 */
[----:B------:R-:W-:Y:S01]  /*6d910*/  STL.64 [R1+0x1858], R18 ;  /* 0x0018581201007387 */ /* 0x000fe20000100a00 */
[----:B------:R-:W-:Y:S04]  /*6d920*/  LDS R234, [R3+0x12280] ;  /* 0x0122800003ea7984 */ /* 0x000fe80000000800 */
[----:B------:R-:W-:Y:S04]  /*6d930*/  LDS R233, [R179+0x10280] ;  /* 0x01028000b3e97984 */ /* 0x000fe80000000800 */
[----:B------:R-:W1:Y:S04]  /*6d940*/  LDS R235, [R179+0x12280] ;  /* 0x01228000b3eb7984 */ /* 0x000e680000000800 */
[----:B------:R-:W-:Y:S01]  /*6d950*/  STL.64 [R1+0x1880], R12 ;  /* 0x0018800c01007387 */ /* 0x000fe20000100a00 */
[----:B------:R-:W-:Y:S02]  /*6d960*/  STL.64 [R1+0x1888], R14 ;  /* 0x0018880e01007387 */ /* 0x000fe40000100a00 */
[----:B------:R-:W-:Y:S02]  /*6d970*/  STL.64 [R1+0x4d68], R38 ;  /* 0x004d682601007387 */ /* 0x000fe40000100a00 */
[----:B------:R-:W-:Y:S01]  /*6d980*/  STL.64 [R1+0x18a0], R8 ;  /* 0x0018a00801007387 */ /* 0x000fe20000100a00 */
[----:B------:R-:W-:Y:S01]  /*6d990*/  STL.64 [R1+0x18a8], R10 ;  /* 0x0018a80a01007387 */ /* 0x000fe20000100a00 */
[----:B------:R-:W-:Y:S02]  /*6d9a0*/  STL.64 [R1+0x4d60], R36 ;  /* 0x004d602401007387 */ /* 0x000fe40000100a00 */
[----:B------:R-:W-:Y:S02]  /*6d9b0*/  STL.64 [R1+0x18c0], R4 ;  /* 0x0018c00401007387 */ /* 0x000fe40000100a00 */
[----:B------:R2:W-:Y:S02]  /*6d9c0*/  STL.64 [R1+0x18c8], R6 ;  /* 0x0018c80601007387 */ /* 0x0005e40000100a00 */
[C---:B--2---:R-:W-:Y:S01]  /*6d9d0*/  HMMA.1688.F32.TF32 R4, R236.reuse, R32, R248 ;  /* 0x00000020ec04723c */ /* 0x044fe200000810f8 */
[----:B------:R-:W-:Y:S01]  /*6d9e0*/  STL.64 [R1+0x4d58], R34 ;  /* 0x004d582201007387 */ /* 0x000fe20000100a00 */
[----:B------:R-:W-:Y:S11]  /*6d9f0*/  STL.64 [R1+0x4d50], R32 ;  /* 0x004d502001007387 */ /* 0x000ff60000100a00 */
[----:B------:R-:W-:Y:S10]  /*6da00*/  @!UPT UIADD3 URZ, URZ, URZ, URZ ;  /* 0x0000003f3f3ff290 */ /* 0x000ff4000fffe03f */
[----:B------:R-:W-:Y:S01]  /*6da10*/  STL.64 [R1+0x18e0], R4 ;  /* 0x0018e00401007387 */ /* 0x000fe20000100a00 */
[----:B------:R2:W-:Y:S02]  /*6da20*/  STL.64 [R1+0x18e8], R6 ;  /* 0x0018e80601007387 */ /* 0x0005e40000100a00 */
[C---:B--2---:R-:W-:Y:S01]  /*6da30*/  HMMA.1688.F32.TF32 R4, R236.reuse, R28, R244 ;  /* 0x0000001cec04723c */ /* 0x044fe200000810f4 */
[----:B------:R-:W-:Y:S01]  /*6da40*/  STL.64 [R1+0x4d48], R30 ;  /* 0x004d481e01007387 */ /* 0x000fe20000100a00 */
[----:B------:R-:W-:Y:S11]  /*6da50*/  STL.64 [R1+0x4d40], R28 ;  /* 0x004d401c01007387 */ /* 0x000ff60000100a00 */
[----:B------:R-:W-:Y:S10]  /*6da60*/  @!UPT UIADD3 URZ, URZ, URZ, URZ ;  /* 0x0000003f3f3ff290 */ /* 0x000ff4000fffe03f */
[----:B------:R-:W-:Y:S01]  /*6da70*/  STL.64 [R1+0x1900], R4 ;  /* 0x0019000401007387 */ /* 0x000fe20000100a00 */
[----:B------:R2:W-:Y:S02]  /*6da80*/  STL.64 [R1+0x1908], R6 ;  /* 0x0019080601007387 */ /* 0x0005e40000100a00 */
[----:B------:R-:W1:Y:S01]  /*6da90*/  LDL.LU R244, [R1+0x2b50] ;  /* 0x002b500001f47983 */ /* 0x000e620000300800 */
[C---:B--2---:R-:W-:Y:S11]  /*6daa0*/  HMMA.1688.F32.TF32 R4, R236.reuse, R116, R240 ;  /* 0x00000074ec04723c */ /* 0x044ff600000810f0 */
[----:B------:R-:W-:Y:S11]  /*6dab0*/  @!UPT UIADD3 URZ, URZ, URZ, URZ ;  /* 0x0000003f3f3ff290 */ /* 0x000ff6000fffe03f */
[----:B------:R-:W-:Y:S01]  /*6dac0*/  @!UPT UIADD3 URZ, URZ, URZ, URZ ;  /* 0x0000003f3f3ff290 */ /* 0x000fe2000fffe03f */
[----:B------:R2:W-:Y:S01]  /*6dad0*/  STL.64 [R1+0x1930], R4 ;  /* 0x0019300401007387 */ /* 0x0005e20000100a00 */
[----:B------:R3:W-:Y:S02]  /*6dae0*/  STL.64 [R1+0x1938], R6 ;  /* 0x0019380601007387 */ /* 0x0007e40000100a00 */
[----:B------:R-:W1:Y:S02]  /*6daf0*/  LDL.LU R245, [R1+0x2b54] ;  /* 0x002b540001f57983 */ /* 0x000e640000300800 */
[----:B------:R-:W1:Y:S01]  /*6db00*/  LDL.LU R246, [R1+0x2b58] ;  /* 0x002b580001f67983 */ /* 0x000e620000300800 */
[----:B------:R-:W1:Y:S04]  /*6db10*/  LDL.LU R247, [R1+0x2b5c] ;  /* 0x002b5c0001f77983 */ /* 0x000e680000300800 */
[----:B--2---:R-:W2:Y:S01]  /*6db20*/  LDL.LU R4, [R1+0x2b80] ;  /* 0x002b800001047983 */ /* 0x004ea20000300800 */
[----:B------:R-:W2:Y:S02]  /*6db30*/  LDL.LU R5, [R1+0x2b84] ;  /* 0x002b840001057983 */ /* 0x000ea40000300800 */
[----:B---3--:R-:W2:Y:S02]  /*6db40*/  LDL.LU R6, [R1+0x2b88] ;  /* 0x002b880001067983 */ /* 0x008ea40000300800 */
[----:B------:R-:W2:Y:S01]  /*6db50*/  LDL.LU R7, [R1+0x2b8c] ;  /* 0x002b8c0001077983 */ /* 0x000ea20000300800 */
[----:B------:R-:W3:Y:S01]  /*6db60*/  LDL.LU R8, [R1+0x2b90] ;  /* 0x002b900001087983 */ /* 0x000ee20000300800 */
[----:B------:R-:W3:Y:S02]  /*6db70*/  LDL.LU R9, [R1+0x2b94] ;  /* 0x002b940001097983 */ /* 0x000ee40000300800 */
[----:B------:R-:W3:Y:S02]  /*6db80*/  LDL.LU R10, [R1+0x2b98] ;  /* 0x002b9800010a7983 */ /* 0x000ee40000300800 */
[----:B------:R-:W3:Y:S01]  /*6db90*/  LDL.LU R11, [R1+0x2b9c] ;  /* 0x002b9c00010b7983 */ /* 0x000ee20000300800 */
[----:B------:R-:W4:Y:S01]  /*6dba0*/  LDL.LU R12, [R1+0x2ba0] ;  /* 0x002ba000010c7983 */ /* 0x000f220000300800 */
        /* <DEDUP_REMOVED lines=95> */
[----:B------:R-:W-:Y:S01]  /*6e1a0*/  STL.64 [R1+0x4d38], R118 ;  /* 0x004d387601007387 */ /* 0x000fe20000100a00 */
[----:B------:R-:W-:Y:S01]  /*6e1b0*/  STL.64 [R1+0x4d30], R116 ;  /* 0x004d307401007387 */ /* 0x000fe20000100a00 */
[C---:B--2---:R-:W-:Y:S08]  /*6e1c0*/  HMMA.1688.F32.TF32 R28, R236.reuse, R152, R208 ;  /* 0x00000098ec1c723c */ /* 0x044ff000000810d0 */
[C---:B---3--:R-:W-:Y:S08]  /*6e1d0*/  HMMA.1688.F32.TF32 R32, R236.reuse, R112, R204 ;  /* 0x00000070ec20723c */ /* 0x048ff000000810cc */
[C---:B------:R-:W-:Y:S11]  /*6e1e0*/  HMMA.1688.F32.TF32 R36, R236.reuse, R148, R212 ;  /* 0x00000094ec24723c */ /* 0x040ff600000810d4 */
[----:B------:R-:W-:Y:S04]  /*6e1f0*/  @!UPT UIADD3 URZ, URZ, URZ, URZ ;  /* 0x0000003f3f3ff290 */ /* 0x000fe8000fffe03f */
[----:B------:R-:W-:Y:S01]  /*6e200*/  STL.64 [R1+0x1950], R32 ;  /* 0x0019502001007387 */ /* 0x000fe20000100a00 */
[----:B------:R2:W-:Y:S02]  /*6e210*/  STL.64 [R1+0x1958], R34 ;  /* 0x0019582201007387 */ /* 0x0005e40000100a00 */
[----:B------:R-:W-:Y:S02]  /*6e220*/  STL.64 [R1+0x2a00], R28 ;  /* 0x002a001c01007387 */ /* 0x000fe40000100a00 */
[----:B------:R4:W-:Y:S01]  /*6e230*/  STL.64 [R1+0x2a08], R30 ;  /* 0x002a081e01007387 */ /* 0x0009e20000100a00 */
[C---:B--2---:R-:W-:Y:S08]  /*6e240*/  HMMA.1688.F32.TF32 R32, R236.reuse, R144, R196 ;  /* 0x00000090ec20723c */ /* 0x044ff000000810c4 */
[C---:B----4-:R-:W-:Y:S01]  /*6e250*/  HMMA.1688.F32.TF32 R28, R236.reuse, R140, R200 ;  /* 0x0000008cec1c723c */ /* 0x050fe200000810c8 */
[----:B------:R-:W-:Y:S01]  /*6e260*/  STL.64 [R1+0x29f0], R36 ;  /* 0x0029f02401007387 */ /* 0x000fe20000100a00 */
[----:B------:R2:W-:Y:S06]  /*6e270*/  STL.64 [R1+0x29f8], R38 ;  /* 0x0029f82601007387 */ /* 0x0005ec0000100a00 */
[C---:B--2---:R-:W-:Y:S07]  /*6e280*/  HMMA.1688.F32.TF32 R36, R236.reuse, R136, R192 ;  /* 0x00000088ec24723c */ /* 0x044fee00000810c0 */
[----:B------:R-:W-:Y:S01]  /*6e290*/  STL.64 [R1+0x29e0], R32 ;  /* 0x0029e02001007387 */ /* 0x000fe20000100a00 */
[----:B------:R2:W-:Y:S07]  /*6e2a0*/  STL.64 [R1+0x29e8], R34 ;  /* 0x0029e82201007387 */ /* 0x0005ee0000100a00 */
[----:B------:R-:W-:Y:S02]  /*6e2b0*/  STL.64 [R1+0x2980], R28 ;  /* 0x0029801c01007387 */ /* 0x000fe40000100a00 */
[----:B------:R3:W-:Y:S01]  /*6e2c0*/  STL.64 [R1+0x2988], R30 ;  /* 0x0029881e01007387 */ /* 0x0007e20000100a00 */
[C---:B--2---:R-:W-:Y:S08]  /*6e2d0*/  HMMA.1688.F32.TF32 R32, R236.reuse, R132, R220 ;  /* 0x00000084ec20723c */ /* 0x044ff000000810dc */
[C---:B---3--:R-:W-:Y:S01]  /*6e2e0*/  HMMA.1688.F32.TF32 R28, R236.reuse, R128, R216 ;  /* 0x00000080ec1c723c */ /* 0x048fe200000810d8 */
        /* <DEDUP_REMOVED lines=35> */
[C---:B---3--:R-:W-:Y:S08]  /*6e520*/  HMMA.1688.F32.TF32 R28, R236.reuse, R72, R20 ;  /* 0x00000048ec1c723c */ /* 0x048ff00000081014 */
[C---:B------:R-:W-:Y:S08]  /*6e530*/  HMMA.1688.F32.TF32 R24, R236.reuse, R68, R16 ;  /* 0x00000044ec18723c */ /* 0x040ff00000081010 */
[C---:B------:R-:W-:Y:S08]  /*6e540*/  HMMA.1688.F32.TF32 R20, R236.reuse, R64, R12 ;  /* 0x00000040ec14723c */ /* 0x040ff0000008100c */
[C---:B------:R-:W-:Y:S08]  /*6e550*/  HMMA.1688.F32.TF32 R16, R236.reuse, R60, R8 ;  /* 0x0000003cec10723c */ /* 0x040ff00000081008 */
[C---:B------:R-:W-:Y:S08]  /*6e560*/  HMMA.1688.F32.TF32 R12, R236.reuse, R56, R4 ;  /* 0x00000038ec0c723c */ /* 0x040ff00000081004 */
[----:B------:R-:W-:Y:S08]  /*6e570*/  HMMA.1688.F32.TF32 R8, R236, R52, R248 ;  /* 0x00000034ec08723c */ /* 0x000ff000000810f8 */
[C---:B-1----:R-:W-:Y:S01]  /*6e580*/  HMMA.1688.F32.TF32 R4, R232.reuse, R48, R244 ;  /* 0x00000030e804723c */ /* 0x042fe200000810f4 */
[----:B------:R-:W-:Y:S01]  /*6e590*/  STL.64 [R1+0x28b0], R36 ;  /* 0x0028b02401007387 */ /* 0x000fe20000100a00 */
[----:B------:R-:W-:Y:S03]  /*6e5a0*/  STL.64 [R1+0x28b8], R38 ;  /* 0x0028b82601007387 */ /* 0x000fe60000100a00 */
[----:B------:R-:W-:Y:S04]  /*6e5b0*/  LDS R236, [R3+0x10300] ;  /* 0x0103000003ec7984 */ /* 0x000fe80000000800 */
        /* <DEDUP_REMOVED lines=18> */
[----:B------:R2:W-:Y:S01]  /*6e6e0*/  STL.64 [R1+0x1c48], R6 ;  /* 0x001c480601007387 */ /* 0x0005e20000100a00 */
[----:B------:R-:W3:Y:S01]  /*6e6f0*/  LDL.LU R244, [R1+0x1ad0] ;  /* 0x001ad00001f47983 */ /* 0x000ee20000300800 */
[C---:B--2---:R-:W-:Y:S11]  /*6e700*/  HMMA.1688.F32.TF32 R4, R232.reuse, R44, R240 ;  /* 0x0000002ce804723c */ /* 0x044ff600000810f0 */
[----:B------:R-:W-:Y:S11]  /*6e710*/  @!UPT UIADD3 URZ, URZ, URZ, URZ ;  /* 0x0000003f3f3ff290 */ /* 0x000ff6000fffe03f */
[----:B------:R-:W-:Y:S01]  /*6e720*/  @!UPT UIADD3 URZ, URZ, URZ, URZ ;  /* 0x0000003f3f3ff290 */ /* 0x000fe2000fffe03f */
[----:B------:R2:W-:Y:S01]  /*6e730*/  STL.64 [R1+0x2840], R4 ;  /* 0x0028400401007387 */ /* 0x0005e20000100a00 */
[----:B------:R4:W-:Y:S02]  /*6e740*/  STL.64 [R1+0x2848], R6 ;  /* 0x0028480601007387 */ /* 0x0009e40000100a00 */
[----:B------:R-:W3:Y:S02]  /*6e750*/  LDL.LU R245, [R1+0x1ad4] ;  /* 0x001ad40001f57983 */ /* 0x000ee40000300800 */
[----:B------:R-:W3:Y:S01]  /*6e760*/  LDL.LU R246, [R1+0x1ad8] ;  /* 0x001ad80001f67983 */ /* 0x000ee20000300800 */
[----:B------:R-:W3:Y:S01]  /*6e770*/  LDL.LU R247, [R1+0x1adc] ;  /* 0x001adc0001f77983 */ /* 0x000ee20000300800 */
[----:B------:R-:W3:Y:S02]  /*6e780*/  LDL.LU R248, [R1+0x1ae0] ;  /* 0x001ae00001f87983 */ /* 0x000ee40000300800 */
[----:B------:R-:W3:Y:S02]  /*6e790*/  LDL.LU R249, [R1+0x1ae4] ;  /* 0x001ae40001f97983 */ /* 0x000ee40000300800 */
[----:B------:R-:W3:Y:S01]  /*6e7a0*/  LDL.LU R250, [R1+0x1ae8] ;  /* 0x001ae80001fa7983 */ /* 0x000ee20000300800 */
[----:B------:R-:W3:Y:S04]  /*6e7b0*/  LDL.LU R251, [R1+0x1aec] ;  /* 0x001aec0001fb7983 */ /* 0x000ee80000300800 */
[----:B--2---:R-:W2:Y:S01]  /*6e7c0*/  LDL.LU R4, [R1+0x1af0] ;  /* 0x001af00001047983 */ /* 0x004ea20000300800 */
[----:B------:R-:W2:Y:S02]  /*6e7d0*/  LDL.LU R5, [R1+0x1af4] ;  /* 0x001af40001057983 */ /* 0x000ea40000300800 */
[----:B----4-:R-:W2:Y:S02]  /*6e7e0*/  LDL.LU R6, [R1+0x1af8] ;  /* 0x001af80001067983 */ /* 0x010ea40000300800 */
[----:B------:R-:W2:Y:S01]  /*6e7f0*/  LDL.LU R7, [R1+0x1afc] ;  /* 0x001afc0001077983 */ /* 0x000ea20000300800 */
        /* <DEDUP_REMOVED lines=108> */
[----:B------:R-:W1:Y:S01]  /*6eec0*/  LDL.LU R240, [R1+0x1ac0] ;  /* 0x001ac00001f07983 */ /* 0x000e620000300800 */
[----:B------:R-:W1:Y:S02]  /*6eed0*/  LDL.LU R241, [R1+0x1ac4] ;  /* 0x001ac40001f17983 */ /* 0x000e640000300800 */
[----:B------:R-:W1:Y:S02]  /*6eee0*/  LDL.LU R242, [R1+0x1ac8] ;  /* 0x001ac80001f27983 */ /* 0x000e640000300800 */
[----:B------:R-:W1:Y:S01]  /*6eef0*/  LDL.LU R243, [R1+0x1acc] ;  /* 0x001acc0001f37983 */ /* 0x000e620000300800 */
[C---:B--2---:R-:W-:Y:S11]  /*6ef00*/  HMMA.1688.F32.TF32 R36, R232.reuse, R40, R36 ;  /* 0x00000028e824723c */ /* 0x044ff60000081024 */
[----:B------:R-:W-:Y:S11]  /*6ef10*/  @!UPT UIADD3 URZ, URZ, URZ, URZ ;  /* 0x0000003f3f3ff290 */ /* 0x000ff6000fffe03f */
[----:B------:R-:W-:Y:S01]  /*6ef20*/  @!UPT UIADD3 URZ, URZ, URZ, URZ ;  /* 0x0000003f3f3ff290 */ /* 0x000fe2000fffe03f */
[----:B------:R-:W-:Y:S01]  /*6ef30*/  STL.64 [R1+0x2830], R36 ;  /* 0x0028302401007387 */ /* 0x000fe20000100a00 */
[----:B------:R2:W-:Y:S03]  /*6ef40*/  STL.64 [R1+0x2838], R38 ;  /* 0x0028382601007387 */ /* 0x0005e60000100a00 */
[----:B--2---:R-:W2:Y:S01]  /*6ef50*/  LDL.LU.64 R38, [R1+0x4d68] ;  /* 0x004d680001267983 */ /* 0x004ea20000300a00 */
[----:B------:R-:W2:Y:S02]  /*6ef60*/  LDL.LU.64 R36, [R1+0x4d60] ;  /* 0x004d600001247983 */ /* 0x000ea40000300a00 */
[C---:B--2---:R-:W-:Y:S11]  /*6ef70*/  HMMA.1688.F32.TF32 R32, R232.reuse, R36, R32 ;  /* 0x00000024e820723c */ /* 0x044ff60000081020 */
[----:B------:R-:W-:Y:S11]  /*6ef80*/  @!UPT UIADD3 URZ, URZ, URZ, URZ ;  /* 0x0000003f3f3ff290 */ /* 0x000ff6000fffe03f */
[----:B------:R-:W-:Y:S01]  /*6ef90*/  @!UPT UIADD3 URZ, URZ, URZ, URZ ;  /* 0x0000003f3f3ff290 */ /* 0x000fe2000fffe03f */
[----:B------:R-:W-:Y:S01]  /*6efa0*/  STL.64 [R1+0x2820], R32 ;  /* 0x0028202001007387 */ /* 0x000fe20000100a00 */
[----:B------:R2:W-:Y:S03]  /*6efb0*/  STL.64 [R1+0x2828], R34 ;  /* 0x0028282201007387 */ /* 0x0005e60000100a00 */
[----:B--2---:R-:W2:Y:S01]  /*6efc0*/  LDL.LU.64 R34, [R1+0x4d58] ;  /* 0x004d580001227983 */ /* 0x004ea20000300a00 */
[----:B------:R-:W3:Y:S02]  /*6efd0*/  LDL.LU.64 R32, [R1+0x4d50] ;  /* 0x004d500001207983 */ /* 0x000ee40000300a00 */
[C---:B---3--:R-:W-:Y:S11]  /*6efe0*/  HMMA.1688.F32.TF32 R28, R232.reuse, R32, R28 ;  /* 0x00000020e81c723c */ /* 0x048ff6000008101c */
[----:B------:R-:W-:Y:S11]  /*6eff0*/  @!UPT UIADD3 URZ, URZ, URZ, URZ ;  /* 0x0000003f3f3ff290 */ /* 0x000ff6000fffe03f */
[----:B------:R-:W-:Y:S01]  /*6f000*/  @!UPT UIADD3 URZ, URZ, URZ, URZ ;  /* 0x0000003f3f3ff290 */ /* 0x000fe2000fffe03f */
[----:B------:R-:W-:Y:S01]  /*6f010*/  STL.64 [R1+0x2810], R28 ;  /* 0x0028101c01007387 */ /* 0x000fe20000100a00 */
[----:B------:R3:W-:Y:S03]  /*6f020*/  STL.64 [R1+0x2818], R30 ;  /* 0x0028181e01007387 */ /* 0x0007e60000100a00 */
[----:B---3--:R-:W3:Y:S01]  /*6f030*/  LDL.LU.64 R30, [R1+0x4d48] ;  /* 0x004d4800011e7983 */ /* 0x008ee20000300a00 */
[----:B------:R-:W2:Y:S02]  /*6f040*/  LDL.LU.64 R28, [R1+0x4d40] ;  /* 0x004d4000011c7983 */ /* 0x000ea40000300a00 */
[C---:B--2---:R-:W-:Y:S11]  /*6f050*/  HMMA.1688.F32.TF32 R116, R232.reuse, R28, R116 ;  /* 0x0000001ce874723c */ /* 0x044ff60000081074 */
[----:B------:R-:W-:Y:S11]  /*6f060*/  @!UPT UIADD3 URZ, URZ, URZ, URZ ;  /* 0x0000003f3f3ff290 */ /* 0x000ff6000fffe03f */
[----:B------:R-:W-:Y:S01]  /*6f070*/  @!UPT UIADD3 URZ, URZ, URZ, URZ ;  /* 0x0000003f3f3ff290 */ /* 0x000fe2000fffe03f */
[----:B------:R-:W-:Y:S01]  /*6f080*/  STL.64 [R1+0x2800], R116 ;  /* 0x0028007401007387 */ /* 0x000fe20000100a00 */
[----:B------:R2:W-:Y:S03]  /*6f090*/  STL.64 [R1+0x2808], R118 ;  /* 0x0028087601007387 */ /* 0x0005e60000100a00 */
[----:B--2---:R-:W2:Y:S01]  /*6f0a0*/  LDL.LU.64 R118, [R1+0x4d38] ;  /* 0x004d380001767983 */ /* 0x004ea20000300a00 */
        /* <DEDUP_REMOVED lines=9> */
[C---:B----4-:R-:W-:Y:S08]  /*6f140*/  HMMA.1688.F32.TF32 R12, R232.reuse, R68, R12 ;  /* 0x00000044e80c723c */ /* 0x050ff0000008100c */
[C---:B------:R-:W-:Y:S08]  /*6f150*/  HMMA.1688.F32.TF32 R8, R232.reuse, R64, R8 ;  /* 0x00000040e808723c */ /* 0x040ff00000081008 */
[C---:B------:R-:W-:Y:S08]  /*6f160*/  HMMA.1688.F32.TF32 R4, R232.reuse, R60, R4 ;  /* 0x0000003ce804723c */ /* 0x040ff00000081004 */
[C---:B--2---:R-:W-:Y:S11]  /*6f170*/  HMMA.1688.F32.TF32 R204, R232.reuse, R116, R204 ;  /* 0x00000074e8cc723c */ /* 0x044ff600000810cc */
[----:B------:R-:W-:Y:S11]  /*6f180*/  @!UPT UIADD3 URZ, URZ, URZ, URZ ;  /* 0x0000003f3f3ff290 */ /* 0x000ff6000fffe03f */
[----:B------:R-:W-:Y:S01]  /*6f190*/  @!UPT UIADD3 URZ, URZ, URZ, URZ ;  /* 0x0000003f3f3ff290 */ /* 0x000fe2000fffe03f */
[----:B------:R-:W-:Y:S01]  /*6f1a0*/  STL.64 [R1+0x27f0], R204 ;  /* 0x0027f0cc01007387 */ /* 0x000fe20000100a00 */
[----:B------:R2:W-:Y:S02]  /*6f1b0*/  STL.64 [R1+0x27f8], R206 ;  /* 0x0027f8ce01007387 */ /* 0x0005e40000100a00 */
[C---:B--2---:R-:W-:Y:S08]  /*6f1c0*/  HMMA.1688.F32.TF32 R204, R232.reuse, R112, R208 ;  /* 0x00000070e8cc723c */ /* 0x044ff000000810d0 */
[C---:B------:R-:W-:Y:S11]  /*6f1d0*/  HMMA.1688.F32.TF32 R208, R232.reuse, R152, R212 ;  /* 0x00000098e8d0723c */ /* 0x040ff600000810d4 */
[----:B------:R-:W-:Y:S04]  /*6f1e0*/  @!UPT UIADD3 URZ, URZ, URZ, URZ ;  /* 0x0000003f3f3ff290 */ /* 0x000fe8000fffe03f */
[----:B------:R-:W-:Y:S01]  /*6f1f0*/  STL.64 [R1+0x27e0], R204 ;  /* 0x0027e0cc01007387 */ /* 0x000fe20000100a00 */
[----:B------:R2:W-:Y:S02]  /*6f200*/  STL.64 [R1+0x27e8], R206 ;  /* 0x0027e8ce01007387 */ /* 0x0005e40000100a00 */
[C---:B--2---:R-:W-:Y:S08]  /*6f210*/  HMMA.1688.F32.TF32 R204, R232.reuse, R148, R196 ;  /* 0x00000094e8cc723c */ /* 0x044ff000000810c4 */
[C---:B------:R-:W-:Y:S08]  /*6f220*/  HMMA.1688.F32.TF32 R196, R232.reuse, R140, R192 ;  /* 0x0000008ce8c4723c */ /* 0x040ff000000810c0 */
[C---:B------:R-:W-:Y:S01]  /*6f230*/  HMMA.1688.F32.TF32 R192, R232.reuse, R136, R220 ;  /* 0x00000088e8c0723c */ /* 0x040fe200000810dc */
[----:B------:R-:W-:Y:S01]  /*6f240*/  STL.64 [R1+0x27d0], R208 ;  /* 0x0027d0d001007387 */ /* 0x000fe20000100a00 */
[----:B------:R-:W-:Y:S05]  /*6f250*/  STL.64 [R1+0x27d8], R210 ;  /* 0x0027d8d201007387 */ /* 0x000fea0000100a00 */
[----:B------:R-:W-:Y:S01]  /*6f260*/  STL.64 [R1+0x27c0], R204 ;  /* 0x0027c0cc01007387 */ /* 0x000fe20000100a00 */
[----:B------:R-:W-:Y:S02]  /*6f270*/  STL.64 [R1+0x27c8], R206 ;  /* 0x0027c8ce01007387 */ /* 0x000fe40000100a00 */
[----:B------:R-:W-:Y:S02]  /*6f280*/  STL.64 [R1+0x27b0], R200 ;  /* 0x0027b0c801007387 */ /* 0x000fe40000100a00 */
[----:B------:R2:W-:Y:S03]  /*6f290*/  STL.64 [R1+0x27b8], R202 ;  /* 0x0027b8ca01007387 */ /* 0x0005e60000100a00 */
[----:B------:R-:W-:Y:S01]  /*6f2a0*/  STL.64 [R1+0x27a0], R196 ;  /* 0x0027a0c401007387 */ /* 0x000fe20000100a00 */
[----:B------:R4:W-:Y:S07]  /*6f2b0*/  STL.64 [R1+0x27a8], R198 ;  /* 0x0027a8c601007387 */ /* 0x0009ee0000100a00 */
[----:B------:R-:W-:Y:S02]  /*6f2c0*/  STL.64 [R1+0x2790], R192 ;  /* 0x002790c001007387 */ /* 0x000fe40000100a00 */
[----:B------:R1:W-:Y:S01]  /*6f2d0*/  STL.64 [R1+0x2798], R194 ;  /* 0x002798c201007387 */ /* 0x0003e20000100a00 */
[C---:B--2---:R-:W-:Y:S08]  /*6f2e0*/  HMMA.1688.F32.TF32 R200, R232.reuse, R132, R216 ;  /* 0x00000084e8c8723c */ /* 0x044ff000000810d8 */
[C---:B----4-:R-:W-:Y:S08]  /*6f2f0*/  HMMA.1688.F32.TF32 R196, R232.reuse, R128, R188 ;  /* 0x00000080e8c4723c */ /* 0x050ff000000810bc */
[C---:B-1----:R-:W-:Y:S08]  /*6f300*/  HMMA.1688.F32.TF32 R192, R232.reuse, R124, R184 ;  /* 0x0000007ce8c0723c */ /* 0x042ff000000810b8 */
        /* <DEDUP_REMOVED lines=15> */
[----:B------:R-:W-:Y:S05]  /*6f400*/  STL.64 [R1+0x2738], R182 ;  /* 0x002738b601007387 */ /* 0x000fea0000100a00 */
        /* <DEDUP_REMOVED lines=17> */
[----:B------:R1:W-:Y:S02]  /*6f520*/  STL.64 [R1+0x26a8], R14 ;  /* 0x0026a80e01007387 */ /* 0x0003e40000100a00 */
[----:B------:R-:W-:Y:S02]  /*6f530*/  STL.64 [R1+0x2690], R8 ;  /* 0x0026900801007387 */ /* 0x000fe40000100a00 */
[----:B------:R2:W-:Y:S01]  /*6f540*/  STL.64 [R1+0x2698], R10 ;  /* 0x0026980a01007387 */ /* 0x0005e20000100a00 */
[----:B------:R-:W-:Y:S01]  /*6f550*/  STL.64 [R1+0x2680], R4 ;  /* 0x0026800401007387 */ /* 0x000fe20000100a00 */
[----:B------:R4:W-:Y:S01]  /*6f560*/  STL.64 [R1+0x2688], R6 ;  /* 0x0026880601007387 */ /* 0x0009e20000100a00 */
[C---:B-1----:R-:W-:Y:S08]  /*6f570*/  HMMA.1688.F32.TF32 R12, R232.reuse, R56, R248 ;  /* 0x00000038e80c723c */ /* 0x042ff000000810f8 */
[----:B--2---:R-:W-:Y:S08]  /*6f580*/  HMMA.1688.F32.TF32 R8, R232, R52, R244 ;  /* 0x00000034e808723c */ /* 0x004ff000000810f4 */
[C---:B----4-:R-:W-:Y:S01]  /*6f590*/  HMMA.1688.F32.TF32 R4, R236.reuse, R48, R240 ;  /* 0x00000030ec04723c */ /* 0x050fe200000810f0 */
[----:B------:R-:W-:Y:S04]  /*6f5a0*/  LDS R232, [R3+0x10380] ;  /* 0x0103800003e87984 */ /* 0x000fe80000000800 */
[----:B------:R-:W-:Y:S04]  /*6f5b0*/  LDS R234, [R3+0x12380] ;  /* 0x0123800003ea7984 */ /* 0x000fe80000000800 */
[----:B------:R-:W-:Y:S04]  /*6f5c0*/  LDS R233, [R179+0x10380] ;  /* 0x01038000b3e97984 */ /* 0x000fe80000000800 */
[----:B------:R-:W1:Y:S04]  /*6f5d0*/  LDS R235, [R179+0x12380] ;  /* 0x01238000b3eb7984 */ /* 0x000e680000000800 */
[----:B------:R-:W-:Y:S01]  /*6f5e0*/  STL.64 [R1+0x2670], R12 ;  /* 0x0026700c01007387 */ /* 0x000fe20000100a00 */
[----:B------:R-:W-:Y:S02]  /*6f5f0*/  STL.64 [R1+0x2678], R14 ;  /* 0x0026780e01007387 */ /* 0x000fe40000100a00 */
[----:B------:R-:W2:Y:S02]  /*6f600*/  LDL.LU R244, [R1+0x18d0] ;  /* 0x0018d00001f47983 */ /* 0x000ea40000300800 */
[----:B------:R-:W-:Y:S01]  /*6f610*/  STL.64 [R1+0x1ad0], R8 ;  /* 0x001ad00801007387 */ /* 0x000fe20000100a00 */
[----:B------:R-:W-:Y:S01]  /*6f620*/  STL.64 [R1+0x1ad8], R10 ;  /* 0x001ad80a01007387 */ /* 0x000fe20000100a00 */
[----:B------:R4:W-:Y:S02]  /*6f630*/  STL.64 [R1+0x1ac0], R4 ;  /* 0x001ac00401007387 */ /* 0x0009e40000100a00 */
[----:B------:R3:W-:Y:S02]  /*6f640*/  STL.64 [R1+0x1ac8], R6 ;  /* 0x001ac80601007387 */ /* 0x0007e40000100a00 */
[----:B------:R-:W2:Y:S01]  /*6f650*/  LDL.LU R245, [R1+0x18d4] ;  /* 0x0018d40001f57983 */ /* 0x000ea20000300800 */
[----:B------:R-:W2:Y:S01]  /*6f660*/  LDL.LU R246, [R1+0x18d8] ;  /* 0x0018d80001f67983 */ /* 0x000ea20000300800 */
[----:B------:R-:W2:Y:S02]  /*6f670*/  LDL.LU R247, [R1+0x18dc] ;  /* 0x0018dc0001f77983 */ /* 0x000ea40000300800 */
[----:B------:R-:W2:Y:S02]  /*6f680*/  LDL.LU R248, [R1+0x18f0] ;  /* 0x0018f00001f87983 */ /* 0x000ea40000300800 */
[----:B------:R-:W2:Y:S01]  /*6f690*/  LDL.LU R249, [R1+0x18f4] ;  /* 0x0018f40001f97983 */ /* 0x000ea20000300800 */
[----:B------:R-:W2:Y:S01]  /*6f6a0*/  LDL.LU R250, [R1+0x18f8] ;  /* 0x0018f80001fa7983 */ /* 0x000ea20000300800 */
[----:B------:R-:W2:Y:S03]  /*6f6b0*/  LDL.LU R251, [R1+0x18fc] ;  /* 0x0018fc0001fb7983 */ /* 0x000ea60000300800 */
[----:B----4-:R-:W4:Y:S01]  /*6f6c0*/  LDL.LU R4, [R1+0x1910] ;  /* 0x0019100001047983 */ /* 0x010f220000300800 */
[----:B------:R-:W4:Y:S02]  /*6f6d0*/  LDL.LU R5, [R1+0x1914] ;  /* 0x0019140001057983 */ /* 0x000f240000300800 */
[----:B---3--:R-:W4:Y:S02]  /*6f6e0*/  LDL.LU R6, [R1+0x1918] ;  /* 0x0019180001067983 */ /* 0x008f240000300800 */
[----:B------:R-:W4:Y:S01]  /*6f6f0*/  LDL.LU R7, [R1+0x191c] ;  /* 0x00191c0001077983 */ /* 0x000f220000300800 */
[----:B------:R-:W3:Y:S01]  /*6f700*/  LDL.LU R12, [R1+0x1960] ;  /* 0x00196000010c7983 */ /* 0x000ee20000300800 */
[----:B------:R-:W3:Y:S02]  /*6f710*/  LDL.LU R13, [R1+0x1964] ;  /* 0x00196400010d7983 */ /* 0x000ee40000300800 */
[----:B------:R-:W3:Y:S02]  /*6f720*/  LDL.LU R14, [R1+0x1968] ;  /* 0x00196800010e7983 */ /* 0x000ee40000300800 */
[----:B------:R-:W3:Y:S01]  /*6f730*/  LDL.LU R15, [R1+0x196c] ;  /* 0x00196c00010f7983 */ /* 0x000ee20000300800 */
        /* <DEDUP_REMOVED lines=92> */
[C---:B--2---:R-:W-:Y:S11]  /*6fd00*/  HMMA.1688.F32.TF32 R204, R236.reuse, R44, R204 ;  /* 0x0000002ceccc723c */ /* 0x044ff600000810cc */
[----:B------:R-:W-:Y:S11]  /*6fd10*/  @!UPT UIADD3 URZ, URZ, URZ, URZ ;  /* 0x0000003f3f3ff290 */ /* 0x000ff6000fffe03f */
[----:B------:R-:W-:Y:S01]  /*6fd20*/  @!UPT UIADD3 URZ, URZ, URZ, URZ ;  /* 0x0000003f3f3ff290 */ /* 0x000fe2000fffe03f */
[----:B------:R-:W-:Y:S01]  /*6fd30*/  STL.64 [R1+0x2660], R204 ;  /* 0x002660cc01007387 */ /* 0x000fe20000100a00 */
[----:B------:R2:W-:Y:S02]  /*6fd40*/  STL.64 [R1+0x2668], R206 ;  /* 0x002668ce01007387 */ /* 0x0005e40000100a00 */
[C---:B--2---:R-:W-:Y:S08]  /*6fd50*/  HMMA.1688.F32.TF32 R204, R236.reuse, R40, R208 ;  /* 0x00000028eccc723c */ /* 0x044ff000000810d0 */
[C---:B---3--:R-:W-:Y:S08]  /*6fd60*/  HMMA.1688.F32.TF32 R208, R236.reuse, R36, R212 ;  /* 0x00000024ecd0723c */ /* 0x048ff000000810d4 */
[C---:B------:R-:W-:Y:S07]  /*6fd70*/  HMMA.1688.F32.TF32 R200, R236.reuse, R28, R200 ;  /* 0x0000001cecc8723c */ /* 0x040fee00000810c8 */
[----:B------:R-:W-:Y:S01]  /*6fd80*/  STL.64 [R1+0x2650], R204 ;  /* 0x002650cc01007387 */ /* 0x000fe20000100a00 */
[----:B------:R2:W-:Y:S02]  /*6fd90*/  STL.64 [R1+0x2658], R206 ;  /* 0x002658ce01007387 */ /* 0x0005e40000100a00 */
[C---:B--2---:R-:W-:Y:S08]  /*6fda0*/  HMMA.1688.F32.TF32 R204, R236.reuse, R32, R196 ;  /* 0x00000020eccc723c */ /* 0x044ff000000810c4 */
[C---:B------:R-:W-:Y:S08]  /*6fdb0*/  HMMA.1688.F32.TF32 R196, R236.reuse, R116, R192 ;  /* 0x00000074ecc4723c */ /* 0x040ff000000810c0 */
[C---:B------:R-:W-:Y:S01]  /*6fdc0*/  HMMA.1688.F32.TF32 R192, R236.reuse, R112, R220 ;  /* 0x00000070ecc0723c */ /* 0x040fe200000810dc */
[----:B------:R-:W-:Y:S01]  /*6fdd0*/  STL.64 [R1+0x2640], R208 ;  /* 0x002640d001007387 */ /* 0x000fe20000100a00 */
[----:B------:R-:W-:Y:S06]  /*6fde0*/  STL.64 [R1+0x2648], R210 ;  /* 0x002648d201007387 */ /* 0x000fec0000100a00 */
[C---:B------:R-:W-:Y:S01]  /*6fdf0*/  HMMA.1688.F32.TF32 R168, R236.reuse, R124, R168 ;  /* 0x0000007ceca8723c */ /* 0x040fe200000810a8 */
[----:B------:R-:W-:Y:S01]  /*6fe00*/  STL.64 [R1+0x2630], R204 ;  /* 0x002630cc01007387 */ /* 0x000fe20000100a00 */
[----:B------:R-:W-:Y:S02]  /*6fe10*/  STL.64 [R1+0x2638], R206 ;  /* 0x002638ce01007387 */ /* 0x000fe40000100a00 */
[----:B------:R-:W-:Y:S02]  /*6fe20*/  STL.64 [R1+0x2620], R200 ;  /* 0x002620c801007387 */ /* 0x000fe40000100a00 */
[----:B------:R2:W-:Y:S01]  /*6fe30*/  STL.64 [R1+0x2628], R202 ;  /* 0x002628ca01007387 */ /* 0x0005e20000100a00 */
[----:B------:R-:W-:Y:S01]  /*6fe40*/  STL.64 [R1+0x2610], R196 ;  /* 0x002610c401007387 */ /* 0x000fe20000100a00 */
[----:B------:R3:W-:Y:S07]  /*6fe50*/  STL.64 [R1+0x2618], R198 ;  /* 0x002618c601007387 */ /* 0x0007ee0000100a00 */
[----:B------:R-:W-:Y:S02]  /*6fe60*/  STL.64 [R1+0x2600], R192 ;  /* 0x002600c001007387 */ /* 0x000fe40000100a00 */
[----:B------:R1:W-:Y:S01]  /*6fe70*/  STL.64 [R1+0x2608], R194 ;  /* 0x002608c201007387 */ /* 0x0003e20000100a00 */
[C---:B--2---:R-:W-:Y:S08]  /*6fe80*/  HMMA.1688.F32.TF32 R200, R236.reuse, R152, R216 ;  /* 0x00000098ecc8723c */ /* 0x044ff000000810d8 */
[C---:B---3--:R-:W-:Y:S08]  /*6fe90*/  HMMA.1688.F32.TF32 R196, R236.reuse, R148, R188 ;  /* 0x00000094ecc4723c */ /* 0x048ff000000810bc */
[C---:B-1----:R-:W-:Y:S08]  /*6fea0*/  HMMA.1688.F32.TF32 R192, R236.reuse, R144, R184 ;  /* 0x00000090ecc0723c */ /* 0x042ff000000810b8 */
        /* <DEDUP_REMOVED lines=22> */
[----:B------:R-:W-:Y:S01]  /*70010*/  STL.64 [R1+0x25a0], R180 ;  /* 0x0025a0b401007387 */ /* 0x000fe20000100a00 */
[C---:B----4-:R-:W-:Y:S01]  /*70020*/  HMMA.1688.F32.TF32 R4, R236.reuse, R80, R4 ;  /* 0x00000050ec04723c */ /* 0x050fe20000081004 */
        /* <DEDUP_REMOVED lines=18> */
[----:B------:R1:W-:Y:S02]  /*70150*/  STL.64 [R1+0x2518], R14 ;  /* 0x0025180e01007387 */ /* 0x0003e40000100a00 */
[----:B------:R-:W-:Y:S01]  /*70160*/  STL.64 [R1+0x2500], R8 ;  /* 0x0025000801007387 */ /* 0x000fe20000100a00 */
[----:B------:R2:W-:Y:S01]  /*70170*/  STL.64 [R1+0x2508], R10 ;  /* 0x0025080a01007387 */ /* 0x0005e20000100a00 */
[----:B------:R-:W-:Y:S02]  /*70180*/  STL.64 [R1+0x24f0], R4 ;  /* 0x0024f00401007387 */ /* 0x000fe40000100a00 */
[----:B------:R3:W-:Y:S01]  /*70190*/  STL.64 [R1+0x24f8], R6 ;  /* 0x0024f80601007387 */ /* 0x0007e20000100a00 */
[C---:B-1----:R-:W-:Y:S08]  /*701a0*/  HMMA.1688.F32.TF32 R12, R236.reuse, R76, R248 ;  /* 0x0000004cec0c723c */ /* 0x042ff000000810f8 */
[C---:B--2---:R-:W-:Y:S08]  /*701b0*/  HMMA.1688.F32.TF32 R8, R236.reuse, R72, R244 ;  /* 0x00000048ec08723c */ /* 0x044ff000000810f4 */
[C---:B---3--:R-:W-:Y:S07]  /*701c0*/  HMMA.1688.F32.TF32 R4, R236.reuse, R68, R240 ;  /* 0x00000044ec04723c */ /* 0x048fee00000810f0 */
[----:B------:R-:W-:Y:S01]  /*701d0*/  STL.64 [R1+0x24e0], R12 ;  /* 0x0024e00c01007387 */ /* 0x000fe20000100a00 */
[----:B------:R-:W-:Y:S02]  /*701e0*/  STL.64 [R1+0x24e8], R14 ;  /* 0x0024e80e01007387 */ /* 0x000fe40000100a00 */
[----:B------:R-:W2:Y:S05]  /*701f0*/  LDL.LU R244, [R1+0x1600] ;  /* 0x0016000001f47983 */ /* 0x000eaa0000300800 */
[----:B------:R-:W-:Y:S01]  /*70200*/  STL.64 [R1+0x24d0], R8 ;  /* 0x0024d00801007387 */ /* 0x000fe20000100a00 */
[----:B------:R-:W-:Y:S07]  /*70210*/  STL.64 [R1+0x24d8], R10 ;  /* 0x0024d80a01007387 */ /* 0x000fee0000100a00 */
[----:B------:R1:W-:Y:S02]  /*70220*/  STL.64 [R1+0x24c0], R4 ;  /* 0x0024c00401007387 */ /* 0x0003e40000100a00 */
[----:B------:R3:W-:Y:S02]  /*70230*/  STL.64 [R1+0x24c8], R6 ;  /* 0x0024c80601007387 */ /* 0x0007e40000100a00 */
[----:B------:R-:W2:Y:S01]  /*70240*/  LDL.LU R245, [R1+0x1604] ;  /* 0x0016040001f57983 */ /* 0x000ea20000300800 */
[----:B------:R-:W2:Y:S01]  /*70250*/  LDL.LU R246, [R1+0x1608] ;  /* 0x0016080001f67983 */ /* 0x000ea20000300800 */
[----:B------:R-:W2:Y:S02]  /*70260*/  LDL.LU R247, [R1+0x160c] ;  /* 0x00160c0001f77983 */ /* 0x000ea40000300800 */
[----:B------:R-:W4:Y:S02]  /*70270*/  LDL.LU R248, [R1+0x1610] ;  /* 0x0016100001f87983 */ /* 0x000f240000300800 */
[----:B------:R-:W4:Y:S01]  /*70280*/  LDL.LU R249, [R1+0x1614] ;  /* 0x0016140001f97983 */ /* 0x000f220000300800 */
[----:B------:R-:W4:Y:S01]  /*70290*/  LDL.LU R250, [R1+0x1618] ;  /* 0x0016180001fa7983 */ /* 0x000f220000300800 */
[----:B------:R-:W4:Y:S03]  /*702a0*/  LDL.LU R251, [R1+0x161c] ;  /* 0x00161c0001fb7983 */ /* 0x000f260000300800 */
[----:B-1----:R-:W2:Y:S01]  /*702b0*/  LDL.LU R4, [R1+0x1620] ;  /* 0x0016200001047983 */ /* 0x002ea20000300800 */
[----:B------:R-:W2:Y:S02]  /*702c0*/  LDL.LU R5, [R1+0x1624] ;  /* 0x0016240001057983 */ /* 0x000ea40000300800 */
[----:B---3--:R-:W2:Y:S02]  /*702d0*/  LDL.LU R6, [R1+0x1628] ;  /* 0x0016280001067983 */ /* 0x008ea40000300800 */
[----:B------:R-:W2:Y:S01]  /*702e0*/  LDL.LU R7, [R1+0x162c] ;  /* 0x00162c0001077983 */ /* 0x000ea20000300800 */
        /* <DEDUP_REMOVED lines=101> */
[C---:B-1----:R-:W-:Y:S08]  /*70940*/  HMMA.1688.F32.TF32 R204, R236.reuse, R60, R208 ;  /* 0x0000003ceccc723c */ /* 0x042ff000000810d0 */
[C---:B---3--:R-:W-:Y:S11]  /*70950*/  HMMA.1688.F32.TF32 R208, R236.reuse, R56, R212 ;  /* 0x00000038ecd0723c */ /* 0x048ff600000810d4 */
[----:B------:R-:W-:Y:S04]  /*70960*/  @!UPT UIADD3 URZ, URZ, URZ, URZ ;  /* 0x0000003f3f3ff290 */ /* 0x000fe8000fffe03f */
[----:B------:R-:W-:Y:S01]  /*70970*/  STL.64 [R1+0x24a0], R204 ;  /* 0x0024a0cc01007387 */ /* 0x000fe20000100a00 */
[----:B------:R1:W-:Y:S02]  /*70980*/  STL.64 [R1+0x24a8], R206 ;  /* 0x0024a8ce01007387 */ /* 0x0003e40000100a00 */
[----:B-1----:R-:W-:Y:S08]  /*70990*/  HMMA.1688.F32.TF32 R204, R236, R52, R196 ;  /* 0x00000034eccc723c */ /* 0x002ff000000810c4 */
[C---:B------:R-:W-:Y:S01]  /*709a0*/  HMMA.1688.F32.TF32 R196, R232.reuse, R48, R200 ;  /* 0x00000030e8c4723c */ /* 0x040fe200000810c8 */
[----:B------:R-:W-:Y:S01]  /*709b0*/  STL.64 [R1+0x2490], R208 ;  /* 0x002490d001007387 */ /* 0x000fe20000100a00 */
[----:B------:R-:W-:Y:S06]  /*709c0*/  STL.64 [R1+0x2498], R210 ;  /* 0x002498d201007387 */ /* 0x000fec0000100a00 */
        /* <DEDUP_REMOVED lines=13> */
[----:B------:R-:W1:Y:S04]  /*70aa0*/  LDS R239, [R179+0x12400] ;  /* 0x01240000b3ef7984 */ /* 0x000e680000000800 */
[----:B------:R-:W-:Y:S01]  /*70ab0*/  STL.64 [R1+0x1a30], R204 ;  /* 0x001a30cc01007387 */ /* 0x000fe20000100a00 */
[----:B------:R-:W-:Y:S02]  /*70ac0*/  STL.64 [R1+0x1a38], R206 ;  /* 0x001a38ce01007387 */ /* 0x000fe40000100a00 */
[----:B------:R-:W-:Y:S02]  /*70ad0*/  STL.64 [R1+0x1a20], R196 ;  /* 0x001a20c401007387 */ /* 0x000fe40000100a00 */
[----:B------:R2:W-:Y:S02]  /*70ae0*/  STL.64 [R1+0x1a28], R198 ;  /* 0x001a28c601007387 */ /* 0x0005e40000100a00 */
[C---:B--2---:R-:W-:Y:S08]  /*70af0*/  HMMA.1688.F32.TF32 R196, R232.reuse, R44, R192 ;  /* 0x0000002ce8c4723c */ /* 0x044ff000000810c0 */
[C---:B------:R-:W-:Y:S08]  /*70b00*/  HMMA.1688.F32.TF32 R192, R232.reuse, R40, R220 ;  /* 0x00000028e8c0723c */ /* 0x040ff000000810dc */
[C---:B------:R-:W-:Y:S07]  /*70b10*/  HMMA.1688.F32.TF32 R200, R232.reuse, R36, R216 ;  /* 0x00000024e8c8723c */ /* 0x040fee00000810d8 */
        /* <DEDUP_REMOVED lines=9> */
[C---:B------:R-:W-:Y:S01]  /*70bb0*/  HMMA.1688.F32.TF32 R172, R232.reuse, R148, R224 ;  /* 0x00000094e8ac723c */ /* 0x040fe200000810e0 */
[----:B------:R-:W-:Y:S01]  /*70bc0*/  STL.64 [R1+0x2460], R200 ;  /* 0x002460c801007387 */ /* 0x000fe20000100a00 */
[----:B------:R-:W-:Y:S03]  /*70bd0*/  STL.64 [R1+0x2468], R202 ;  /* 0x002468ca01007387 */ /* 0x000fe60000100a00 */
        /* <DEDUP_REMOVED lines=9> */
[----:B------:R-:W-:Y:S05]  /*70c70*/  STL.64 [R1+0x2418], R182 ;  /* 0x002418b601007387 */ /* 0x000fea0000100a00 */
        /* <DEDUP_REMOVED lines=18> */
[----:B------:R-:W-:Y:S01]  /*70da0*/  STL.64 [R1+0x2370], R8 ;  /* 0x0023700801007387 */ /* 0x000fe20000100a00 */
[----:B------:R2:W-:Y:S02]  /*70db0*/  STL.64 [R1+0x2378], R10 ;  /* 0x0023780a01007387 */ /* 0x0005e40000100a00 */
[----:B------:R-:W-:Y:S02]  /*70dc0*/  STL.64 [R1+0x2360], R4 ;  /* 0x0023600401007387 */ /* 0x000fe40000100a00 */
[----:B------:R3:W-:Y:S01]  /*70dd0*/  STL.64 [R1+0x2368], R6 ;  /* 0x0023680601007387 */ /* 0x0007e20000100a00 */
[C---:B----4-:R-:W-:Y:S08]  /*70de0*/  HMMA.1688.F32.TF32 R12, R232.reuse, R96, R248 ;  /* 0x00000060e80c723c */ /* 0x050ff000000810f8 */
        /* <DEDUP_REMOVED lines=16> */
[----:B---3--:R-:W3:Y:S01]  /*70ef0*/  LDL.LU R4, [R1+0x1460] ;  /* 0x0014600001047983 */ /* 0x008ee20000300800 */
[----:B------:R-:W3:Y:S02]  /*70f00*/  LDL.LU R5, [R1+0x1464] ;  /* 0x0014640001057983 */ /* 0x000ee40000300800 */
[----:B----4-:R-:W3:Y:S02]  /*70f10*/  LDL.LU R6, [R1+0x1468] ;  /* 0x0014680001067983 */ /* 0x010ee40000300800 */
        /* <DEDUP_REMOVED lines=97> */
[C---:B--2---:R-:W-:Y:S08]  /*71530*/  HMMA.1688.F32.TF32 R204, R232.reuse, R84, R204 ;  /* 0x00000054e8cc723c */ /* 0x044ff000000810cc */
[C---:B------:R-:W-:Y:S11]  /*71540*/  HMMA.1688.F32.TF32 R196, R232.reuse, R72, R196 ;  /* 0x00000048e8c4723c */ /* 0x040ff600000810c4 */
[----:B------:R-:W-:Y:S04]  /*71550*/  @!UPT UIADD3 URZ, URZ, URZ, URZ ;  /* 0x0000003f3f3ff290 */ /* 0x000fe8000fffe03f */
[----:B------:R-:W-:Y:S01]  /*71560*/  STL.64 [R1+0x2320], R204 ;  /* 0x002320cc01007387 */ /* 0x000fe20000100a00 */
[----:B------:R2:W-:Y:S02]  /*71570*/  STL.64 [R1+0x2328], R206 ;  /* 0x002328ce01007387 */ /* 0x0005e40000100a00 */
[C---:B--2---:R-:W-:Y:S08]  /*71580*/  HMMA.1688.F32.TF32 R204, R232.reuse, R80, R208 ;  /* 0x00000050e8cc723c */ /* 0x044ff000000810d0 */
[C---:B---3--:R-:W-:Y:S08]  /*71590*/  HMMA.1688.F32.TF32 R208, R232.reuse, R76, R212 ;  /* 0x0000004ce8d0723c */ /* 0x048ff000000810d4 */
[----:B------:R-:W-:Y:S08]  /*715a0*/  HMMA.1688.F32.TF32 R188, R232, R52, R188 ;  /* 0x00000034e8bc723c */ /* 0x000ff000000810bc */
[C---:B-1----:R-:W-:Y:S08]  /*715b0*/  HMMA.1688.F32.TF32 R184, R236.reuse, R48, R184 ;  /* 0x00000030ecb8723c */ /* 0x042ff000000810b8 */
[C---:B------:R-:W-:Y:S08]  /*715c0*/  HMMA.1688.F32.TF32 R180, R236.reuse, R44, R180 ;  /* 0x0000002cecb4723c */ /* 0x040ff000000810b4 */
[----:B------:R-:W-:Y:S01]  /*715d0*/  HMMA.1688.F32.TF32 R172, R236, R40, R172 ;  /* 0x00000028ecac723c */ /* 0x000fe200000810ac */
[----:B------:R-:W-:Y:S01]  /*715e0*/  STL.64 [R1+0x2310], R204 ;  /* 0x002310cc01007387 */ /* 0x000fe20000100a00 */
[----:B------:R1:W-:Y:S02]  /*715f0*/  STL.64 [R1+0x2318], R206 ;  /* 0x002318ce01007387 */ /* 0x0003e40000100a00 */
[----:B------:R-:W-:Y:S02]  /*71600*/  STL.64 [R1+0x2300], R208 ;  /* 0x002300d001007387 */ /* 0x000fe40000100a00 */
[----:B------:R-:W-:Y:S01]  /*71610*/  STL.64 [R1+0x2308], R210 ;  /* 0x002308d201007387 */ /* 0x000fe20000100a00 */
[----:B------:R-:W-:Y:S01]  /*71620*/  STL.64 [R1+0x22f0], R196 ;  /* 0x0022f0c401007387 */ /* 0x000fe20000100a00 */
[----:B------:R2:W-:Y:S01]  /*71630*/  STL.64 [R1+0x22f8], R198 ;  /* 0x0022f8c601007387 */ /* 0x0005e20000100a00 */
[C---:B-1----:R-:W-:Y:S08]  /*71640*/  HMMA.1688.F32.TF32 R204, R232.reuse, R68, R200 ;  /* 0x00000044e8cc723c */ /* 0x042ff000000810c8 */
[C---:B------:R-:W-:Y:S08]  /*71650*/  HMMA.1688.F32.TF32 R200, R232.reuse, R64, R192 ;  /* 0x00000040e8c8723c */ /* 0x040ff000000810c0 */
[C---:B--2---:R-:W-:Y:S08]  /*71660*/  HMMA.1688.F32.TF32 R196, R232.reuse, R60, R220 ;  /* 0x0000003ce8c4723c */ /* 0x044ff000000810dc */
[----:B------:R-:W-:Y:S01]  /*71670*/  HMMA.1688.F32.TF32 R192, R232, R56, R216 ;  /* 0x00000038e8c0723c */ /* 0x000fe200000810d8 */
        /* <DEDUP_REMOVED lines=52> */
[C---:B------:R-:W-:Y:S01]  /*719c0*/  HMMA.1688.F32.TF32 R4, R236.reuse, R124, R248 ;  /* 0x0000007cec04723c */ /* 0x040fe200000810f8 */
[----:B------:R-:W-:Y:S01]  /*719d0*/  STL.64 [R1+0x21e0], R12 ;  /* 0x0021e00c01007387 */ /* 0x000fe20000100a00 */
[----:B------:R1:W-:Y:S02]  /*719e0*/  STL.64 [R1+0x21e8], R14 ;  /* 0x0021e80e01007387 */ /* 0x0003e40000100a00 */
[----:B------:R-:W-:Y:S02]  /*719f0*/  STL.64 [R1+0x21d0], R8 ;  /* 0x0021d00801007387 */ /* 0x000fe40000100a00 */
[----:B------:R2:W-:Y:S02]  /*71a00*/  STL.64 [R1+0x21d8], R10 ;  /* 0x0021d80a01007387 */ /* 0x0005e40000100a00 */
[C---:B-1----:R-:W-:Y:S08]  /*71a10*/  HMMA.1688.F32.TF32 R12, R236.reuse, R120, R244 ;  /* 0x00000078ec0c723c */ /* 0x042ff000000810f4 */
[----:B--2---:R-:W-:Y:S07]  /*71a20*/  HMMA.1688.F32.TF32 R8, R236, R108, R240 ;  /* 0x0000006cec08723c */ /* 0x004fee00000810f0 */
[----:B------:R1:W-:Y:S01]  /*71a30*/  STL.64 [R1+0x21c0], R4 ;  /* 0x0021c00401007387 */ /* 0x0003e20000100a00 */
[----:B------:R2:W-:Y:S03]  /*71a40*/  STL.64 [R1+0x21c8], R6 ;  /* 0x0021c80601007387 */ /* 0x0005e60000100a00 */
[----:B-1----:R-:W3:Y:S04]  /*71a50*/  LDL.LU R4, [R1+0x1310] ;  /* 0x0013100001047983 */ /* 0x002ee80000300800 */
[----:B------:R-:W-:Y:S02]  /*71a60*/  STL.64 [R1+0x21b0], R12 ;  /* 0x0021b00c01007387 */ /* 0x000fe40000100a00 */
[----:B------:R-:W-:Y:S06]  /*71a70*/  STL.64 [R1+0x21b8], R14 ;  /* 0x0021b80e01007387 */ /* 0x000fec0000100a00 */
[----:B------:R1:W-:Y:S01]  /*71a80*/  STL.64 [R1+0x21a0], R8 ;  /* 0x0021a00801007387 */ /* 0x0003e20000100a00 */
[----:B------:R4:W-:Y:S01]  /*71a90*/  STL.64 [R1+0x21a8], R10 ;  /* 0x0021a80a01007387 */ /* 0x0009e20000100a00 */
[----:B------:R-:W3:Y:S02]  /*71aa0*/  LDL.LU R5, [R1+0x1314] ;  /* 0x0013140001057983 */ /* 0x000ee40000300800 */
[----:B--2---:R-:W3:Y:S02]  /*71ab0*/  LDL.LU R6, [R1+0x1318] ;  /* 0x0013180001067983 */ /* 0x004ee40000300800 */
[----:B------:R-:W3:Y:S01]  /*71ac0*/  LDL.LU R7, [R1+0x131c] ;  /* 0x00131c0001077983 */ /* 0x000ee20000300800 */
[----:B-1----:R-:W2:Y:S01]  /*71ad0*/  LDL.LU R8, [R1+0x1320] ;  /* 0x0013200001087983 */ /* 0x002ea20000300800 */
        /* <DEDUP_REMOVED lines=79> */
[----:B---3--:R-:W-:Y:S08]  /*71fd0*/  HMMA.1688.F32.TF32 R4, R232, R36, R4 ;  /* 0x00000024e804723c */ /* 0x008ff00000081004 */
[C---:B--2---:R-:W-:Y:S08]  /*71fe0*/  HMMA.1688.F32.TF32 R192, R236.reuse, R104, R220 ;  /* 0x00000068ecc0723c */ /* 0x044ff000000810dc */
[C---:B------:R-:W-:Y:S08]  /*71ff0*/  HMMA.1688.F32.TF32 R200, R236.reuse, R100, R216 ;  /* 0x00000064ecc8723c */ /* 0x040ff000000810d8 */
[C---:B----4-:R-:W-:Y:S08]  /*72000*/  HMMA.1688.F32.TF32 R196, R236.reuse, R96, R188 ;  /* 0x00000060ecc4723c */ /* 0x050ff000000810bc */
[C---:B------:R-:W-:Y:S08]  /*72010*/  HMMA.1688.F32.TF32 R188, R236.reuse, R88, R180 ;  /* 0x00000058ecbc723c */ /* 0x040ff000000810b4 */
[C---:B------:R-:W-:Y:S08]  /*72020*/  HMMA.1688.F32.TF32 R180, R236.reuse, R80, R228 ;  /* 0x00000050ecb4723c */ /* 0x040ff000000810e4 */
[C---:B------:R-:W-:Y:S08]  /*72030*/  HMMA.1688.F32.TF32 R168, R236.reuse, R72, R168 ;  /* 0x00000048eca8723c */ /* 0x040ff000000810a8 */
[C---:B------:R-:W-:Y:S08]  /*72040*/  HMMA.1688.F32.TF32 R164, R236.reuse, R68, R164 ;  /* 0x00000044eca4723c */ /* 0x040ff000000810a4 */
[C---:B------:R-:W-:Y:S01]  /*72050*/  HMMA.1688.F32.TF32 R160, R236.reuse, R64, R160 ;  /* 0x00000040eca0723c */ /* 0x040fe200000810a0 */
[----:B------:R-:W-:Y:S01]  /*72060*/  STL.64 [R1+0x2190], R192 ;  /* 0x002190c001007387 */ /* 0x000fe20000100a00 */
[----:B------:R1:W-:Y:S06]  /*72070*/  STL.64 [R1+0x2198], R194 ;  /* 0x002198c201007387 */ /* 0x0003ec0000100a00 */
[C---:B-1----:R-:W-:Y:S08]  /*72080*/  HMMA.1688.F32.TF32 R192, R236.reuse, R92, R184 ;  /* 0x0000005cecc0723c */ /* 0x042ff000000810b8 */
[C---:B------:R-:W-:Y:S08]  /*72090*/  HMMA.1688.F32.TF32 R184, R236.reuse, R84, R172 ;  /* 0x00000054ecb8723c */ /* 0x040ff000000810ac */
[C---:B------:R-:W-:Y:S08]  /*720a0*/  HMMA.1688.F32.TF32 R172, R236.reuse, R76, R224 ;  /* 0x0000004cecac723c */ /* 0x040ff000000810e0 */
[C---:B------:R-:W-:Y:S08]  /*720b0*/  HMMA.1688.F32.TF32 R156, R236.reuse, R60, R156 ;  /* 0x0000003cec9c723c */ /* 0x040ff0000008109c */
[C---:B------:R-:W-:Y:S01]  /*720c0*/  HMMA.1688.F32.TF32 R24, R236.reuse, R56, R24 ;  /* 0x00000038ec18723c */ /* 0x040fe20000081018 */
[----:B------:R-:W-:Y:S01]  /*720d0*/  STL.64 [R1+0x2180], R200 ;  /* 0x002180c801007387 */ /* 0x000fe20000100a00 */
[----:B------:R-:W-:Y:S06]  /*720e0*/  STL.64 [R1+0x2188], R202 ;  /* 0x002188ca01007387 */ /* 0x000fec0000100a00 */
[----:B------:R-:W-:Y:S01]  /*720f0*/  HMMA.1688.F32.TF32 R20, R236, R52, R20 ;  /* 0x00000034ec14723c */ /* 0x000fe20000081014 */
[----:B------:R-:W-:Y:S01]  /*72100*/  STL.64 [R1+0x2170], R196 ;  /* 0x002170c401007387 */ /* 0x000fe20000100a00 */
[----:B------:R-:W-:Y:S06]  /*72110*/  STL.64 [R1+0x2178], R198 ;  /* 0x002178c601007387 */ /* 0x000fec0000100a00 */
        /* <DEDUP_REMOVED lines=483> */
[----:B----4-:R-:W-:Y:S01]  /*73f50*/  HMMA.1688.F32.TF32 R4, R232, R48, R240 ;  /* 0x00000030e804723c */ /* 0x010fe200000810f0 */
        /* <DEDUP_REMOVED lines=80> */
[----:B------:R-:W-:-:S02]  /*74460*/  IMAD.MOV.U32 R243, RZ, RZ, R0 ;  /* 0x000000fffff37224 */ /* 0x000fc400078e0000 */
[----:B------:R-:W-:Y:S01]  /*74470*/  IMAD.MOV.U32 R242, RZ, RZ, R2 ;  /* 0x000000fffff27224 */ /* 0x000fe200078e0002 */
[C---:B---3--:R-:W-:Y:S08]  /*74480*/  HMMA.1688.F32.TF32 R24, R232.reuse, R144, R24 ;  /* 0x00000090e818723c */ /* 0x048ff00000081018 */
[C---:B--2---:R-:W-:Y:S08]  /*74490*/  HMMA.1688.F32.TF32 R156, R232.reuse, R148, R156 ;  /* 0x00000094e89c723c */ /* 0x044ff0000008109c */
[C---:B------:R-:W-:Y:S08]  /*744a0*/  HMMA.1688.F32.TF32 R160, R232.reuse, R152, R160 ;  /* 0x00000098e8a0723c */ /* 0x040ff000000810a0 */
        /* <DEDUP_REMOVED lines=12> */
[----:B------:R-:W-:Y:S04]  /*74570*/  STL.64 [R1+0x1cf0], R188 ;  /* 0x001cf0bc01007387 */ /* 0x000fe80000100a00 */
[C---:B------:R-:W-:Y:S01]  /*74580*/  HMMA.1688.F32.TF32 R12, R232.reuse, R132, R12 ;  /* 0x00000084e80c723c */ /* 0x040fe2000008100c */
[----:B------:R-:W-:Y:S01]  /*74590*/  STL.64 [R1+0x1cf8], R190 ;  /* 0x001cf8be01007387 */ /* 0x000fe20000100a00 */
[----:B------:R-:W-:Y:S02]  /*745a0*/  STL.64 [R1+0x1ce0], R184 ;  /* 0x001ce0b801007387 */ /* 0x000fe40000100a00 */
[----:B------:R-:W-:Y:S04]  /*745b0*/  STL.64 [R1+0x1ce8], R186 ;  /* 0x001ce8ba01007387 */ /* 0x000fe80000100a00 */
        /* <DEDUP_REMOVED lines=10> */
[----:B------:R-:W-:-:S02]  /*74660*/  IMAD.MOV.U32 R0, RZ, RZ, R27 ;  /* 0x000000ffff007224 */ /* 0x000fc400078e001b */
[----:B------:R-:W-:Y:S02]  /*74670*/  STL.64 [R1+0x1c98], R162 ;  /* 0x001c98a201007387 */ /* 0x000fe40000100a00 */
[----:B------:R-:W-:Y:S02]  /*74680*/  IMAD.MOV.U32 R2, RZ, RZ, R26 ;  /* 0x000000ffff027224 */ /* 0x000fe400078e001a */
[----:B------:R-:W-:Y:S01]  /*74690*/  IMAD.MOV.U32 R252, RZ, RZ, R25 ;  /* 0x000000fffffc7224 */ /* 0x000fe200078e0019 */
[----:B------:R-:W-:Y:S01]  /*746a0*/  STL.64 [R1+0x1c80], R156 ;  /* 0x001c809c01007387 */ /* 0x000fe20000100a00 */
[----:B------:R-:W-:Y:S02]  /*746b0*/  STL.64 [R1+0x1c88], R158 ;  /* 0x001c889e01007387 */ /* 0x000fe40000100a00 */
[----:B------:R-:W-:Y:S02]  /*746c0*/  STL [R1+0x1c70], R24 ;  /* 0x001c701801007387 */ /* 0x000fe40000100800 */
[----:B------:R-:W-:Y:S01]  /*746d0*/  STL [R1+0x4828], R0 ;  /* 0x0048280001007387 */ /* 0x000fe20000100800 */
[----:B------:R-:W-:Y:S01]  /*746e0*/  STL [R1+0x4824], R2 ;  /* 0x0048240201007387 */ /* 0x000fe20000100800 */
[----:B------:R-:W-:Y:S02]  /*746f0*/  STL [R1+0x4820], R252 ;  /* 0x004820fc01007387 */ /* 0x000fe40000100800 */
[----:B------:R-:W-:Y:S02]  /*74700*/  STL.64 [R1+0x1c60], R20 ;  /* 0x001c601401007387 */ /* 0x000fe40000100a00 */
[----:B------:R-:W-:Y:S01]  /*74710*/  STL.64 [R1+0x1c68], R22 ;  /* 0x001c681601007387 */ /* 0x000fe20000100a00 */
[----:B------:R-:W-:Y:S01]  /*74720*/  STL [R1+0x1c50], R16 ;  /* 0x001c501001007387 */ /* 0x000fe20000100800 */
[----:B------:R-:W-:Y:S02]  /*74730*/  STL.64 [R1+0x1c20], R12 ;  /* 0x001c200c01007387 */ /* 0x000fe40000100a00 */
[----:B------:R2:W-:Y:S02]  /*74740*/  STL.64 [R1+0x1c28], R14 ;  /* 0x001c280e01007387 */ /* 0x0005e40000100a00 */
[----:B------:R-:W-:Y:S01]  /*74750*/  STL.64 [R1+0x1c10], R8 ;  /* 0x001c100801007387 */ /* 0x000fe20000100a00 */
[----:B------:R3:W-:Y:S01]  /*74760*/  STL.64 [R1+0x1c18], R10 ;  /* 0x001c180a01007387 */ /* 0x0007e20000100a00 */
[----:B------:R-:W-:Y:S02]  /*74770*/  STL.64 [R1+0x1c00], R4 ;  /* 0x001c000401007387 */ /* 0x000fe40000100a00 */
[----:B------:R4:W-:Y:S01]  /*74780*/  STL.64 [R1+0x1c08], R6 ;  /* 0x001c080601007387 */ /* 0x0009e20000100a00 */
[C---:B--2---:R-:W-:Y:S08]  /*74790*/  HMMA.1688.F32.TF32 R12, R232.reuse, R120, R248 ;  /* 0x00000078e80c723c */ /* 0x044ff000000810f8 */
[C---:B---3--:R-:W-:Y:S08]  /*747a0*/  HMMA.1688.F32.TF32 R8, R232.reuse, R108, R244 ;  /* 0x0000006ce808723c */ /* 0x048ff000000810f4 */
[----:B----4-:R-:W-:Y:S07]  /*747b0*/  HMMA.1688.F32.TF32 R4, R232, R104, R240 ;  /* 0x00000068e804723c */ /* 0x010fee00000810f0 */
        /* <DEDUP_REMOVED lines=22> */
[----:B------:R-:W-:Y:S01]  /*74920*/  MOV R0, R17 ;  /* 0x0000001100007202 */ /* 0x000fe20000000f00 */
[----:B------:R-:W2:Y:S01]  /*74930*/  LDL.LU R16, [R1+0xe70] ;  /* 0x000e700001107983 */ /* 0x000ea20000300800 */
        /* <DEDUP_REMOVED lines=77> */
[----:B------:R-:W1:Y:S02]  /*74e10*/  LDL.LU R168, [R1+0xed0] ;  /* 0x000ed00001a87983 */ /* 0x000e640000300800 */
[----:B------:R-:W1:Y:S01]  /*74e20*/  LDL.LU R169, [R1+0xed4] ;  /* 0x000ed40001a97983 */ /* 0x000e620000300800 */
[----:B------:R-:W1:Y:S01]  /*74e30*/  LDL.LU R170, [R1+0xed8] ;  /* 0x000ed80001aa7983 */ /* 0x000e620000300800 */
[----:B------:R-:W1:Y:S02]  /*74e40*/  LDL.LU R171, [R1+0xedc] ;  /* 0x000edc0001ab7983 */ /* 0x000e640000300800 */
        /* <DEDUP_REMOVED lines=24> */
[----:B------:R-:W-:Y:S01]  /*74fd0*/  HMMA.1688.F32.TF32 R192, R232, R76, R220 ;  /* 0x0000004ce8c0723c */ /* 0x000fe200000810dc */
[----:B------:R-:W-:Y:S01]  /*74fe0*/  STL.64 [R1+0x1ba0], R208 ;  /* 0x001ba0d001007387 */ /* 0x000fe20000100a00 */
[----:B------:R-:W-:Y:S06]  /*74ff0*/  STL.64 [R1+0x1ba8], R210 ;  /* 0x001ba8d201007387 */ /* 0x000fec0000100a00 */
[----:B-1----:R-:W-:Y:S01]  /*75000*/  HMMA.1688.F32.TF32 R168, R236, R44, R168 ;  /* 0x0000002ceca8723c */ /* 0x002fe200000810a8 */
        /* <DEDUP_REMOVED lines=8> */
[C---:B-1----:R-:W-:Y:S08]  /*75090*/  HMMA.1688.F32.TF32 R200, R232.reuse, R72, R216 ;  /* 0x00000048e8c8723c */ /* 0x042ff000000810d8 */
[C---:B--2---:R-:W-:Y:S08]  /*750a0*/  HMMA.1688.F32.TF32 R196, R232.reuse, R68, R188 ;  /* 0x00000044e8c4723c */ /* 0x044ff000000810bc */
[C---:B---3--:R-:W-:Y:S08]  /*750b0*/  HMMA.1688.F32.TF32 R192, R232.reuse, R64, R184 ;  /* 0x00000040e8c0723c */ /* 0x048ff000000810b8 */
[C---:B------:R-:W-:Y:S08]  /*750c0*/  HMMA.1688.F32.TF32 R188, R232.reuse, R60, R180 ;  /* 0x0000003ce8bc723c */ /* 0x040ff000000810b4 */
[C---:B------:R-:W-:Y:S08]  /*750d0*/  HMMA.1688.F32.TF32 R184, R232.reuse, R56, R172 ;  /* 0x00000038e8b8723c */ /* 0x040ff000000810ac */
[----:B------:R-:W-:Y:S08]  /*750e0*/  HMMA.1688.F32.TF32 R180, R232, R52, R228 ;  /* 0x00000034e8b4723c */ /* 0x000ff000000810e4 */
        /* <DEDUP_REMOVED lines=48> */
[C---:B--2---:R-:W-:Y:S08]  /*753f0*/  HMMA.1688.F32.TF32 R12, R236.reuse, R140, R248 ;  /* 0x0000008cec0c723c */ /* 0x044ff000000810f8 */
[C---:B---3--:R-:W-:Y:S08]  /*75400*/  HMMA.1688.F32.TF32 R8, R236.reuse, R136, R244 ;  /* 0x00000088ec08723c */ /* 0x048ff000000810f4 */
[C---:B----4-:R-:W-:Y:S07]  /*75410*/  HMMA.1688.F32.TF32 R4, R236.reuse, R132, R240 ;  /* 0x00000084ec04723c */ /* 0x050fee00000810f0 */
[----:B------:R2:W-:Y:S01]  /*75420*/  STL.64 [R1+0x12e0], R12 ;  /* 0x0012e00c01007387 */ /* 0x0005e20000100a00 */
[----:B------:R3:W-:Y:S02]  /*75430*/  STL.64 [R1+0x12e8], R14 ;  /* 0x0012e80e01007387 */ /* 0x0007e40000100a00 */
[----:B------:R-:W4:Y:S05]  /*75440*/  LDL.LU R248, [R1+0xce0] ;  /* 0x000ce00001f87983 */ /* 0x000f2a0000300800 */
[----:B------:R1:W-:Y:S01]  /*75450*/  STL.64 [R1+0x12f0], R8 ;  /* 0x0012f00801007387 */ /* 0x0003e20000100a00 */
[----:B------:R1:W-:Y:S07]  /*75460*/  STL.64 [R1+0x12f8], R10 ;  /* 0x0012f80a01007387 */ /* 0x0003ee0000100a00 */
[----:B------:R1:W-:Y:S02]  /*75470*/  STL.64 [R1+0x1300], R4 ;  /* 0x0013000401007387 */ /* 0x0003e40000100a00 */
[----:B------:R1:W-:Y:S02]  /*75480*/  STL.64 [R1+0x1308], R6 ;  /* 0x0013080601007387 */ /* 0x0003e40000100a00 */
[----:B------:R-:W4:Y:S01]  /*75490*/  LDL.LU R249, [R1+0xce4] ;  /* 0x000ce40001f97983 */ /* 0x000f220000300800 */
[----:B------:R-:W4:Y:S01]  /*754a0*/  LDL.LU R250, [R1+0xce8] ;  /* 0x000ce80001fa7983 */ /* 0x000f220000300800 */
[----:B------:R-:W4:Y:S03]  /*754b0*/  LDL.LU R251, [R1+0xcec] ;  /* 0x000cec0001fb7983 */ /* 0x000f260000300800 */
        /* <DEDUP_REMOVED lines=72> */
[----:B-1----:R-:W4:Y:S01]  /*75940*/  LDL.LU R8, [R1+0x900] ;  /* 0x0009000001087983 */ /* 0x002f220000300800 */
        /* <DEDUP_REMOVED lines=15> */
[C---:B--2---:R-:W-:Y:S08]  /*75a40*/  HMMA.1688.F32.TF32 R196, R236.reuse, R124, R192 ;  /* 0x0000007cecc4723c */ /* 0x044ff000000810c0 */
[C---:B---3--:R-:W-:Y:S08]  /*75a50*/  HMMA.1688.F32.TF32 R200, R236.reuse, R128, R200 ;  /* 0x00000080ecc8723c */ /* 0x048ff000000810c8 */
[C---:B------:R-:W-:Y:S08]  /*75a60*/  HMMA.1688.F32.TF32 R192, R236.reuse, R120, R220 ;  /* 0x00000078ecc0723c */ /* 0x040ff000000810dc */
[C---:B------:R-:W-:Y:S08]  /*75a70*/  HMMA.1688.F32.TF32 R164, R236.reuse, R76, R164 ;  /* 0x0000004ceca4723c */ /* 0x040ff000000810a4 */
[C---:B------:R-:W-:Y:S01]  /*75a80*/  HMMA.1688.F32.TF32 R160, R236.reuse, R72, R160 ;  /* 0x00000048eca0723c */ /* 0x040fe200000810a0 */
[----:B------:R-:W-:Y:S01]  /*75a90*/  STL.64 [R1+0x1310], R200 ;  /* 0x001310c801007387 */ /* 0x000fe20000100a00 */
[----:B------:R1:W-:Y:S02]  /*75aa0*/  STL.64 [R1+0x1318], R202 ;  /* 0x001318ca01007387 */ /* 0x0003e40000100a00 */
[----:B------:R-:W-:Y:S02]  /*75ab0*/  STL.64 [R1+0x1a80], R196 ;  /* 0x001a80c401007387 */ /* 0x000fe40000100a00 */
[----:B------:R2:W-:Y:S01]  /*75ac0*/  STL.64 [R1+0x1a88], R198 ;  /* 0x001a88c601007387 */ /* 0x0005e20000100a00 */
[----:B------:R-:W-:Y:S01]  /*75ad0*/  STL.64 [R1+0x1a70], R192 ;  /* 0x001a70c001007387 */ /* 0x000fe20000100a00 */
[----:B------:R3:W-:Y:S01]  /*75ae0*/  STL.64 [R1+0x1a78], R194 ;  /* 0x001a78c201007387 */ /* 0x0007e20000100a00 */
[C---:B-1----:R-:W-:Y:S08]  /*75af0*/  HMMA.1688.F32.TF32 R200, R236.reuse, R108, R216 ;  /* 0x0000006cecc8723c */ /* 0x042ff000000810d8 */
        /* <DEDUP_REMOVED lines=11> */
[----:B------:R-:W-:Y:S08]  /*75bb0*/  HMMA.1688.F32.TF32 R12, R236, R52, R12 ;  /* 0x00000034ec0c723c */ /* 0x000ff0000008100c */
        /* <DEDUP_REMOVED lines=37> */
[C---:B--2---:R-:W-:Y:S08]  /*75e10*/  HMMA.1688.F32.TF32 R8, R232.reuse, R44, R4 ;  /* 0x0000002ce808723c */ /* 0x044ff00000081004 */
[C---:B------:R-:W-:Y:S01]  /*75e20*/  HMMA.1688.F32.TF32 R4, R232.reuse, R40, R248 ;  /* 0x00000028e804723c */ /* 0x040fe200000810f8 */
[----:B------:R-:W-:Y:S11]  /*75e30*/  STL.64 [R1+0x4ce8], R42 ;  /* 0x004ce82a01007387 */ /* 0x000ff60000100a00 */
[----:B------:R-:W-:Y:S03]  /*75e40*/  @!UPT UIADD3 URZ, URZ, URZ, URZ ;  /* 0x0000003f3f3ff290 */ /* 0x000fe6000fffe03f */
[----:B------:R-:W-:Y:S01]  /*75e50*/  STL.64 [R1+0x1510], R8 ;  /* 0x0015100801007387 */ /* 0x000fe20000100a00 */
[----:B------:R-:W-:Y:S02]  /*75e60*/  STL.64 [R1+0x1518], R10 ;  /* 0x0015180a01007387 */ /* 0x000fe40000100a00 */
[----:B------:R-:W-:Y:S05]  /*75e70*/  STL.64 [R1+0x4ce0], R40 ;  /* 0x004ce02801007387 */ /* 0x000fea0000100a00 */
[----:B------:R-:W-:Y:S01]  /*75e80*/  STL.64 [R1+0x1520], R4 ;  /* 0x0015200401007387 */ /* 0x000fe20000100a00 */
[----:B------:R2:W-:Y:S02]  /*75e90*/  STL.64 [R1+0x1528], R6 ;  /* 0x0015280601007387 */ /* 0x0005e40000100a00 */
[C---:B--2---:R-:W-:Y:S02]  /*75ea0*/  HMMA.1688.F32.TF32 R4, R232.reuse, R36, R244 ;  /* 0x00000024e804723c */ /* 0x044fe400000810f4 */
[----:B------:R-:W-:Y:S01]  /*75eb0*/  STL.64 [R1+0x4cd8], R38 ;  /* 0x004cd82601007387 */ /* 0x000fe20000100a00 */
[----:B------:R-:W-:Y:S11]  /*75ec0*/  STL.64 [R1+0x4cd0], R36 ;  /* 0x004cd02401007387 */ /* 0x000ff60000100a00 */
[----:B------:R-:W-:Y:S09]  /*75ed0*/  @!UPT UIADD3 URZ, URZ, URZ, URZ ;  /* 0x0000003f3f3ff290 */ /* 0x000ff2000fffe03f */
[----:B------:R-:W-:Y:S01]  /*75ee0*/  STL.64 [R1+0x1530], R4 ;  /* 0x0015300401007387 */ /* 0x000fe20000100a00 */
[----:B------:R2:W-:Y:S02]  /*75ef0*/  STL.64 [R1+0x1538], R6 ;  /* 0x0015380601007387 */ /* 0x0005e40000100a00 */
[C---:B--2---:R-:W-:Y:S01]  /*75f00*/  HMMA.1688.F32.TF32 R4, R232.reuse, R32, R240 ;  /* 0x00000020e804723c */ /* 0x044fe200000810f0 */
[----:B------:R-:W1:Y:S11]  /*75f10*/  LDL.LU R240, [R1+0x8e0] ;  /* 0x0008e00001f07983 */ /* 0x000e760000300800 */
[----:B------:R-:W-:Y:S11]  /*75f20*/  @!UPT UIADD3 URZ, URZ, URZ, URZ ;  /* 0x0000003f3f3ff290 */ /* 0x000ff6000fffe03f */
[----:B------:R2:W-:Y:S01]  /*75f30*/  STL.64 [R1+0x1a60], R4 ;  /* 0x001a600401007387 */ /* 0x0005e20000100a00 */
[----:B------:R3:W-:Y:S02]  /*75f40*/  STL.64 [R1+0x1a68], R6 ;  /* 0x001a680601007387 */ /* 0x0007e40000100a00 */
[----:B------:R-:W1:Y:S02]  /*75f50*/  LDL.LU R241, [R1+0x8e4] ;  /* 0x0008e40001f17983 */ /* 0x000e640000300800 */
[----:B------:R-:W1:Y:S01]  /*75f60*/  LDL.LU R242, [R1+0x8e8] ;  /* 0x0008e80001f27983 */ /* 0x000e620000300800 */
[----:B------:R-:W1:Y:S01]  /*75f70*/  LDL.LU R243, [R1+0x8ec] ;  /* 0x0008ec0001f37983 */ /* 0x000e620000300800 */
[----:B------:R-:W4:Y:S02]  /*75f80*/  LDL.LU R248, [R1+0xb20] ;  /* 0x000b200001f87983 */ /* 0x000f240000300800 */
[----:B------:R-:W4:Y:S02]  /*75f90*/  LDL.LU R249, [R1+0xb24] ;  /* 0x000b240001f97983 */ /* 0x000f240000300800 */
[----:B------:R-:W4:Y:S01]  /*75fa0*/  LDL.LU R250, [R1+0xb28] ;  /* 0x000b280001fa7983 */ /* 0x000f220000300800 */
[----:B------:R-:W4:Y:S04]  /*75fb0*/  LDL.LU R251, [R1+0xb2c] ;  /* 0x000b2c0001fb7983 */ /* 0x000f280000300800 */
        /* <DEDUP_REMOVED lines=105> */
[----:B------:R2:W-:Y:S02]  /*76650*/  STL.64 [R1+0x4cc0], R32 ;  /* 0x004cc02001007387 */ /* 0x0005e40000100a00 */
[----:B------:R-:W-:Y:S02]  /*76660*/  STL.64 [R1+0x4cb8], R30 ;  /* 0x004cb81e01007387 */ /* 0x000fe40000100a00 */
[----:B------:R1:W-:Y:S01]  /*76670*/  STL.64 [R1+0x4cb0], R28 ;  /* 0x004cb01c01007387 */ /* 0x0003e20000100a00 */
[C---:B--2---:R-:W-:Y:S08]  /*76680*/  HMMA.1688.F32.TF32 R32, R232.reuse, R28, R40 ;  /* 0x0000001ce820723c */ /* 0x044ff00000081028 */
[C---:B-1----:R-:W-:Y:S08]  /*76690*/  HMMA.1688.F32.TF32 R28, R232.reuse, R116, R204 ;  /* 0x00000074e81c723c */ /* 0x042ff000000810cc */
[C---:B---3--:R-:W-:Y:S07]  /*766a0*/  HMMA.1688.F32.TF32 R36, R232.reuse, R112, R208 ;  /* 0x00000070e824723c */ /* 0x048fee00000810d0 */
[----:B------:R-:W-:Y:S01]  /*766b0*/  STL.64 [R1+0x1a50], R32 ;  /* 0x001a502001007387 */ /* 0x000fe20000100a00 */
[----:B------:R1:W-:Y:S07]  /*766c0*/  STL.64 [R1+0x1a58], R34 ;  /* 0x001a582201007387 */ /* 0x0003ee0000100a00 */
[----:B------:R-:W-:Y:S02]  /*766d0*/  STL.64 [R1+0x1a40], R28 ;  /* 0x001a401c01007387 */ /* 0x000fe40000100a00 */
[----:B------:R2:W-:Y:S01]  /*766e0*/  STL.64 [R1+0x1a48], R30 ;  /* 0x001a481e01007387 */ /* 0x0005e20000100a00 */
[C---:B-1----:R-:W-:Y:S08]  /*766f0*/  HMMA.1688.F32.TF32 R32, R232.reuse, R152, R212 ;  /* 0x00000098e820723c */ /* 0x042ff000000810d4 */
[C---:B--2---:R-:W-:Y:S01]  /*76700*/  HMMA.1688.F32.TF32 R28, R232.reuse, R148, R196 ;  /* 0x00000094e81c723c */ /* 0x044fe200000810c4 */
[----:B------:R-:W-:Y:S01]  /*76710*/  STL.64 [R1+0x19f0], R36 ;  /* 0x0019f02401007387 */ /* 0x000fe20000100a00 */
[----:B------:R1:W-:Y:S06]  /*76720*/  STL.64 [R1+0x19f8], R38 ;  /* 0x0019f82601007387 */ /* 0x0003ec0000100a00 */
[C---:B-1----:R-:W-:Y:S07]  /*76730*/  HMMA.1688.F32.TF32 R36, R232.reuse, R144, R200 ;  /* 0x00000090e824723c */ /* 0x042fee00000810c8 */
[----:B------:R-:W-:Y:S01]  /*76740*/  STL.64 [R1+0x19e0], R32 ;  /* 0x0019e02001007387 */ /* 0x000fe20000100a00 */
[----:B------:R4:W-:Y:S07]  /*76750*/  STL.64 [R1+0x19e8], R34 ;  /* 0x0019e82201007387 */ /* 0x0009ee0000100a00 */
[----:B------:R-:W-:Y:S02]  /*76760*/  STL.64 [R1+0x19d0], R28 ;  /* 0x0019d01c01007387 */ /* 0x000fe40000100a00 */
[----:B------:R1:W-:Y:S01]  /*76770*/  STL.64 [R1+0x19d8], R30 ;  /* 0x0019d81e01007387 */ /* 0x0003e20000100a00 */
[C---:B----4-:R-:W-:Y:S08]  /*76780*/  HMMA.1688.F32.TF32 R32, R232.reuse, R140, R192 ;  /* 0x0000008ce820723c */ /* 0x050ff000000810c0 */
[C---:B-1----:R-:W-:Y:S01]  /*76790*/  HMMA.1688.F32.TF32 R28, R232.reuse, R136, R220 ;  /* 0x00000088e81c723c */ /* 0x042fe200000810dc */
[----:B------:R-:W-:Y:S01]  /*767a0*/  STL.64 [R1+0x19c0], R36 ;  /* 0x0019c02401007387 */ /* 0x000fe20000100a00 */
[----:B------:R1:W-:Y:S06]  /*767b0*/  STL.64 [R1+0x19c8], R38 ;  /* 0x0019c82601007387 */ /* 0x0003ec0000100a00 */
[C---:B-1----:R-:W-:Y:S07]  /*767c0*/  HMMA.1688.F32.TF32 R36, R232.reuse, R132, R216 ;  /* 0x00000084e824723c */ /* 0x042fee00000810d8 */
        /* <DEDUP_REMOVED lines=32> */
[C---:B--2---:R-:W-:Y:S08]  /*769d0*/  HMMA.1688.F32.TF32 R28, R232.reuse, R80, R24 ;  /* 0x00000050e81c723c */ /* 0x044ff00000081018 */
[C---:B------:R-:W-:Y:S08]  /*769e0*/  HMMA.1688.F32.TF32 R24, R232.reuse, R76, R20 ;  /* 0x0000004ce818723c */ /* 0x040ff00000081014 */
[C---:B------:R-:W-:Y:S08]  /*769f0*/  HMMA.1688.F32.TF32 R20, R232.reuse, R72, R16 ;  /* 0x00000048e814723c */ /* 0x040ff00000081010 */
[C---:B------:R-:W-:Y:S08]  /*76a00*/  HMMA.1688.F32.TF32 R16, R232.reuse, R68, R12 ;  /* 0x00000044e810723c */ /* 0x040ff0000008100c */
        /* <DEDUP_REMOVED lines=18> */
[----:B------:R2:W-:Y:S01]  /*76b30*/  STL.64 [R1+0x17b8], R10 ;  /* 0x0017b80a01007387 */ /* 0x0005e20000100a00 */
[----:B-1----:R-:W-:Y:S08]  /*76b40*/  HMMA.1688.F32.TF32 R12, R232, R52, R244 ;  /* 0x00000034e80c723c */ /* 0x002ff000000810f4 */
[C---:B--2---:R-:W-:Y:S01]  /*76b50*/  HMMA.1688.F32.TF32 R8, R236.reuse, R48, R240 ;  /* 0x00000030ec08723c */ /* 0x044fe200000810f0 */
[----:B------:R1:W-:Y:S01]  /*76b60*/  STL.64 [R1+0x1790], R4 ;  /* 0x0017900401007387 */ /* 0x0003e20000100a00 */
[----:B------:R2:W-:Y:S03]  /*76b70*/  STL.64 [R1+0x1798], R6 ;  /* 0x0017980601007387 */ /* 0x0005e60000100a00 */
[----:B------:R-:W-:Y:S04]  /*76b80*/  LDS R232, [R3+0x10780] ;  /* 0x0107800003e87984 */ /* 0x000fe80000000800 */
[----:B------:R-:W-:Y:S04]  /*76b90*/  LDS R234, [R3+0x12780] ;  /* 0x0127800003ea7984 */ /* 0x000fe80000000800 */
[----:B------:R-:W-:Y:S04]  /*76ba0*/  LDS R233, [R179+0x10780] ;  /* 0x01078000b3e97984 */ /* 0x000fe80000000800 */
[----:B------:R-:W3:Y:S04]  /*76bb0*/  LDS R235, [R179+0x12780] ;  /* 0x01278000b3eb7984 */ /* 0x000ee80000000800 */
[----:B-1----:R-:W4:Y:S04]  /*76bc0*/  LDL.LU R4, [R1+0x8d0] ;  /* 0x0008d00001047983 */ /* 0x002f280000300800 */
[----:B------:R-:W-:Y:S01]  /*76bd0*/  STL.64 [R1+0x1770], R12 ;  /* 0x0017700c01007387 */ /* 0x000fe20000100a00 */
[----:B------:R-:W-:Y:S02]  /*76be0*/  STL.64 [R1+0x1778], R14 ;  /* 0x0017780e01007387 */ /* 0x000fe40000100a00 */
[----:B------:R1:W-:Y:S02]  /*76bf0*/  STL.64 [R1+0x1750], R8 ;  /* 0x0017500801007387 */ /* 0x0003e40000100a00 */
[----:B------:R1:W-:Y:S01]  /*76c00*/  STL.64 [R1+0x1758], R10 ;  /* 0x0017580a01007387 */ /* 0x0003e20000100a00 */
[----:B------:R-:W4:Y:S01]  /*76c10*/  LDL.LU R5, [R1+0x8d4] ;  /* 0x0008d40001057983 */ /* 0x000f220000300800 */
[----:B--2---:R-:W4:Y:S02]  /*76c20*/  LDL.LU R6, [R1+0x8d8] ;  /* 0x0008d80001067983 */ /* 0x004f240000300800 */
[----:B------:R-:W4:Y:S01]  /*76c30*/  LDL.LU R7, [R1+0x8dc] ;  /* 0x0008dc0001077983 */ /* 0x000f220000300800 */
[----:B-1----:R-:W2:Y:S01]  /*76c40*/  LDL.LU R8, [R1+0x940] ;  /* 0x0009400001087983 */ /* 0x002ea20000300800 */
        /* <DEDUP_REMOVED lines=123> */
[----:B------:R1:W-:Y:S03]  /*77400*/  STL.64 [R1+0x1738], R42 ;  /* 0x0017382a01007387 */ /* 0x0003e60000100a00 */
[----:B-1----:R-:W2:Y:S01]  /*77410*/  LDL.LU.64 R42, [R1+0x4ce8] ;  /* 0x004ce800012a7983 */ /* 0x002ea20000300a00 */
[----:B------:R-:W2:Y:S02]  /*77420*/  LDL.LU.64 R40, [R1+0x4ce0] ;  /* 0x004ce00001287983 */ /* 0x000ea40000300a00 */
[C---:B--2---:R-:W-:Y:S11]  /*77430*/  HMMA.1688.F32.TF32 R36, R236.reuse, R40, R36 ;  /* 0x00000028ec24723c */ /* 0x044ff60000081024 */
[----:B------:R-:W-:Y:S11]  /*77440*/  @!UPT UIADD3 URZ, URZ, URZ, URZ ;  /* 0x0000003f3f3ff290 */ /* 0x000ff6000fffe03f */
[----:B------:R-:W-:Y:S01]  /*77450*/  @!UPT UIADD3 URZ, URZ, URZ, URZ ;  /* 0x0000003f3f3ff290 */ /* 0x000fe2000fffe03f */
[----:B------:R-:W-:Y:S01]  /*77460*/  STL.64 [R1+0x1710], R36 ;  /* 0x0017102401007387 */ /* 0x000fe20000100a00 */
[----:B------:R1:W-:Y:S03]  /*77470*/  STL.64 [R1+0x1718], R38 ;  /* 0x0017182601007387 */ /* 0x0003e60000100a00 */
[----:B-1----:R-:W2:Y:S01]  /*77480*/  LDL.LU.64 R38, [R1+0x4cd8] ;  /* 0x004cd80001267983 */ /* 0x002ea20000300a00 */
[----:B------:R-:W3:Y:S02]  /*77490*/  LDL.LU.64 R36, [R1+0x4cd0] ;  /* 0x004cd00001247983 */ /* 0x000ee40000300a00 */
[C---:B---3--:R-:W-:Y:S11]  /*774a0*/  HMMA.1688.F32.TF32 R32, R236.reuse, R36, R32 ;  /* 0x00000024ec20723c */ /* 0x048ff60000081020 */
[----:B------:R-:W-:Y:S11]  /*774b0*/  @!UPT UIADD3 URZ, URZ, URZ, URZ ;  /* 0x0000003f3f3ff290 */ /* 0x000ff6000fffe03f */
[----:B------:R-:W-:Y:S01]  /*774c0*/  @!UPT UIADD3 URZ, URZ, URZ, URZ ;  /* 0x0000003f3f3ff290 */ /* 0x000fe2000fffe03f */
[----:B------:R-:W-:Y:S01]  /*774d0*/  STL.64 [R1+0x16f0], R32 ;  /* 0x0016f02001007387 */ /* 0x000fe20000100a00 */
[----:B------:R1:W-:Y:S03]  /*774e0*/  STL.64 [R1+0x16f8], R34 ;  /* 0x0016f82201007387 */ /* 0x0003e60000100a00 */
[----:B-1----:R-:W3:Y:S01]  /*774f0*/  LDL.LU.64 R34, [R1+0x4cc8] ;  /* 0x004cc80001227983 */ /* 0x002ee20000300a00 */
[----:B------:R-:W2:Y:S02]  /*77500*/  LDL.LU.64 R32, [R1+0x4cc0] ;  /* 0x004cc00001207983 */ /* 0x000ea40000300a00 */
[C---:B--2---:R-:W-:Y:S11]  /*77510*/  HMMA.1688.F32.TF32 R28, R236.reuse, R32, R28 ;  /* 0x00000020ec1c723c */ /* 0x044ff6000008101c */
[----:B------:R-:W-:Y:S11]  /*77520*/  @!UPT UIADD3 URZ, URZ, URZ, URZ ;  /* 0x0000003f3f3ff290 */ /* 0x000ff6000fffe03f */
[----:B------:R-:W-:Y:S01]  /*77530*/  @!UPT UIADD3 URZ, URZ, URZ, URZ ;  /* 0x0000003f3f3ff290 */ /* 0x000fe2000fffe03f */
[----:B------:R-:W-:Y:S01]  /*77540*/  STL.64 [R1+0x16d0], R28 ;  /* 0x0016d01c01007387 */ /* 0x000fe20000100a00 */
[----:B------:R1:W-:Y:S03]  /*77550*/  STL.64 [R1+0x16d8], R30 ;  /* 0x0016d81e01007387 */ /* 0x0003e60000100a00 */
[----:B-1----:R-:W2:Y:S01]  /*77560*/  LDL.LU.64 R30, [R1+0x4cb8] ;  /* 0x004cb800011e7983 */ /* 0x002ea20000300a00 */
        /* <DEDUP_REMOVED lines=15> */
[C---:B--2---:R-:W-:Y:S11]  /*77660*/  HMMA.1688.F32.TF32 R248, R236.reuse, R28, R248 ;  /* 0x0000001cecf8723c */ /* 0x044ff600000810f8 */
[----:B------:R-:W-:Y:S11]  /*77670*/  @!UPT UIADD3 URZ, URZ, URZ, URZ ;  /* 0x0000003f3f3ff290 */ /* 0x000ff6000fffe03f */
[----:B------:R-:W-:Y:S01]  /*77680*/  @!UPT UIADD3 URZ, URZ, URZ, URZ ;  /* 0x0000003f3f3ff290 */ /* 0x000fe2000fffe03f */
[----:B------:R-:W-:Y:S01]  /*77690*/  STL.64 [R1+0x16b0], R248 ;  /* 0x0016b0f801007387 */ /* 0x000fe20000100a00 */
[----:B------:R1:W-:Y:S03]  /*776a0*/  STL.64 [R1+0x16b8], R250 ;  /* 0x0016b8fa01007387 */ /* 0x0003e60000100a00 */
[----:B-1----:R-:W2:Y:S01]  /*776b0*/  LDL.LU.64 R250, [R1+0x4ca8] ;  /* 0x004ca80001fa7983 */ /* 0x002ea20000300a00 */
[----:B------:R-:W2:Y:S02]  /*776c0*/  LDL.LU.64 R248, [R1+0x4ca0] ;  /* 0x004ca00001f87983 */ /* 0x000ea40000300a00 */
[----:B------:R-:W-:Y:S02]  /*776d0*/  STL.64 [R1+0x1690], R244 ;  /* 0x001690f401007387 */ /* 0x000fe40000100a00 */
[----:B------:R1:W-:Y:S02]  /*776e0*/  STL.64 [R1+0x1698], R246 ;  /* 0x001698f601007387 */ /* 0x0003e40000100a00 */
[----:B-1----:R-:W4:Y:S01]  /*776f0*/  LDL.LU.64 R246, [R1+0x4c98] ;  /* 0x004c980001f67983 */ /* 0x002f220000300a00 */
[----:B------:R-:W2:Y:S02]  /*77700*/  LDL.LU.64 R244, [R1+0x4c90] ;  /* 0x004c900001f47983 */ /* 0x000ea40000300a00 */
[----:B------:R-:W-:Y:S02]  /*77710*/  STL.64 [R1+0x1680], R240 ;  /* 0x001680f001007387 */ /* 0x000fe40000100a00 */
[----:B------:R1:W-:Y:S02]  /*77720*/  STL.64 [R1+0x1688], R242 ;  /* 0x001688f201007387 */ /* 0x0003e40000100a00 */
[----:B-1----:R-:W2:Y:S01]  /*77730*/  LDL.LU.64 R242, [R1+0x4c88] ;  /* 0x004c880001f27983 */ /* 0x002ea20000300a00 */
[----:B------:R-:W2:Y:S02]  /*77740*/  LDL.LU.64 R240, [R1+0x4c80] ;  /* 0x004c800001f07983 */ /* 0x000ea40000300a00 */
[----:B------:R-:W-:Y:S02]  /*77750*/  STL.64 [R1+0x1670], R204 ;  /* 0x001670cc01007387 */ /* 0x000fe40000100a00 */
[----:B------:R1:W-:Y:S02]  /*77760*/  STL.64 [R1+0x1678], R206 ;  /* 0x001678ce01007387 */ /* 0x0003e40000100a00 */
[C---:B-1----:R-:W-:Y:S08]  /*77770*/  HMMA.1688.F32.TF32 R204, R236.reuse, R148, R208 ;  /* 0x00000094eccc723c */ /* 0x042ff000000810d0 */
[C---:B------:R-:W-:Y:S11]  /*77780*/  HMMA.1688.F32.TF32 R208, R236.reuse, R144, R212 ;  /* 0x00000090ecd0723c */ /* 0x040ff600000810d4 */
[----:B------:R-:W-:Y:S04]  /*77790*/  @!UPT UIADD3 URZ, URZ, URZ, URZ ;  /* 0x0000003f3f3ff290 */ /* 0x000fe8000fffe03f */
[----:B------:R-:W-:Y:S01]  /*777a0*/  STL.64 [R1+0x1660], R204 ;  /* 0x001660cc01007387 */ /* 0x000fe20000100a00 */
[----:B------:R1:W-:Y:S02]  /*777b0*/  STL.64 [R1+0x1668], R206 ;  /* 0x001668ce01007387 */ /* 0x0003e40000100a00 */
[C---:B-1----:R-:W-:Y:S08]  /*777c0*/  HMMA.1688.F32.TF32 R204, R236.reuse, R140, R196 ;  /* 0x0000008ceccc723c */ /* 0x042ff000000810c4 */
        /* <DEDUP_REMOVED lines=12> */
[C---:B-1----:R-:W-:Y:S08]  /*77890*/  HMMA.1688.F32.TF32 R200, R236.reuse, R124, R216 ;  /* 0x0000007cecc8723c */ /* 0x042ff000000810d8 */
[C---:B---3--:R-:W-:Y:S08]  /*778a0*/  HMMA.1688.F32.TF32 R196, R236.reuse, R120, R188 ;  /* 0x00000078ecc4723c */ /* 0x048ff000000810bc */
[C---:B------:R-:W-:Y:S08]  /*778b0*/  HMMA.1688.F32.TF32 R192, R236.reuse, R108, R184 ;  /* 0x0000006cecc0723c */ /* 0x040ff000000810b8 */
[C---:B------:R-:W-:Y:S08]  /*778c0*/  HMMA.1688.F32.TF32 R188, R236.reuse, R104, R180 ;  /* 0x00000068ecbc723c */ /* 0x040ff000000810b4 */
[C---:B------:R-:W-:Y:S08]  /*778d0*/  HMMA.1688.F32.TF32 R184, R236.reuse, R100, R172 ;  /* 0x00000064ecb8723c */ /* 0x040ff000000810ac */
[C---:B------:R-:W-:Y:S08]  /*778e0*/  HMMA.1688.F32.TF32 R180, R236.reuse, R96, R228 ;  /* 0x00000060ecb4723c */ /* 0x040ff000000810e4 */
        /* <DEDUP_REMOVED lines=32> */
[----:B------:R1:W-:Y:S01]  /*77af0*/  STL.64 [R1+0x1428], R18 ;  /* 0x0014281201007387 */ /* 0x0003e20000100a00 */
[----:B------:R-:W-:Y:S01]  /*77b00*/  STL.64 [R1+0x1410], R12 ;  /* 0x0014100c01007387 */ /* 0x000fe20000100a00 */
[----:B------:R-:W-:Y:S03]  /*77b10*/  STL.64 [R1+0x1418], R14 ;  /* 0x0014180e01007387 */ /* 0x000fe60000100a00 */
[----:B---3--:R-:W3:Y:S01]  /*77b20*/  LDL.LU R16, [R1+0x630] ;  /* 0x0006300001107983 */ /* 0x008ee20000300800 */
[----:B------:R1:W-:Y:S02]  /*77b30*/  STL.64 [R1+0x1400], R8 ;  /* 0x0014000801007387 */ /* 0x0003e40000100a00 */
[----:B------:R1:W-:Y:S02]  /*77b40*/  STL.64 [R1+0x1408], R10 ;  /* 0x0014080a01007387 */ /* 0x0003e40000100a00 */
[----:B------:R1:W-:Y:S01]  /*77b50*/  STL.64 [R1+0x13e0], R4 ;  /* 0x0013e00401007387 */ /* 0x0003e20000100a00 */
[----:B------:R1:W-:Y:S01]  /*77b60*/  STL.64 [R1+0x13e8], R6 ;  /* 0x0013e80601007387 */ /* 0x0003e20000100a00 */
[----:B------:R-:W3:Y:S02]  /*77b70*/  LDL.LU R17, [R1+0x634] ;  /* 0x0006340001117983 */ /* 0x000ee40000300800 */
[----:B-1----:R-:W3:Y:S01]  /*77b80*/  LDL.LU R18, [R1+0x638] ;  /* 0x0006380001127983 */ /* 0x002ee20000300800 */
[----:B------:R-:W3:Y:S04]  /*77b90*/  LDL.LU R19, [R1+0x63c] ;  /* 0x00063c0001137983 */ /* 0x000ee80000300800 */
        /* <DEDUP_REMOVED lines=72> */
[C---:B------:R-:W-:Y:S08]  /*78020*/  HMMA.1688.F32.TF32 R184, R232.reuse, R32, R180 ;  /* 0x00000020e8b8723c */ /* 0x040ff000000810b4 */
[C---:B------:R-:W-:Y:S08]  /*78030*/  HMMA.1688.F32.TF32 R180, R232.reuse, R28, R4 ;  /* 0x0000001ce8b4723c */ /* 0x040ff00000081004 */
        /* <DEDUP_REMOVED lines=9> */
[----:B------:R-:W2:Y:S01]  /*780d0*/  LDL.LU R4, [R1+0x610] ;  /* 0x0006100001047983 */ /* 0x000ea20000300800 */
[----:B------:R-:W-:Y:S02]  /*780e0*/  STL.64 [R1+0x1340], R184 ;  /* 0x001340b801007387 */ /* 0x000fe40000100a00 */
[----:B------:R-:W-:Y:S02]  /*780f0*/  STL.64 [R1+0x1348], R186 ;  /* 0x001348ba01007387 */ /* 0x000fe40000100a00 */
[----:B------:R-:W-:Y:S01]  /*78100*/  STL.64 [R1+0x1330], R180 ;  /* 0x001330b401007387 */ /* 0x000fe20000100a00 */
[----:B------:R1:W-:Y:S01]  /*78110*/  STL.64 [R1+0x1338], R182 ;  /* 0x001338b601007387 */ /* 0x0003e20000100a00 */
[----:B------:R-:W2:Y:S02]  /*78120*/  LDL.LU R5, [R1+0x614] ;  /* 0x0006140001057983 */ /* 0x000ea40000300800 */
[----:B------:R-:W2:Y:S02]  /*78130*/  LDL.LU R6, [R1+0x618] ;  /* 0x0006180001067983 */ /* 0x000ea40000300800 */
[----:B------:R-:W2:Y:S01]  /*78140*/  LDL.LU R7, [R1+0x61c] ;  /* 0x00061c0001077983 */ /* 0x000ea20000300800 */
[C---:B------:R-:W-:Y:S01]  /*78150*/  HMMA.1688.F32.TF32 R176, R232.reuse, R152, R224 ;  /* 0x00000098e8b0723c */ /* 0x040fe200000810e0 */
[----:B------:R-:W-:Y:S01]  /*78160*/  STL.64 [R1+0x1320], R172 ;  /* 0x001320ac01007387 */ /* 0x000fe20000100a00 */
[----:B------:R3:W-:Y:S06]  /*78170*/  STL.64 [R1+0x1328], R174 ;  /* 0x001328ae01007387 */ /* 0x0007ec0000100a00 */
[C---:B-1----:R-:W-:Y:S08]  /*78180*/  HMMA.1688.F32.TF32 R180, R232.reuse, R112, R228 ;  /* 0x00000070e8b4723c */ /* 0x042ff000000810e4 */
[C---:B---3--:R-:W-:Y:S08]  /*78190*/  HMMA.1688.F32.TF32 R172, R232.reuse, R148, R168 ;  /* 0x00000094e8ac723c */ /* 0x048ff000000810a8 */
        /* <DEDUP_REMOVED lines=14> */
[----:B------:R-:W3:Y:S02]  /*78280*/  LDL.LU R8, [R1+0x600] ;  /* 0x0006000001087983 */ /* 0x000ee40000300800 */
[----:B------:R-:W-:Y:S01]  /*78290*/  STL.64 [R1+0x1270], R160 ;  /* 0x001270a001007387 */ /* 0x000fe20000100a00 */
[----:B------:R-:W-:Y:S04]  /*782a0*/  STL.64 [R1+0x1278], R162 ;  /* 0x001278a201007387 */ /* 0x000fe80000100a00 */
[----:B------:R-:W-:Y:S02]  /*782b0*/  STL.64 [R1+0x1260], R156 ;  /* 0x0012609c01007387 */ /* 0x000fe40000100a00 */
[----:B------:R-:W-:Y:S02]  /*782c0*/  STL.64 [R1+0x1268], R158 ;  /* 0x0012689e01007387 */ /* 0x000fe40000100a00 */
[----:B------:R-:W3:Y:S01]  /*782d0*/  LDL.LU R9, [R1+0x604] ;  /* 0x0006040001097983 */ /* 0x000ee20000300800 */
[----:B------:R-:W3:Y:S01]  /*782e0*/  LDL.LU R10, [R1+0x608] ;  /* 0x00060800010a7983 */ /* 0x000ee20000300800 */
[----:B------:R-:W3:Y:S01]  /*782f0*/  LDL.LU R11, [R1+0x60c] ;  /* 0x00060c00010b7983 */ /* 0x000ee20000300800 */
[C---:B------:R-:W-:Y:S08]  /*78300*/  HMMA.1688.F32.TF32 R24, R232.reuse, R128, R24 ;  /* 0x00000080e818723c */ /* 0x040ff00000081018 */
[C---:B------:R-:W-:Y:S08]  /*78310*/  HMMA.1688.F32.TF32 R16, R232.reuse, R120, R16 ;  /* 0x00000078e810723c */ /* 0x040ff00000081010 */
[C---:B------:R-:W-:Y:S08]  /*78320*/  HMMA.1688.F32.TF32 R20, R232.reuse, R124, R20 ;  /* 0x0000007ce814723c */ /* 0x040ff00000081014 */
[----:B------:R-:W-:Y:S01]  /*78330*/  HMMA.1688.F32.TF32 R12, R232, R108, R12 ;  /* 0x0000006ce80c723c */ /* 0x000fe2000008100c */
[----:B------:R-:W-:Y:S01]  /*78340*/  STL.64 [R1+0x1250], R24 ;  /* 0x0012501801007387 */ /* 0x000fe20000100a00 */
[----:B------:R-:W-:Y:S05]  /*78350*/  STL.64 [R1+0x1258], R26 ;  /* 0x0012581a01007387 */ /* 0x000fea0000100a00 */
[----:B------:R-:W-:Y:S08]  /*78360*/  STL.64 [R1+0x1220], R16 ;  /* 0x0012201001007387 */ /* 0x000ff00000100a00 */
[----:B------:R-:W-:Y:S01]  /*78370*/  STL.64 [R1+0x1240], R20 ;  /* 0x0012401401007387 */ /* 0x000fe20000100a00 */
[----:B------:R-:W-:Y:S01]  /*78380*/  STL.64 [R1+0x1248], R22 ;  /* 0x0012481601007387 */ /* 0x000fe20000100a00 */
[----:B------:R-:W-:Y:S07]  /*78390*/  STL [R1+0x1228], R18 ;  /* 0x0012281201007387 */ /* 0x000fee0000100800 */
[----:B------:R-:W-:-:S02]  /*783a0*/  IMAD.MOV.U32 R140, RZ, RZ, R12 ;  /* 0x000000ffff8c7224 */ /* 0x000fc400078e000c */
[----:B------:R-:W-:Y:S02]  /*783b0*/  IMAD.MOV.U32 R136, RZ, RZ, R14 ;  /* 0x000000ffff887224 */ /* 0x000fe400078e000e */
[----:B------:R-:W-:Y:S01]  /*783c0*/  IMAD.MOV.U32 R137, RZ, RZ, R13 ;  /* 0x000000ffff897224 */ /* 0x000fe200078e000d */
[----:B------:R-:W4:Y:S01]  /*783d0*/  LDL.LU R12, [R1+0x5f0] ;  /* 0x0005f000010c7983 */ /* 0x000f220000300800 */
[----:B------:R-:W4:Y:S02]  /*783e0*/  LDL.LU R13, [R1+0x5f4] ;  /* 0x0005f400010d7983 */ /* 0x000f240000300800 */
[----:B------:R-:W-:Y:S02]  /*783f0*/  IMAD.MOV.U32 R133, RZ, RZ, R15 ;  /* 0x000000ffff857224 */ /* 0x000fe400078e000f */
[----:B------:R-:W4:Y:S01]  /*78400*/  LDL.LU R14, [R1+0x5f8] ;  /* 0x0005f800010e7983 */ /* 0x000f220000300800 */
[----:B------:R-:W4:Y:S01]  /*78410*/  LDL.LU R15, [R1+0x5fc] ;  /* 0x0005fc00010f7983 */ /* 0x000f220000300800 */
[----:B------:R-:W-:Y:S02]  /*78420*/  STL [R1+0x46e4], R136 ;  /* 0x0046e48801007387 */ /* 0x000fe40000100800 */
[----:B------:R-:W-:Y:S02]  /*78430*/  STL [R1+0x46e0], R140 ;  /* 0x0046e08c01007387 */ /* 0x000fe40000100800 */
[----:B------:R-:W-:Y:S01]  /*78440*/  STL [R1+0x46dc], R137 ;  /* 0x0046dc8901007387 */ /* 0x000fe20000100800 */
[----:B------:R1:W-:Y:S01]  /*78450*/  STL [R1+0x46d8], R133 ;  /* 0x0046d88501007387 */ /* 0x0003e20000100800 */
[C---:B--2---:R-:W-:Y:S11]  /*78460*/  HMMA.1688.F32.TF32 R4, R232.reuse, R104, R4 ;  /* 0x00000068e804723c */ /* 0x044ff60000081004 */
[----:B------:R-:W-:Y:S11]  /*78470*/  @!UPT UIADD3 URZ, URZ, URZ, URZ ;  /* 0x0000003f3f3ff290 */ /* 0x000ff6000fffe03f */
[----:B------:R-:W-:Y:S02]  /*78480*/  @!UPT UIADD3 URZ, URZ, URZ, URZ ;  /* 0x0000003f3f3ff290 */ /* 0x000fe4000fffe03f */
[----:B------:R-:W-:Y:S01]  /*78490*/  MOV R148, R4 ;  /* 0x0000000400947202 */ /* 0x000fe20000000f00 */
[----:B------:R-:W-:Y:S01]  /*784a0*/  IMAD.MOV.U32 R145, RZ, RZ, R5 ;  /* 0x000000ffff917224 */ /* 0x000fe200078e0005 */
[----:B------:R-:W2:Y:S01]  /*784b0*/  LDL.LU R4, [R1+0x5e0] ;  /* 0x0005e00001047983 */ /* 0x000ea20000300800 */
[----:B------:R-:W-:Y:S02]  /*784c0*/  IMAD.MOV.U32 R144, RZ, RZ, R6 ;  /* 0x000000ffff907224 */ /* 0x000fe400078e0006 */
[----:B------:R-:W2:Y:S02]  /*784d0*/  LDL.LU R5, [R1+0x5e4] ;  /* 0x0005e40001057983 */ /* 0x000ea40000300800 */
[----:B------:R-:W-:Y:S01]  /*784e0*/  IMAD.MOV.U32 R141, RZ, RZ, R7 ;  /* 0x000000ffff8d7224 */ /* 0x000fe200078e0007 */
[----:B------:R-:W2:Y:S01]  /*784f0*/  LDL.LU R6, [R1+0x5e8] ;  /* 0x0005e80001067983 */ /* 0x000ea20000300800 */
[----:B------:R-:W2:Y:S01]  /*78500*/  LDL.LU R7, [R1+0x5ec] ;  /* 0x0005ec0001077983 */ /* 0x000ea20000300800 */
[C---:B---3--:R-:W-:Y:S02]  /*78510*/  HMMA.1688.F32.TF32 R8, R232.reuse, R100, R8 ;  /* 0x00000064e808723c */ /* 0x048fe40000081008 */
[----:B------:R-:W-:Y:S01]  /*78520*/  STL [R1+0x46f4], R141 ;  /* 0x0046f48d01007387 */ /* 0x000fe20000100800 */
[----:B------:R-:W-:Y:S02]  /*78530*/  STL [R1+0x46f0], R144 ;  /* 0x0046f09001007387 */ /* 0x000fe40000100800 */
[----:B------:R-:W-:Y:S02]  /*78540*/  STL [R1+0x46ec], R145 ;  /* 0x0046ec9101007387 */ /* 0x000fe40000100800 */
[----:B------:R3:W-:Y:S11]  /*78550*/  STL [R1+0x46e8], R148 ;  /* 0x0046e89401007387 */ /* 0x0007f60000100800 */
[----:B------:R-:W-:Y:S06]  /*78560*/  @!UPT UIADD3 URZ, URZ, URZ, URZ ;  /* 0x0000003f3f3ff290 */ /* 0x000fec000fffe03f */
[----:B-1----:R-:W-:Y:S02]  /*78570*/  IMAD.MOV.U32 R133, RZ, RZ, R8 ;  /* 0x000000ffff857224 */ /* 0x002fe400078e0008 */
[----:B------:R-:W-:Y:S01]  /*78580*/  IMAD.MOV.U32 R153, RZ, RZ, R9 ;  /* 0x000000ffff997224 */ /* 0x000fe200078e0009 */
[----:B------:R-:W2:Y:S01]  /*78590*/  LDL.LU R8, [R1+0x5d0] ;  /* 0x0005d00001087983 */ /* 0x000ea20000300800 */
[----:B------:R-:W-:Y:S02]  /*785a0*/  IMAD.MOV.U32 R152, RZ, RZ, R10 ;  /* 0x000000ffff987224 */ /* 0x000fe400078e000a */
[----:B------:R-:W2:Y:S02]  /*785b0*/  LDL.LU R9, [R1+0x5d4] ;  /* 0x0005d40001097983 */ /* 0x000ea40000300800 */
[----:B------:R-:W-:Y:S01]  /*785c0*/  IMAD.MOV.U32 R149, RZ, RZ, R11 ;  /* 0x000000ffff957224 */ /* 0x000fe200078e000b */
[----:B------:R-:W2:Y:S01]  /*785d0*/  LDL.LU R10, [R1+0x5d8] ;  /* 0x0005d800010a7983 */ /* 0x000ea20000300800 */
[----:B------:R-:W2:Y:S01]  /*785e0*/  LDL.LU R11, [R1+0x5dc] ;  /* 0x0005dc00010b7983 */ /* 0x000ea20000300800 */
[C---:B----4-:R-:W-:Y:S02]  /*785f0*/  HMMA.1688.F32.TF32 R12, R232.reuse, R96, R12 ;  /* 0x00000060e80c723c */ /* 0x050fe4000008100c */
[----:B------:R-:W-:Y:S01]  /*78600*/  STL [R1+0x4704], R149 ;  /* 0x0047049501007387 */ /* 0x000fe20000100800 */
[----:B------:R-:W-:Y:S02]  /*78610*/  STL [R1+0x4700], R152 ;  /* 0x0047009801007387 */ /* 0x000fe40000100800 */
[----:B------:R-:W-:Y:S02]  /*78620*/  STL [R1+0x46fc], R153 ;  /* 0x0046fc9901007387 */ /* 0x000fe40000100800 */
[----:B------:R1:W-:Y:S11]  /*78630*/  STL [R1+0x46f8], R133 ;  /* 0x0046f88501007387 */ /* 0x0003f60000100800 */
[----:B------:R-:W-:Y:S06]  /*78640*/  @!UPT UIADD3 URZ, URZ, URZ, URZ ;  /* 0x0000003f3f3ff290 */ /* 0x000fec000fffe03f */
[----:B---3--:R-:W-:Y:S01]  /*78650*/  MOV R148, R12 ;  /* 0x0000000c00947202 */ /* 0x008fe20000000f00 */
[----:B------:R-:W-:Y:S02]  /*78660*/  IMAD.MOV.U32 R137, RZ, RZ, R15 ;  /* 0x000000ffff897224 */ /* 0x000fe400078e000f */
[----:B------:R-:W-:Y:S02]  /*78670*/  IMAD.MOV.U32 R136, RZ, RZ, R13 ;  /* 0x000000ffff887224 */ /* 0x000fe400078e000d */
[----:B------:R-:W-:Y:S01]  /*78680*/  IMAD.MOV.U32 R140, RZ, RZ, R14 ;  /* 0x000000ffff8c7224 */ /* 0x000fe200078e000e */
[----:B------:R-:W3:Y:S01]  /*78690*/  LDL.LU R12, [R1+0x5c0] ;  /* 0x0005c000010c7983 */ /* 0x000ee20000300800 */
[----:B------:R-:W3:Y:S02]  /*786a0*/  LDL.LU R13, [R1+0x5c4] ;  /* 0x0005c400010d7983 */ /* 0x000ee40000300800 */
[----:B------:R-:W3:Y:S02]  /*786b0*/  LDL.LU R14, [R1+0x5c8] ;  /* 0x0005c800010e7983 */ /* 0x000ee40000300800 */
[----:B------:R-:W3:Y:S01]  /*786c0*/  LDL.LU R15, [R1+0x5cc] ;  /* 0x0005cc00010f7983 */ /* 0x000ee20000300800 */
[----:B------:R-:W-:Y:S01]  /*786d0*/  STL [R1+0x4714], R137 ;  /* 0x0047148901007387 */ /* 0x000fe20000100800 */
[----:B------:R-:W-:Y:S02]  /*786e0*/  STL [R1+0x4710], R140 ;  /* 0x0047108c01007387 */ /* 0x000fe40000100800 */
[----:B------:R-:W-:Y:S02]  /*786f0*/  STL [R1+0x470c], R136 ;  /* 0x00470c8801007387 */ /* 0x000fe40000100800 */
[----:B------:R4:W-:Y:S01]  /*78700*/  STL [R1+0x4708], R148 ;  /* 0x0047089401007387 */ /* 0x0009e20000100800 */
[C---:B--2---:R-:W-:Y:S11]  /*78710*/  HMMA.1688.F32.TF32 R4, R232.reuse, R92, R4 ;  /* 0x0000005ce804723c */ /* 0x044ff60000081004 */
[----:B------:R-:W-:Y:S11]  /*78720*/  @!UPT UIADD3 URZ, URZ, URZ, URZ ;  /* 0x0000003f3f3ff290 */ /* 0x000ff6000fffe03f */
[----:B------:R-:W-:Y:S02]  /*78730*/  @!UPT UIADD3 URZ, URZ, URZ, URZ ;  /* 0x0000003f3f3ff290 */ /* 0x000fe4000fffe03f */
[----:B------:R-:W-:Y:S02]  /*78740*/  IMAD.MOV.U32 R132, RZ, RZ, R4 ;  /* 0x000000ffff847224 */ /* 0x000fe400078e0004 */
[----:B------:R-:W-:Y:S01]  /*78750*/  IMAD.MOV.U32 R129, RZ, RZ, R5 ;  /* 0x000000ffff817224 */ /* 0x000fe200078e0005 */
[----:B------:R-:W2:Y:S01]  /*78760*/  LDL.LU R4, [R1+0x5b0] ;  /* 0x0005b00001047983 */ /* 0x000ea20000300800 */
[----:B------:R-:W-:Y:S02]  /*78770*/  IMAD.MOV.U32 R128, RZ, RZ, R6 ;  /* 0x000000ffff807224 */ /* 0x000fe400078e0006 */
[----:B------:R-:W2:Y:S02]  /*78780*/  LDL.LU R5, [R1+0x5b4] ;  /* 0x0005b40001057983 */ /* 0x000ea40000300800 */
[----:B------:R-:W-:Y:S01]  /*78790*/  IMAD.MOV.U32 R125, RZ, RZ, R7 ;  /* 0x000000ffff7d7224 */ /* 0x000fe200078e0007 */
[----:B------:R-:W2:Y:S01]  /*787a0*/  LDL.LU R6, [R1+0x5b8] ;  /* 0x0005b80001067983 */ /* 0x000ea20000300800 */
[----:B------:R-:W2:Y:S01]  /*787b0*/  LDL.LU R7, [R1+0x5bc] ;  /* 0x0005bc0001077983 */ /* 0x000ea20000300800 */
[C---:B------:R-:W-:Y:S02]  /*787c0*/  HMMA.1688.F32.TF32 R8, R232.reuse, R88, R8 ;  /* 0x00000058e808723c */ /* 0x040fe40000081008 */
[----:B------:R-:W-:Y:S01]  /*787d0*/  STL [R1+0x4724], R125 ;  /* 0x0047247d01007387 */ /* 0x000fe20000100800 */
[----:B------:R-:W-:Y:S02]  /*787e0*/  STL [R1+0x4720], R128 ;  /* 0x0047208001007387 */ /* 0x000fe40000100800 */
[----:B------:R-:W-:Y:S02]  /*787f0*/  STL [R1+0x471c], R129 ;  /* 0x00471c8101007387 */ /* 0x000fe40000100800 */
[----:B------:R1:W-:Y:S11]  /*78800*/  STL [R1+0x4718], R132 ;  /* 0x0047188401007387 */ /* 0x0003f60000100800 */
[----:B------:R-:W-:Y:S06]  /*78810*/  @!UPT UIADD3 URZ, URZ, URZ, URZ ;  /* 0x0000003f3f3ff290 */ /* 0x000fec000fffe03f */
[----:B-1----:R-:W-:Y:S01]  /*78820*/  MOV R133, R8 ;  /* 0x0000000800857202 */ /* 0x002fe20000000f00 */
[----:B------:R-:W-:Y:S01]  /*78830*/  IMAD.MOV.U32 R141, RZ, RZ, R9 ;  /* 0x000000ffff8d7224 */ /* 0x000fe200078e0009 */
[----:B------:R-:W2:Y:S01]  /*78840*/  LDL.LU R8, [R1+0x5a0] ;  /* 0x0005a00001087983 */ /* 0x000ea20000300800 */
[----:B------:R-:W-:Y:S02]  /*78850*/  IMAD.MOV.U32 R144, RZ, RZ, R10 ;  /* 0x000000ffff907224 */ /* 0x000fe400078e000a */
[----:B------:R-:W2:Y:S02]  /*78860*/  LDL.LU R9, [R1+0x5a4] ;  /* 0x0005a40001097983 */ /* 0x000ea40000300800 */
[----:B------:R-:W-:Y:S01]  /*78870*/  IMAD.MOV.U32 R145, RZ, RZ, R11 ;  /* 0x000000ffff917224 */ /* 0x000fe200078e000b */
[----:B------:R-:W2:Y:S01]  /*78880*/  LDL.LU R10, [R1+0x5a8] ;  /* 0x0005a800010a7983 */ /* 0x000ea20000300800 */
[----:B------:R-:W2:Y:S01]  /*78890*/  LDL.LU R11, [R1+0x5ac] ;  /* 0x0005ac00010b7983 */ /* 0x000ea20000300800 */
[----:B---3--:R-:W-:Y:S02]  /*788a0*/  HMMA.1688.F32.TF32 R12, R232, R84, R12 ;  /* 0x00000054e80c723c */ /* 0x008fe4000008100c */
[----:B------:R-:W-:Y:S01]  /*788b0*/  STL [R1+0x4734], R145 ;  /* 0x0047349101007387 */ /* 0x000fe20000100800 */
[----:B------:R-:W-:Y:S02]  /*788c0*/  STL [R1+0x4730], R144 ;  /* 0x0047309001007387 */ /* 0x000fe40000100800 */
[----:B------:R-:W-:Y:S02]  /*788d0*/  STL [R1+0x472c], R141 ;  /* 0x00472c8d01007387 */ /* 0x000fe40000100800 */
[----:B------:R1:W-:Y:S01]  /*788e0*/  STL [R1+0x4728], R133 ;  /* 0x0047288501007387 */ /* 0x0003e20000100800 */
[----:B------:R-:W3:Y:S01]  /*788f0*/  LDL.LU R16, [R1+0x590] ;  /* 0x0005900001107983 */ /* 0x000ee20000300800 */
[----:B------:R-:W3:Y:S02]  /*78900*/  LDL.LU R17, [R1+0x594] ;  /* 0x0005940001117983 */ /* 0x000ee40000300800 */
[----:B------:R-:W-:-:S02]  /*78910*/  IMAD.MOV.U32 R29, RZ, RZ, R19 ;  /* 0x000000ffff1d7224 */ /* 0x000fc400078e0013 */
[----:B------:R-:W3:Y:S01]  /*78920*/  LDL.LU R18, [R1+0x598] ;  /* 0x0005980001127983 */ /* 0x000ee20000300800 */
[----:B------:R-:W3:Y:S10]  /*78930*/  LDL.LU R19, [R1+0x59c] ;  /* 0x00059c0001137983 */ /* 0x000ef40000300800 */
[----:B------:R-:W-:-:S02]  /*78940*/  IMAD.MOV.U32 R153, RZ, RZ, R15 ;  /* 0x000000ffff997224 */ /* 0x000fc400078e000f */
[----:B------:R-:W-:Y:S02]  /*78950*/  IMAD.MOV.U32 R152, RZ, RZ, R14 ;  /* 0x000000ffff987224 */ /* 0x000fe400078e000e */
[----:B------:R-:W-:Y:S02]  /*78960*/  IMAD.MOV.U32 R149, RZ, RZ, R13 ;  /* 0x000000ffff957224 */ /* 0x000fe400078e000d */
[----:B----4-:R-:W-:Y:S01]  /*78970*/  IMAD.MOV.U32 R148, RZ, RZ, R12 ;  /* 0x000000ffff947224 */ /* 0x010fe200078e000c */
[----:B------:R-:W-:Y:S01]  /*78980*/  STL [R1+0x4744], R153 ;  /* 0x0047449901007387 */ /* 0x000fe20000100800 */
[----:B------:R-:W-:Y:S02]  /*78990*/  STL [R1+0x4740], R152 ;  /* 0x0047409801007387 */ /* 0x000fe40000100800 */
[----:B------:R-:W-:Y:S02]  /*789a0*/  STL [R1+0x473c], R149 ;  /* 0x00473c9501007387 */ /* 0x000fe40000100800 */
        /* <DEDUP_REMOVED lines=11> */
[----:B------:R-:W2:Y:S03]  /*78a60*/  LDL.LU R7, [R1+0x58c] ;  /* 0x00058c0001077983 */ /* 0x000ea60000300800 */
[----:B------:R-:W-:Y:S01]  /*78a70*/  STL [R1+0x4754], R136 ;  /* 0x0047548801007387 */ /* 0x000fe20000100800 */
[----:B------:R-:W-:Y:S02]  /*78a80*/  STL [R1+0x4750], R140 ;  /* 0x0047508c01007387 */ /* 0x000fe40000100800 */
[----:B------:R-:W-:Y:S02]  /*78a90*/  STL [R1+0x474c], R137 ;  /* 0x00474c8901007387 */ /* 0x000fe40000100800 */
[----:B------:R1:W-:Y:S01]  /*78aa0*/  STL [R1+0x4748], R132 ;  /* 0x0047488401007387 */ /* 0x0003e20000100800 */
[----:B------:R-:W4:Y:S01]  /*78ab0*/  LDL.LU R12, [R1+0x570] ;  /* 0x00057000010c7983 */ /* 0x000f220000300800 */
[----:B------:R-:W4:Y:S02]  /*78ac0*/  LDL.LU R13, [R1+0x574] ;  /* 0x00057400010d7983 */ /* 0x000f240000300800 */
[----:B------:R-:W4:Y:S02]  /*78ad0*/  LDL.LU R14, [R1+0x578] ;  /* 0x00057800010e7983 */ /* 0x000f240000300800 */
[----:B------:R-:W4:Y:S01]  /*78ae0*/  LDL.LU R15, [R1+0x57c] ;  /* 0x00057c00010f7983 */ /* 0x000f220000300800 */
[C---:B------:R-:W-:Y:S11]  /*78af0*/  HMMA.1688.F32.TF32 R8, R232.reuse, R76, R8 ;  /* 0x0000004ce808723c */ /* 0x040ff60000081008 */
[----:B------:R-:W-:Y:S11]  /*78b00*/  @!UPT UIADD3 URZ, URZ, URZ, URZ ;  /* 0x0000003f3f3ff290 */ /* 0x000ff6000fffe03f */
[----:B------:R-:W-:Y:S02]  /*78b10*/  @!UPT UIADD3 URZ, URZ, URZ, URZ ;  /* 0x0000003f3f3ff290 */ /* 0x000fe4000fffe03f */
[----:B------:R-:W-:Y:S02]  /*78b20*/  IMAD.MOV.U32 R124, RZ, RZ, R8 ;  /* 0x000000ffff7c7224 */ /* 0x000fe400078e0008 */
[----:B------:R-:W-:Y:S01]  /*78b30*/  IMAD.MOV.U32 R121, RZ, RZ, R9 ;  /* 0x000000ffff797224 */ /* 0x000fe200078e0009 */
[----:B------:R-:W4:Y:S01]  /*78b40*/  LDL.LU R8, [R1+0x560] ;  /* 0x0005600001087983 */ /* 0x000f220000300800 */
[----:B------:R-:W-:Y:S02]  /*78b50*/  IMAD.MOV.U32 R120, RZ, RZ, R10 ;  /* 0x000000ffff787224 */ /* 0x000fe400078e000a */
[----:B------:R-:W4:Y:S02]  /*78b60*/  LDL.LU R9, [R1+0x564] ;  /* 0x0005640001097983 */ /* 0x000f240000300800 */
[----:B------:R-:W-:Y:S01]  /*78b70*/  IMAD.MOV.U32 R117, RZ, RZ, R11 ;  /* 0x000000ffff757224 */ /* 0x000fe200078e000b */
[----:B------:R-:W4:Y:S01]  /*78b80*/  LDL.LU R10, [R1+0x568] ;  /* 0x00056800010a7983 */ /* 0x000f220000300800 */
[----:B------:R-:W4:Y:S01]  /*78b90*/  LDL.LU R11, [R1+0x56c] ;  /* 0x00056c00010b7983 */ /* 0x000f220000300800 */
[C---:B---3--:R-:W-:Y:S02]  /*78ba0*/  HMMA.1688.F32.TF32 R16, R232.reuse, R72, R16 ;  /* 0x00000048e810723c */ /* 0x048fe40000081010 */
[----:B------:R-:W-:Y:S01]  /*78bb0*/  STL [R1+0x4764], R117 ;  /* 0x0047647501007387 */ /* 0x000fe20000100800 */
[----:B------:R-:W-:Y:S02]  /*78bc0*/  STL [R1+0x4760], R120 ;  /* 0x0047607801007387 */ /* 0x000fe40000100800 */
[----:B------:R-:W-:Y:S02]  /*78bd0*/  STL [R1+0x475c], R121 ;  /* 0x00475c7901007387 */ /* 0x000fe40000100800 */
[----:B------:R3:W-:Y:S11]  /*78be0*/  STL [R1+0x4758], R124 ;  /* 0x0047587c01007387 */ /* 0x0007f60000100800 */
[----:B------:R-:W-:Y:S06]  /*78bf0*/  @!UPT UIADD3 URZ, URZ, URZ, URZ ;  /* 0x0000003f3f3ff290 */ /* 0x000fec000fffe03f */
[----:B------:R-:W-:Y:S02]  /*78c00*/  IMAD.MOV.U32 R129, RZ, RZ, R19 ;  /* 0x000000ffff817224 */ /* 0x000fe400078e0013 */
[----:B------:R-:W-:Y:S02]  /*78c10*/  IMAD.MOV.U32 R128, RZ, RZ, R18 ;  /* 0x000000ffff807224 */ /* 0x000fe400078e0012 */
[----:B------:R-:W-:Y:S01]  /*78c20*/  IMAD.MOV.U32 R125, RZ, RZ, R17 ;  /* 0x000000ffff7d7224 */ /* 0x000fe200078e0011 */
[----:B-1----:R-:W-:Y:S01]  /*78c30*/  MOV R133, R16 ;  /* 0x0000001000857202 */ /* 0x002fe20000000f00 */
[----:B------:R-:W-:Y:S01]  /*78c40*/  STL [R1+0x4774], R129 ;  /* 0x0047748101007387 */ /* 0x000fe20000100800 */
[----:B------:R-:W-:Y:S02]  /*78c50*/  STL [R1+0x4770], R128 ;  /* 0x0047708001007387 */ /* 0x000fe40000100800 */
[----:B------:R-:W-:Y:S02]  /*78c60*/  STL [R1+0x476c], R125 ;  /* 0x00476c7d01007387 */ /* 0x000fe40000100800 */
[----:B------:R1:W-:Y:S01]  /*78c70*/  STL [R1+0x4768], R133 ;  /* 0x0047688501007387 */ /* 0x0003e20000100800 */
[C---:B--2---:R-:W-:Y:S08]  /*78c80*/  HMMA.1688.F32.TF32 R4, R232.reuse, R68, R4 ;  /* 0x00000044e804723c */ /* 0x044ff00000081004 */
[----:B----4-:R-:W-:Y:S11]  /*78c90*/  HMMA.1688.F32.TF32 R12, R232, R64, R12 ;  /* 0x00000040e80c723c */ /* 0x010ff6000008100c */
[----:B------:R-:W-:Y:S05]  /*78ca0*/  @!UPT UIADD3 URZ, URZ, URZ, URZ ;  /* 0x0000003f3f3ff290 */ /* 0x000fea000fffe03f */
[----:B------:R-:W-:Y:S02]  /*78cb0*/  IMAD.MOV.U32 R148, RZ, RZ, R4 ;  /* 0x000000ffff947224 */ /* 0x000fe400078e0004 */
[----:B------:R-:W-:Y:S01]  /*78cc0*/  IMAD.MOV.U32 R145, RZ, RZ, R5 ;  /* 0x000000ffff917224 */ /* 0x000fe200078e0005 */
[----:B------:R-:W2:Y:S01]  /*78cd0*/  LDL.LU R4, [R1+0x550] ;  /* 0x0005500001047983 */ /* 0x000ea20000300800 */
[----:B------:R-:W-:Y:S02]  /*78ce0*/  IMAD.MOV.U32 R144, RZ, RZ, R6 ;  /* 0x000000ffff907224 */ /* 0x000fe400078e0006 */
[----:B------:R-:W2:Y:S02]  /*78cf0*/  LDL.LU R5, [R1+0x554] ;  /* 0x0005540001057983 */ /* 0x000ea40000300800 */
[----:B------:R-:W-:Y:S01]  /*78d00*/  IMAD.MOV.U32 R141, RZ, RZ, R7 ;  /* 0x000000ffff8d7224 */ /* 0x000fe200078e0007 */
[----:B------:R-:W2:Y:S01]  /*78d10*/  LDL.LU R6, [R1+0x558] ;  /* 0x0005580001067983 */ /* 0x000ea20000300800 */
[----:B------:R-:W2:Y:S02]  /*78d20*/  LDL.LU R7, [R1+0x55c] ;  /* 0x00055c0001077983 */ /* 0x000ea40000300800 */
[----:B------:R-:W-:Y:S01]  /*78d30*/  IMAD.MOV.U32 R149, RZ, RZ, R15 ;  /* 0x000000ffff957224 */ /* 0x000fe200078e000f */
[----:B------:R-:W-:Y:S01]  /*78d40*/  STL [R1+0x4784], R141 ;  /* 0x0047848d01007387 */ /* 0x000fe20000100800 */
[----:B------:R-:W-:-:S02]  /*78d50*/  IMAD.MOV.U32 R152, RZ, RZ, R14 ;  /* 0x000000ffff987224 */ /* 0x000fc400078e000e */
[----:B------:R-:W-:Y:S02]  /*78d60*/  STL [R1+0x4780], R144 ;  /* 0x0047809001007387 */ /* 0x000fe40000100800 */
[----:B------:R-:W-:Y:S01]  /*78d70*/  IMAD.MOV.U32 R153, RZ, RZ, R13 ;  /* 0x000000ffff997224 */ /* 0x000fe200078e000d */
[----:B------:R-:W-:Y:S01]  /*78d80*/  HMMA.1688.F32.TF32 R8, R232, R60, R8 ;  /* 0x0000003ce808723c */ /* 0x000fe20000081008 */
[----:B------:R-:W-:Y:S01]  /*78d90*/  STL [R1+0x477c], R145 ;  /* 0x00477c9101007387 */ /* 0x000fe20000100800 */
[----:B------:R-:W-:Y:S01]  /*78da0*/  MOV R132, R12 ;  /* 0x0000000c00847202 */ /* 0x000fe20000000f00 */
[----:B------:R4:W-:Y:S02]  /*78db0*/  STL [R1+0x4778], R148 ;  /* 0x0047789401007387 */ /* 0x0009e40000100800 */
[----:B------:R-:W-:Y:S01]  /*78dc0*/  STL [R1+0x4794], R149 ;  /* 0x0047949501007387 */ /* 0x000fe20000100800 */
[----:B------:R-:W-:Y:S01]  /*78dd0*/  STL [R1+0x4790], R152 ;  /* 0x0047909801007387 */ /* 0x000fe20000100800 */
[----:B------:R-:W-:Y:S02]  /*78de0*/  STL [R1+0x478c], R153 ;  /* 0x00478c9901007387 */ /* 0x000fe40000100800 */
[----:B------:R1:W-:Y:S02]  /*78df0*/  STL [R1+0x4788], R132 ;  /* 0x0047888401007387 */ /* 0x0003e40000100800 */
[----:B------:R-:W4:Y:S01]  /*78e00*/  LDL.LU R12, [R1+0x540] ;  /* 0x00054000010c7983 */ /* 0x000f220000300800 */
[----:B------:R-:W4:Y:S01]  /*78e10*/  LDL.LU R13, [R1+0x544] ;  /* 0x00054400010d7983 */ /* 0x000f220000300800 */
[----:B------:R-:W4:Y:S02]  /*78e20*/  LDL.LU R14, [R1+0x548] ;  /* 0x00054800010e7983 */ /* 0x000f240000300800 */
[----:B------:R-:W4:Y:S09]  /*78e30*/  LDL.LU R15, [R1+0x54c] ;  /* 0x00054c00010f7983 */ /* 0x000f320000300800 */
[----:B------:R-:W-:Y:S01]  /*78e40*/  IMAD.MOV.U32 R116, RZ, RZ, R8 ;  /* 0x000000ffff747224 */ /* 0x000fe200078e0008 */
[----:B------:R-:W-:-:S02]  /*78e50*/  MOV R8, R247 ;  /* 0x000000f700087202 */ /* 0x000fc40000000f00 */
[----:B------:R-:W4:Y:S01]  /*78e60*/  LDL.LU R247, [R1+0x4c78] ;  /* 0x004c780001f77983 */ /* 0x000f220000300800 */
[----:B------:R-:W-:Y:S02]  /*78e70*/  IMAD.MOV.U32 R113, RZ, RZ, R9 ;  /* 0x000000ffff717224 */ /* 0x000fe400078e0009 */
[----:B------:R-:W-:Y:S02]  /*78e80*/  IMAD.MOV.U32 R112, RZ, RZ, R10 ;  /* 0x000000ffff707224 */ /* 0x000fe400078e000a */
[----:B------:R-:W-:Y:S02]  /*78e90*/  IMAD.MOV.U32 R9, RZ, RZ, R46 ;  /* 0x000000ffff097224 */ /* 0x000fe400078e002e */
[----:B------:R-:W-:Y:S01]  /*78ea0*/  IMAD.MOV.U32 R109, RZ, RZ, R11 ;  /* 0x000000ffff6d7224 */ /* 0x000fe200078e000b */
[----:B------:R-:W4:Y:S01]  /*78eb0*/  LDL.LU R46, [R1+0x4c74] ;  /* 0x004c7400012e7983 */ /* 0x000f220000300800 */
[----:B------:R-:W-:Y:S02]  /*78ec0*/  IMAD.MOV.U32 R10, RZ, RZ, R50 ;  /* 0x000000ffff0a7224 */ /* 0x000fe400078e0032 */
[----:B------:R-:W4:Y:S02]  /*78ed0*/  LDL.LU R50, [R1+0x4c70] ;  /* 0x004c700001327983 */ /* 0x000f240000300800 */
[----:B------:R-:W-:-:S02]  /*78ee0*/  IMAD.MOV.U32 R11, RZ, RZ, R51 ;  /* 0x000000ffff0b7224 */ /* 0x000fc400078e0033 */
        /* <DEDUP_REMOVED lines=8> */
[----:B---3--:R-:W-:Y:S02]  /*78f70*/  IMAD.MOV.U32 R124, RZ, RZ, R4 ;  /* 0x000000ffff7c7224 */ /* 0x008fe400078e0004 */
[----:B------:R-:W-:Y:S02]  /*78f80*/  IMAD.MOV.U32 R136, RZ, RZ, R5 ;  /* 0x000000ffff887224 */ /* 0x000fe400078e0005 */
[----:B------:R-:W-:Y:S02]  /*78f90*/  IMAD.MOV.U32 R140, RZ, RZ, R6 ;  /* 0x000000ffff8c7224 */ /* 0x000fe400078e0006 */
[----:B------:R-:W-:Y:S02]  /*78fa0*/  IMAD.MOV.U32 R137, RZ, RZ, R7 ;  /* 0x000000ffff897224 */ /* 0x000fe400078e0007 */
[----:B----4-:R-:W-:Y:S01]  /*78fb0*/  HMMA.1688.F32.TF32 R4, R232, R52, R244 ;  /* 0x00000034e804723c */ /* 0x010fe200000810f4 */
[----:B------:R2:W-:Y:S01]  /*78fc0*/  STL [R1+0x47a8], R124 ;  /* 0x0047a87c01007387 */ /* 0x0005e20000100800 */
        /* <DEDUP_REMOVED lines=17> */
[----:B------:R-:W-:Y:S01]  /*790e0*/  IMAD.MOV.U32 R227, RZ, RZ, R127 ;  /* 0x000000ffffe37224 */ /* 0x000fe200078e007f */
[----:B------:R-:W-:Y:S04]  /*790f0*/  LDS R232, [R3+0x14080] ;  /* 0x0140800003e87984 */ /* 0x000fe80000000800 */
[----:B------:R-:W-:Y:S04]  /*79100*/  LDS R234, [R3+0x16080] ;  /* 0x0160800003ea7984 */ /* 0x000fe80000000800 */
[----:B------:R-:W-:Y:S04]  /*79110*/  LDS R244, [R3+0x14180] ;  /* 0x0141800003f47984 */ /* 0x000fe80000000800 */
[----:B------:R-:W-:Y:S01]  /*79120*/  LDS R246, [R3+0x16180] ;  /* 0x0161800003f67984 */ /* 0x000fe20000000800 */
[----:B-1----:R-:W-:Y:S01]  /*79130*/  MOV R133, R4 ;  /* 0x0000000400857202 */ /* 0x002fe20000000f00 */
[----:B------:R-:W-:-:S02]  /*79140*/  IMAD.MOV.U32 R117, RZ, RZ, R5 ;  /* 0x000000ffff757224 */ /* 0x000fc400078e0005 */
[----:B------:R-:W-:Y:S02]  /*79150*/  IMAD.MOV.U32 R120, RZ, RZ, R6 ;  /* 0x000000ffff787224 */ /* 0x000fe400078e0006 */
[----:B------:R-:W-:Y:S02]  /*79160*/  IMAD.MOV.U32 R121, RZ, RZ, R7 ;  /* 0x000000ffff797224 */ /* 0x000fe400078e0007 */
[----:B------:R-:W-:Y:S11]  /*79170*/  HMMA.1688.F32.TF32 R4, R236, R50, R240 ;  /* 0x00000032ec04723c */ /* 0x000ff600000810f0 */
[----:B------:R-:W-:Y:S11]  /*79180*/  @!UPT UIADD3 URZ, URZ, URZ, URZ ;  /* 0x0000003f3f3ff290 */ /* 0x000ff6000fffe03f */
[----:B------:R-:W-:Y:S02]  /*79190*/  @!UPT UIADD3 URZ, URZ, URZ, URZ ;  /* 0x0000003f3f3ff290 */ /* 0x000fe4000fffe03f */
[----:B------:R-:W-:Y:S01]  /*791a0*/  IMAD.MOV.U32 R148, RZ, RZ, R4 ;  /* 0x000000ffff947224 */ /* 0x000fe200078e0004 */
[----:B------:R-:W-:Y:S02]  /*791b0*/  MOV R4, R47 ;  /* 0x0000002f00047202 */ /* 0x000fe40000000f00 */
[----:B------:R-:W3:Y:S01]  /*791c0*/  LDL.LU R47, [R1+0x4c68] ;  /* 0x004c6800012f7983 */ /* 0x000ee20000300800 */
[----:B------:R-:W-:Y:S02]  /*791d0*/  IMAD.MOV.U32 R129, RZ, RZ, R5 ;  /* 0x000000ffff817224 */ /* 0x000fe400078e0005 */
[----:B------:R-:W-:Y:S02]  /*791e0*/  IMAD.MOV.U32 R128, RZ, RZ, R6 ;  /* 0x000000ffff807224 */ /* 0x000fe400078e0006 */
[----:B------:R-:W-:Y:S01]  /*791f0*/  IMAD.MOV.U32 R125, RZ, RZ, R7 ;  /* 0x000000ffff7d7224 */ /* 0x000fe200078e0007 */
[----:B------:R-:W4:Y:S01]  /*79200*/  LDL.LU R5, [R1+0x524] ;  /* 0x0005240001057983 */ /* 0x000f220000300800 */
[----:B------:R-:W-:-:S02]  /*79210*/  IMAD.MOV.U32 R6, RZ, RZ, R42 ;  /* 0x000000ffff067224 */ /* 0x000fc400078e002a */
[----:B------:R-:W2:Y:S02]  /*79220*/  LDL.LU R42, [R1+0x4c64] ;  /* 0x004c6400012a7983 */ /* 0x000ea40000300800 */
[----:B------:R-:W-:Y:S02]  /*79230*/  IMAD.MOV.U32 R7, RZ, RZ, R43 ;  /* 0x000000ffff077224 */ /* 0x000fe400078e002b */
        /* <DEDUP_REMOVED lines=17> */
[----:B---3--:R-:W-:Y:S11]  /*79350*/  HMMA.1688.F32.TF32 R12, R236, R46, R12 ;  /* 0x0000002eec0c723c */ /* 0x008ff6000008100c */
[----:B------:R-:W-:Y:S11]  /*79360*/  @!UPT UIADD3 URZ, URZ, URZ, URZ ;  /* 0x0000003f3f3ff290 */ /* 0x000ff6000fffe03f */
[----:B------:R-:W-:Y:S02]  /*79370*/  @!UPT UIADD3 URZ, URZ, URZ, URZ ;  /* 0x0000003f3f3ff290 */ /* 0x000fe4000fffe03f */
[----:B------:R-:W-:Y:S02]  /*79380*/  IMAD.MOV.U32 R108, RZ, RZ, R12 ;  /* 0x000000ffff6c7224 */ /* 0x000fe400078e000c */
[----:B------:R-:W-:Y:S02]  /*79390*/  IMAD.MOV.U32 R105, RZ, RZ, R13 ;  /* 0x000000ffff697224 */ /* 0x000fe400078e000d */
[----:B------:R-:W-:Y:S02]  /*793a0*/  IMAD.MOV.U32 R12, RZ, RZ, R154 ;  /* 0x000000ffff0c7224 */ /* 0x000fe400078e009a */
[----:B------:R-:W-:Y:S01]  /*793b0*/  IMAD.MOV.U32 R104, RZ, RZ, R14 ;  /* 0x000000ffff687224 */ /* 0x000fe200078e000e */
[----:B------:R-:W3:Y:S01]  /*793c0*/  LDL.LU R154, [R1+0x4c4c] ;  /* 0x004c4c00019a7983 */ /* 0x000ee20000300800 */
[----:B------:R-:W-:Y:S02]  /*793d0*/  MOV R13, R38 ;  /* 0x00000026000d7202 */ /* 0x000fe40000000f00 */
[----:B------:R-:W4:Y:S02]  /*793e0*/  LDL.LU R38, [R1+0x4c48] ;  /* 0x004c480001267983 */ /* 0x000f240000300800 */
[----:B------:R-:W-:-:S02]  /*793f0*/  IMAD.MOV.U32 R14, RZ, RZ, R39 ;  /* 0x000000ffff0e7224 */ /* 0x000fc400078e0027 */
[----:B------:R-:W4:Y:S01]  /*79400*/  LDL.LU R39, [R1+0x4c44] ;  /* 0x004c440001277983 */ /* 0x000f220000300800 */
[----:B--2---:R-:W-:Y:S01]  /*79410*/  HMMA.1688.F32.TF32 R8, R236, R42, R8 ;  /* 0x0000002aec08723c */ /* 0x004fe20000081008 */
[----:B------:R-:W-:Y:S02]  /*79420*/  IMAD.MOV.U32 R101, RZ, RZ, R15 ;  /* 0x000000ffff657224 */ /* 0x000fe400078e000f */
[----:B------:R-:W-:Y:S02]  /*79430*/  IMAD.MOV.U32 R15, RZ, RZ, R155 ;  /* 0x000000ffff0f7224 */ /* 0x000fe400078e009b */
[----:B------:R-:W3:Y:S11]  /*79440*/  LDL.LU R155, [R1+0x4c40] ;  /* 0x004c4000019b7983 */ /* 0x000ef60000300800 */
[----:B------:R-:W-:Y:S08]  /*79450*/  @!UPT UIADD3 URZ, URZ, URZ, URZ ;  /* 0x0000003f3f3ff290 */ /* 0x000ff0000fffe03f */
[----:B------:R-:W-:Y:S01]  /*79460*/  IMAD.MOV.U32 R132, RZ, RZ, R8 ;  /* 0x000000ffff847224 */ /* 0x000fe200078e0008 */
[----:B------:R-:W-:Y:S01]  /*79470*/  MOV R141, R9 ;  /* 0x00000009008d7202 */ /* 0x000fe20000000f00 */
[----:B------:R-:W-:Y:S02]  /*79480*/  IMAD.MOV.U32 R8, RZ, RZ, R114 ;  /* 0x000000ffff087224 */ /* 0x000fe400078e0072 */
[----:B------:R-:W-:Y:S01]  /*79490*/  IMAD.MOV.U32 R144, RZ, RZ, R10 ;  /* 0x000000ffff907224 */ /* 0x000fe200078e000a */
[----:B------:R-:W2:Y:S01]  /*794a0*/  LDL.LU R114, [R1+0x4c3c] ;  /* 0x004c3c0001727983 */ /* 0x000ea20000300800 */
[----:B------:R-:W-:Y:S02]  /*794b0*/  IMAD.MOV.U32 R9, RZ, RZ, R30 ;  /* 0x000000ffff097224 */ /* 0x000fe400078e001e */
[----:B------:R-:W-:Y:S02]  /*794c0*/  IMAD.MOV.U32 R145, RZ, RZ, R11 ;  /* 0x000000ffff917224 */ /* 0x000fe400078e000b */
[----:B------:R-:W2:Y:S02]  /*794d0*/  LDL.LU R30, [R1+0x4c38] ;  /* 0x004c3800011e7983 */ /* 0x000ea40000300800 */
[----:B------:R-:W-:-:S02]  /*794e0*/  IMAD.MOV.U32 R10, RZ, RZ, R34 ;  /* 0x000000ffff0a7224 */ /* 0x000fc400078e0022 */
[----:B------:R-:W-:Y:S01]  /*794f0*/  IMAD.MOV.U32 R11, RZ, RZ, R35 ;  /* 0x000000ffff0b7224 */ /* 0x000fe200078e0023 */
[----:B------:R-:W2:Y:S01]  /*79500*/  LDL.LU R34, [R1+0x4c34] ;  /* 0x004c340001227983 */ /* 0x000ea20000300800 */
[----:B------:R-:W2:Y:S01]  /*79510*/  LDL.LU R35, [R1+0x4c30] ;  /* 0x004c300001237983 */ /* 0x000ea20000300800 */
[----:B----4-:R-:W-:Y:S11]  /*79520*/  HMMA.1688.F32.TF32 R4, R236, R38, R4 ;  /* 0x00000026ec04723c */ /* 0x010ff60000081004 */
[----:B------:R-:W-:Y:S11]  /*79530*/  @!UPT UIADD3 URZ, URZ, URZ, URZ ;  /* 0x0000003f3f3ff290 */ /* 0x000ff6000fffe03f */
[----:B------:R-:W-:Y:S02]  /*79540*/  @!UPT UIADD3 URZ, URZ, URZ, URZ ;  /* 0x0000003f3f3ff290 */ /* 0x000fe4000fffe03f */
[----:B------:R-:W-:Y:S01]  /*79550*/  IMAD.MOV.U32 R116, RZ, RZ, R4 ;  /* 0x000000ffff747224 */ /* 0x000fe200078e0004 */
[----:B------:R-:W-:Y:S01]  /*79560*/  MOV R149, R5 ;  /* 0x0000000500957202 */ /* 0x000fe20000000f00 */
[----:B------:R-:W-:Y:S02]  /*79570*/  IMAD.MOV.U32 R4, RZ, RZ, R31 ;  /* 0x000000ffff047224 */ /* 0x000fe400078e001f */
[----:B------:R-:W-:Y:S01]  /*79580*/  IMAD.MOV.U32 R5, RZ, RZ, R115 ;  /* 0x000000ffff057224 */ /* 0x000fe200078e0073 */
[----:B------:R-:W4:Y:S01]  /*79590*/  LDL.LU R31, [R1+0x4c2c] ;  /* 0x004c2c00011f7983 */ /* 0x000f220000300800 */
[----:B------:R-:W2:Y:S02]  /*795a0*/  LDL.LU R115, [R1+0x4c28] ;  /* 0x004c280001737983 */ /* 0x000ea40000300800 */
[----:B------:R-:W-:Y:S02]  /*795b0*/  IMAD.MOV.U32 R152, RZ, RZ, R6 ;  /* 0x000000ffff987224 */ /* 0x000fe400078e0006 */
[----:B------:R-:W-:-:S02]  /*795c0*/  IMAD.MOV.U32 R153, RZ, RZ, R7 ;  /* 0x000000ffff997224 */ /* 0x000fc400078e0007 */
[----:B------:R-:W-:Y:S02]  /*795d0*/  IMAD.MOV.U32 R6, RZ, RZ, R118 ;  /* 0x000000ffff067224 */ /* 0x000fe400078e0076 */
[----:B------:R-:W-:Y:S01]  /*795e0*/  IMAD.MOV.U32 R7, RZ, RZ, R119 ;  /* 0x000000ffff077224 */ /* 0x000fe200078e0077 */
[----:B------:R-:W3:Y:S01]  /*795f0*/  LDL.LU R118, [R1+0x4c24] ;  /* 0x004c240001767983 */ /* 0x000ee20000300800 */
[----:B------:R-:W3:Y:S01]  /*79600*/  LDL.LU R119, [R1+0x4c20] ;  /* 0x004c200001777983 */ /* 0x000ee20000300800 */
[C---:B------:R-:W-:Y:S08]  /*79610*/  HMMA.1688.F32.TF32 R8, R236.reuse, R150, R8 ;  /* 0x00000096ec08723c */ /* 0x040ff00000081008 */
[----:B------:R-:W-:Y:S11]  /*79620*/  HMMA.1688.F32.TF32 R4, R236, R146, R4 ;  /* 0x00000092ec04723c */ /* 0x000ff60000081004 */
[----:B------:R-:W-:Y:S11]  /*79630*/  @!UPT UIADD3 URZ, URZ, URZ, URZ ;  /* 0x0000003f3f3ff290 */ /* 0x000ff6000fffe03f */
[----:B------:R-:W-:Y:S02]  /*79640*/  @!UPT UIADD3 URZ, URZ, URZ, URZ ;  /* 0x0000003f3f3ff290 */ /* 0x000fe4000fffe03f */
[----:B------:R-:W-:Y:S01]  /*79650*/  IMAD.MOV.U32 R68, RZ, RZ, R4 ;  /* 0x000000ffff447224 */ /* 0x000fe200078e0004 */
[----:B------:R-:W-:Y:S01]  /*79660*/  MOV R65, R5 ;  /* 0x0000000500417202 */ /* 0x000fe20000000f00 */
[----:B------:R-:W-:Y:S02]  /*79670*/  IMAD.MOV.U32 R4, RZ, RZ, R123 ;  /* 0x000000ffff047224 */ /* 0x000fe400078e007b */
[----:B------:R-:W-:Y:S01]  /*79680*/  IMAD.MOV.U32 R64, RZ, RZ, R6 ;  /* 0x000000ffff407224 */ /* 0x000fe200078e0006 */
[----:B------:R-:W4:Y:S01]  /*79690*/  LDL.LU R123, [R1+0x4c1c] ;  /* 0x004c1c00017b7983 */ /* 0x000f220000300800 */
[----:B------:R-:W-:Y:S02]  /*796a0*/  IMAD.MOV.U32 R5, RZ, RZ, R122 ;  /* 0x000000ffff057224 */ /* 0x000fe400078e007a */
[----:B------:R-:W-:Y:S02]  /*796b0*/  IMAD.MOV.U32 R61, RZ, RZ, R7 ;  /* 0x000000ffff3d7224 */ /* 0x000fe400078e0007 */
[----:B------:R-:W4:Y:S02]  /*796c0*/  LDL.LU R122, [R1+0x4c18] ;  /* 0x004c1800017a7983 */ /* 0x000f240000300800 */
[----:B------:R-:W-:-:S02]  /*796d0*/  IMAD.MOV.U32 R6, RZ, RZ, R78 ;  /* 0x000000ffff067224 */ /* 0x000fc400078e004e */
[----:B------:R-:W-:Y:S01]  /*796e0*/  IMAD.MOV.U32 R60, RZ, RZ, R8 ;  /* 0x000000ffff3c7224 */ /* 0x000fe200078e0008 */
[----:B------:R-:W4:Y:S01]  /*796f0*/  LDL.LU R78, [R1+0x4c14] ;  /* 0x004c1400014e7983 */ /* 0x000f220000300800 */
[----:B------:R-:W-:Y:S02]  /*79700*/  IMAD.MOV.U32 R7, RZ, RZ, R79 ;  /* 0x000000ffff077224 */ /* 0x000fe400078e004f */
[----:B------:R-:W-:Y:S02]  /*79710*/  IMAD.MOV.U32 R57, RZ, RZ, R9 ;  /* 0x000000ffff397224 */ /* 0x000fe400078e0009 */
[----:B------:R-:W4:Y:S02]  /*79720*/  LDL.LU R79, [R1+0x4c10] ;  /* 0x004c1000014f7983 */ /* 0x000f240000300800 */
[----:B------:R-:W-:Y:S02]  /*79730*/  IMAD.MOV.U32 R8, RZ, RZ, R90 ;  /* 0x000000ffff087224 */ /* 0x000fe400078e005a */
[----:B------:R-:W-:Y:S01]  /*79740*/  IMAD.MOV.U32 R56, RZ, RZ, R10 ;  /* 0x000000ffff387224 */ /* 0x000fe200078e000a */
[----:B------:R-:W4:Y:S01]  /*79750*/  LDL.LU R90, [R1+0x4c0c] ;  /* 0x004c0c00015a7983 */ /* 0x000f220000300800 */
[----:B------:R-:W-:Y:S01]  /*79760*/  MOV R9, R91 ;  /* 0x0000005b00097202 */ /* 0x000fe20000000f00 */
[----:B------:R-:W-:-:S02]  /*79770*/  IMAD.MOV.U32 R53, RZ, RZ, R11 ;  /* 0x000000ffff357224 */ /* 0x000fc400078e000b */
[----:B------:R-:W4:Y:S02]  /*79780*/  LDL.LU R91, [R1+0x4c08] ;  /* 0x004c0800015b7983 */ /* 0x000f240000300800 */
[----:B------:R-:W-:Y:S02]  /*79790*/  IMAD.MOV.U32 R10, RZ, RZ, R70 ;  /* 0x000000ffff0a7224 */ /* 0x000fe400078e0046 */
[----:B------:R-:W-:Y:S01]  /*797a0*/  IMAD.MOV.U32 R11, RZ, RZ, R71 ;  /* 0x000000ffff0b7224 */ /* 0x000fe200078e0047 */
[----:B------:R-:W4:Y:S01]  /*797b0*/  LDL.LU R70, [R1+0x4c04] ;  /* 0x004c040001467983 */ /* 0x000f220000300800 */
[----:B------:R-:W4:Y:S01]  /*797c0*/  LDL.LU R71, [R1+0x4c00] ;  /* 0x004c000001477983 */ /* 0x000f220000300800 */
[C---:B--2---:R-:W-:Y:S08]  /*797d0*/  HMMA.1688.F32.TF32 R16, R236.reuse, R114, R16 ;  /* 0x00000072ec10723c */ /* 0x044ff00000081010 */
[----:B---3--:R-:W-:Y:S11]  /*797e0*/  HMMA.1688.F32.TF32 R20, R236, R118, R20 ;  /* 0x00000076ec14723c */ /* 0x008ff60000081014 */
[----:B------:R-:W-:Y:S05]  /*797f0*/  @!UPT UIADD3 URZ, URZ, URZ, URZ ;  /* 0x0000003f3f3ff290 */ /* 0x000fea000fffe03f */
[----:B------:R-:W-:Y:S02]  /*79800*/  IMAD.MOV.U32 R44, RZ, RZ, R16 ;  /* 0x000000ffff2c7224 */ /* 0x000fe400078e0010 */
[----:B------:R-:W-:Y:S02]  /*79810*/  IMAD.MOV.U32 R41, RZ, RZ, R17 ;  /* 0x000000ffff297224 */ /* 0x000fe400078e0011 */
[----:B------:R-:W-:Y:S02]  /*79820*/  IMAD.MOV.U32 R16, RZ, RZ, R74 ;  /* 0x000000ffff107224 */ /* 0x000fe400078e004a */
[----:B------:R-:W-:Y:S01]  /*79830*/  IMAD.MOV.U32 R40, RZ, RZ, R18 ;  /* 0x000000ffff287224 */ /* 0x000fe200078e0012 */
[----:B------:R-:W2:Y:S01]  /*79840*/  LDL.LU R74, [R1+0x4bfc] ;  /* 0x004bfc00014a7983 */ /* 0x000ea20000300800 */
[----:B------:R-:W-:Y:S02]  /*79850*/  IMAD.MOV.U32 R17, RZ, RZ, R75 ;  /* 0x000000ffff117224 */ /* 0x000fe400078e004b */
[----:B------:R-:W-:-:S02]  /*79860*/  IMAD.MOV.U32 R37, RZ, RZ, R19 ;  /* 0x000000ffff257224 */ /* 0x000fc400078e0013 */
[----:B------:R-:W3:Y:S02]  /*79870*/  LDL.LU R75, [R1+0x4bf8] ;  /* 0x004bf800014b7983 */ /* 0x000ee40000300800 */
[----:B------:R-:W-:Y:S02]  /*79880*/  IMAD.MOV.U32 R18, RZ, RZ, R55 ;  /* 0x000000ffff127224 */ /* 0x000fe400078e0037 */
[----:B------:R-:W-:Y:S01]  /*79890*/  IMAD.MOV.U32 R36, RZ, RZ, R20 ;  /* 0x000000ffff247224 */ /* 0x000fe200078e0014 */
[----:B------:R-:W3:Y:S01]  /*798a0*/  LDL.LU R55, [R1+0x4bf4] ;  /* 0x004bf40001377983 */ /* 0x000ee20000300800 */
[----:B------:R-:W-:Y:S01]  /*798b0*/  IMAD.MOV.U32 R19, RZ, RZ, R54 ;  /* 0x000000ffff137224 */ /* 0x000fe200078e0036 */
[----:B------:R-:W-:Y:S01]  /*798c0*/  MOV R33, R21 ;  /* 0x0000001500217202 */ /* 0x000fe20000000f00 */
[----:B------:R-:W3:Y:S02]  /*798d0*/  LDL.LU R54, [R1+0x4bf0] ;  /* 0x004bf00001367983 */ /* 0x000ee40000300800 */
[----:B------:R-:W-:Y:S01]  /*798e0*/  IMAD.MOV.U32 R20, RZ, RZ, R66 ;  /* 0x000000ffff147224 */ /* 0x000fe200078e0042 */
[----:B------:R-:W-:Y:S01]  /*798f0*/  MOV R21, R67 ;  /* 0x0000004300157202 */ /* 0x000fe20000000f00 */
[----:B------:R-:W3:Y:S01]  /*79900*/  LDL.LU R66, [R1+0x4bec] ;  /* 0x004bec0001427983 */ /* 0x000ee20000300800 */
[----:B------:R-:W3:Y:S01]  /*79910*/  LDL.LU R67, [R1+0x4be8] ;  /* 0x004be80001437983 */ /* 0x000ee20000300800 */
[----:B----4-:R-:W-:Y:S01]  /*79920*/  HMMA.1688.F32.TF32 R24, R236, R30, R24 ;  /* 0x0000001eec18723c */ /* 0x010fe20000081018 */
[----:B------:R-:W-:-:S02]  /*79930*/  IMAD.MOV.U32 R32, RZ, RZ, R22 ;  /* 0x000000ffff207224 */ /* 0x000fc400078e0016 */
[----:B------:R-:W-:Y:S02]  /*79940*/  IMAD.MOV.U32 R28, RZ, RZ, R23 ;  /* 0x000000ffff1c7224 */ /* 0x000fe400078e0017 */
[----:B------:R-:W-:Y:S02]  /*79950*/  IMAD.MOV.U32 R22, RZ, RZ, R111 ;  /* 0x000000ffff167224 */ /* 0x000fe400078e006f */
[----:B------:R-:W-:Y:S01]  /*79960*/  IMAD.MOV.U32 R23, RZ, RZ, R110 ;  /* 0x000000ffff177224 */ /* 0x000fe200078e006e */
[----:B------:R-:W4:Y:S01]  /*79970*/  LDL.LU R111, [R1+0x4be4] ;  /* 0x004be400016f7983 */ /* 0x000f220000300800 */
[----:B------:R-:W4:Y:S11]  /*79980*/  LDL.LU R110, [R1+0x4be0] ;  /* 0x004be000016e7983 */ /* 0x000f360000300800 */
[----:B------:R-:W-:Y:S04]  /*79990*/  @!UPT UIADD3 URZ, URZ, URZ, URZ ;  /* 0x0000003f3f3ff290 */ /* 0x000fe8000fffe03f */
[----:B------:R-:W-:Y:S02]  /*799a0*/  IMAD.MOV.U32 R100, RZ, RZ, R24 ;  /* 0x000000ffff647224 */ /* 0x000fe400078e0018 */
[----:B------:R-:W-:Y:S02]  /*799b0*/  IMAD.MOV.U32 R97, RZ, RZ, R25 ;  /* 0x000000ffff617224 */ /* 0x000fe400078e0019 */
[----:B------:R-:W-:Y:S02]  /*799c0*/  IMAD.MOV.U32 R24, RZ, RZ, R107 ;  /* 0x000000ffff187224 */ /* 0x000fe400078e006b */
[----:B------:R-:W-:Y:S01]  /*799d0*/  IMAD.MOV.U32 R96, RZ, RZ, R26 ;  /* 0x000000ffff607224 */ /* 0x000fe200078e001a */
[----:B------:R-:W4:Y:S01]  /*799e0*/  LDL.LU R107, [R1+0x4bdc] ;  /* 0x004bdc00016b7983 */ /* 0x000f220000300800 */
[----:B------:R-:W-:Y:S02]  /*799f0*/  IMAD.MOV.U32 R25, RZ, RZ, R106 ;  /* 0x000000ffff197224 */ /* 0x000fe400078e006a */
[----:B------:R-:W-:-:S02]  /*79a00*/  IMAD.MOV.U32 R93, RZ, RZ, R27 ;  /* 0x000000ffff5d7224 */ /* 0x000fc400078e001b */
[----:B------:R-:W4:Y:S02]  /*79a10*/  LDL.LU R106, [R1+0x4bd8] ;  /* 0x004bd800016a7983 */ /* 0x000f240000300800 */
[----:B------:R-:W-:Y:S02]  /*79a20*/  IMAD.MOV.U32 R26, RZ, RZ, R63 ;  /* 0x000000ffff1a7224 */ /* 0x000fe400078e003f */
[----:B------:R-:W-:Y:S01]  /*79a30*/  IMAD.MOV.U32 R27, RZ, RZ, R62 ;  /* 0x000000ffff1b7224 */ /* 0x000fe200078e003e */
        /* <DEDUP_REMOVED lines=16> */
[----:B------:R-:W4:Y:S01]  /*79b40*/  LDL.LU R91, [R1+0x4b9c] ;  /* 0x004b9c00015b7983 */ /* 0x000f220000300800 */
[----:B------:R-:W4:Y:S02]  /*79b50*/  LDL.LU R90, [R1+0x4b98] ;  /* 0x004b9800015a7983 */ /* 0x000f240000300800 */
[----:B------:R-:W-:Y:S02]  /*79b60*/  IMAD.MOV.U32 R230, RZ, RZ, R79 ;  /* 0x000000ffffe67224 */ /* 0x000fe400078e004f */
[----:B------:R-:W-:Y:S01]  /*79b70*/  IMAD.MOV.U32 R231, RZ, RZ, R78 ;  /* 0x000000ffffe77224 */ /* 0x000fe200078e004e */
[----:B------:R-:W4:Y:S01]  /*79b80*/  LDL.LU R79, [R1+0x4b94] ;  /* 0x004b9400014f7983 */ /* 0x000f220000300800 */
[----:B------:R-:W4:Y:S02]  /*79b90*/  LDL.LU R78, [R1+0x4b90] ;  /* 0x004b9000014e7983 */ /* 0x000f240000300800 */
[----:B------:R-:W-:-:S02]  /*79ba0*/  IMAD.MOV.U32 R174, RZ, RZ, R71 ;  /* 0x000000ffffae7224 */ /* 0x000fc400078e0047 */
[----:B------:R-:W-:Y:S01]  /*79bb0*/  IMAD.MOV.U32 R175, RZ, RZ, R70 ;  /* 0x000000ffffaf7224 */ /* 0x000fe200078e0046 */
[----:B--2---:R-:W-:Y:S01]  /*79bc0*/  MOV R173, R74 ;  /* 0x0000004a00ad7202 */ /* 0x004fe20000000f00 */
[----:B---3--:R-:W-:Y:S02]  /*79bd0*/  IMAD.MOV.U32 R172, RZ, RZ, R75 ;  /* 0x000000ffffac7224 */ /* 0x008fe400078e004b */
[----:B------:R-:W2:Y:S01]  /*79be0*/  LDL.LU R75, [R1+0x4b8c] ;  /* 0x004b8c00014b7983 */ /* 0x000ea20000300800 */
[----:B------:R-:W3:Y:S02]  /*79bf0*/  LDL.LU R74, [R1+0x4b88] ;  /* 0x004b8800014a7983 */ /* 0x000ee40000300800 */
[----:B------:R-:W3:Y:S02]  /*79c00*/  LDL.LU R71, [R1+0x4b84] ;  /* 0x004b840001477983 */ /* 0x000ee40000300800 */
[----:B------:R-:W3:Y:S02]  /*79c10*/  LDL.LU R70, [R1+0x4b80] ;  /* 0x004b800001467983 */ /* 0x000ee40000300800 */
[----:B------:R-:W-:-:S02]  /*79c20*/  IMAD.MOV.U32 R177, RZ, RZ, R66 ;  /* 0x000000ffffb17224 */ /* 0x000fc400078e0042 */
[----:B------:R-:W-:Y:S02]  /*79c30*/  IMAD.MOV.U32 R176, RZ, RZ, R67 ;  /* 0x000000ffffb07224 */ /* 0x000fe400078e0043 */
[----:B------:R-:W3:Y:S01]  /*79c40*/  LDL.LU R67, [R1+0x4b7c] ;  /* 0x004b7c0001437983 */ /* 0x000ee20000300800 */
[----:B------:R-:W3:Y:S02]  /*79c50*/  LDL.LU R66, [R1+0x4b78] ;  /* 0x004b780001427983 */ /* 0x000ee40000300800 */
[----:B------:R-:W-:Y:S02]  /*79c60*/  IMAD.MOV.U32 R178, RZ, RZ, R54 ;  /* 0x000000ffffb27224 */ /* 0x000fe400078e0036 */
[----:B------:R-:W-:Y:S01]  /*79c70*/  IMAD.MOV.U32 R179, RZ, RZ, R55 ;  /* 0x000000ffffb37224 */ /* 0x000fe200078e0037 */
[----:B------:R-:W3:Y:S01]  /*79c80*/  LDL.LU R54, [R1+0x4b74] ;  /* 0x004b740001367983 */ /* 0x000ee20000300800 */
[----:B------:R-:W3:Y:S01]  /*79c90*/  LDL.LU R55, [R1+0x4b70] ;  /* 0x004b700001377983 */ /* 0x000ee20000300800 */
[C---:B------:R-:W-:Y:S08]  /*79ca0*/  HMMA.1688.F32.TF32 R156, R236.reuse, R34, R156 ;  /* 0x00000022ec9c723c */ /* 0x040ff0000008109c */
[----:B------:R-:W-:Y:S01]  /*79cb0*/  HMMA.1688.F32.TF32 R12, R236, R154, R12 ;  /* 0x0000009aec0c723c */ /* 0x000fe2000008100c */
[----:B----4-:R-:W-:-:S02]  /*79cc0*/  IMAD.MOV.U32 R182, RZ, RZ, R110 ;  /* 0x000000ffffb67224 */ /* 0x010fc400078e006e */
[----:B------:R-:W-:Y:S02]  /*79cd0*/  IMAD.MOV.U32 R183, RZ, RZ, R111 ;  /* 0x000000ffffb77224 */ /* 0x000fe400078e006f */
[----:B------:R-:W-:Y:S02]  /*79ce0*/  IMAD.MOV.U32 R187, RZ, RZ, R63 ;  /* 0x000000ffffbb7224 */ /* 0x000fe400078e003f */
[----:B------:R-:W-:Y:S01]  /*79cf0*/  IMAD.MOV.U32 R186, RZ, RZ, R62 ;  /* 0x000000ffffba7224 */ /* 0x000fe200078e003e */
[----:B------:R-:W-:Y:S01]  /*79d00*/  MOV R185, R59 ;  /* 0x0000003b00b97202 */ /* 0x000fe20000000f00 */
[----:B------:R-:W-:Y:S02]  /*79d10*/  IMAD.MOV.U32 R184, RZ, RZ, R58 ;  /* 0x000000ffffb87224 */ /* 0x000fe400078e003a */
[----:B------:R-:W4:Y:S01]  /*79d20*/  LDL.LU R58, [R1+0x4b6c] ;  /* 0x004b6c00013a7983 */ /* 0x000f220000300800 */
[----:B------:R-:W4:Y:S02]  /*79d30*/  LDL.LU R59, [R1+0x4b68] ;  /* 0x004b6800013b7983 */ /* 0x000f240000300800 */
[----:B------:R-:W4:Y:S02]  /*79d40*/  LDL.LU R62, [R1+0x4b64] ;  /* 0x004b6400013e7983 */ /* 0x000f240000300800 */
[----:B------:R-:W4:Y:S02]  /*79d50*/  LDL.LU R63, [R1+0x4b60] ;  /* 0x004b6000013f7983 */ /* 0x000f240000300800 */
[----:B------:R-:W-:-:S02]  /*79d60*/  IMAD.MOV.U32 R188, RZ, RZ, R82 ;  /* 0x000000ffffbc7224 */ /* 0x000fc400078e0052 */
[----:B------:R-:W-:Y:S02]  /*79d70*/  IMAD.MOV.U32 R189, RZ, RZ, R83 ;  /* 0x000000ffffbd7224 */ /* 0x000fe400078e0053 */
[----:B------:R-:W-:Y:S02]  /*79d80*/  IMAD.MOV.U32 R190, RZ, RZ, R86 ;  /* 0x000000ffffbe7224 */ /* 0x000fe400078e0056 */
[----:B------:R-:W-:Y:S02]  /*79d90*/  IMAD.MOV.U32 R191, RZ, RZ, R87 ;  /* 0x000000ffffbf7224 */ /* 0x000fe400078e0057 */
[----:B------:R-:W-:Y:S02]  /*79da0*/  IMAD.MOV.U32 R222, RZ, RZ, R94 ;  /* 0x000000ffffde7224 */ /* 0x000fe400078e005e */
[----:B------:R-:W-:Y:S02]  /*79db0*/  IMAD.MOV.U32 R195, RZ, RZ, R79 ;  /* 0x000000ffffc37224 */ /* 0x000fe400078e004f */
[----:B------:R-:W-:-:S02]  /*79dc0*/  IMAD.MOV.U32 R194, RZ, RZ, R78 ;  /* 0x000000ffffc27224 */ /* 0x000fc400078e004e */
[----:B------:R-:W-:Y:S01]  /*79dd0*/  IMAD.MOV.U32 R220, RZ, RZ, R90 ;  /* 0x000000ffffdc7224 */ /* 0x000fe200078e005a */
[----:B------:R-:W-:Y:S01]  /*79de0*/  MOV R221, R91 ;  /* 0x0000005b00dd7202 */ /* 0x000fe20000000f00 */
        /* <DEDUP_REMOVED lines=9> */
[----:B------:R-:W-:Y:S01]  /*79e80*/  IMAD.MOV.U32 R124, RZ, RZ, R156 ;  /* 0x000000ffff7c7224 */ /* 0x000fe200078e009c */
[----:B------:R-:W-:Y:S01]  /*79e90*/  MOV R109, R157 ;  /* 0x0000009d006d7202 */ /* 0x000fe20000000f00 */
[----:B------:R-:W-:Y:S02]  /*79ea0*/  IMAD.MOV.U32 R156, RZ, RZ, R130 ;  /* 0x000000ffff9c7224 */ /* 0x000fe400078e0082 */
[----:B------:R-:W-:Y:S01]  /*79eb0*/  IMAD.MOV.U32 R112, RZ, RZ, R158 ;  /* 0x000000ffff707224 */ /* 0x000fe200078e009e */
[----:B------:R-:W-:Y:S01]  /*79ec0*/  MOV R157, R142 ;  /* 0x0000008e009d7202 */ /* 0x000fe20000000f00 */
        /* <DEDUP_REMOVED lines=10> */
[----:B------:R-:W-:Y:S01]  /*79f70*/  IMAD.MOV.U32 R15, RZ, RZ, R135 ;  /* 0x000000ffff0f7224 */ /* 0x000fe200078e0087 */
[----:B--2---:R-:W-:Y:S01]  /*79f80*/  MOV R193, R75 ;  /* 0x0000004b00c17202 */ /* 0x004fe20000000f00 */
[----:B---3--:R-:W-:Y:S02]  /*79f90*/  IMAD.MOV.U32 R192, RZ, RZ, R74 ;  /* 0x000000ffffc07224 */ /* 0x008fe400078e004a */
[----:B------:R-:W-:Y:S02]  /*79fa0*/  IMAD.MOV.U32 R203, RZ, RZ, R71 ;  /* 0x000000ffffcb7224 */ /* 0x000fe400078e0047 */
[----:B------:R-:W-:-:S02]  /*79fb0*/  IMAD.MOV.U32 R202, RZ, RZ, R70 ;  /* 0x000000ffffca7224 */ /* 0x000fc400078e0046 */
[----:B------:R-:W-:Y:S02]  /*79fc0*/  IMAD.MOV.U32 R201, RZ, RZ, R67 ;  /* 0x000000ffffc97224 */ /* 0x000fe400078e0043 */
[----:B------:R-:W-:Y:S02]  /*79fd0*/  IMAD.MOV.U32 R200, RZ, RZ, R66 ;  /* 0x000000ffffc87224 */ /* 0x000fe400078e0042 */
[----:B------:R-:W2:Y:S01]  /*79fe0*/  LDL.LU R66, [R1+0x4b5c] ;  /* 0x004b5c0001427983 */ /* 0x000ea20000300800 */
[----:B------:R-:W2:Y:S02]  /*79ff0*/  LDL.LU R67, [R1+0x4b58] ;  /* 0x004b580001437983 */ /* 0x000ea40000300800 */
        /* <DEDUP_REMOVED lines=34> */
[----:B------:R-:W-:-:S05]  /*7a220*/  LOP3.LUT R247, R3, 0x20, RZ, 0x3c, !PT ;  /* 0x0000002003f77812 */ /* 0x000fca00078e3cff */
[----:B------:R-:W-:Y:S04]  /*7a230*/  LDS R233, [R247+0x14080] ;  /* 0x01408000f7e97984 */ /* 0x000fe80000000800 */
[----:B------:R-:W1:Y:S01]  /*7a240*/  LDS R235, [R247+0x16080] ;  /* 0x01608000f7eb7984 */ /* 0x000e620000000800 */
[C---:B----4-:R-:W-:Y:S03]  /*7a250*/  HMMA.1688.F32.TF32 R8, R236.reuse, R58, R8 ;  /* 0x0000003aec08723c */ /* 0x050fe60000081008 */
[----:B------:R-:W-:Y:S05]  /*7a260*/  LDS R245, [R247+0x14180] ;  /* 0x01418000f7f57984 */ /* 0x000fea0000000800 */
[C---:B--2---:R-:W-:Y:S11]  /*7a270*/  HMMA.1688.F32.TF32 R192, R236.reuse, R138, R192 ;  /* 0x0000008aecc0723c */ /* 0x044ff600000810c0 */
[----:B------:R-:W-:Y:S11]  /*7a280*/  @!UPT UIADD3 URZ, URZ, URZ, URZ ;  /* 0x0000003f3f3ff290 */ /* 0x000ff6000fffe03f */
[----:B------:R-:W-:Y:S02]  /*7a290*/  @!UPT UIADD3 URZ, URZ, URZ, URZ ;  /* 0x0000003f3f3ff290 */ /* 0x000fe4000fffe03f */
[----:B------:R-:W-:Y:S02]  /*7a2a0*/  IMAD.MOV.U32 R84, RZ, RZ, R192 ;  /* 0x000000ffff547224 */ /* 0x000fe400078e00c0 */
[----:B------:R-:W-:Y:S02]  /*7a2b0*/  IMAD.MOV.U32 R81, RZ, RZ, R193 ;  /* 0x000000ffff517224 */ /* 0x000fe400078e00c1 */
[----:B------:R-:W-:Y:S02]  /*7a2c0*/  IMAD.MOV.U32 R80, RZ, RZ, R194 ;  /* 0x000000ffff507224 */ /* 0x000fe400078e00c2 */
[----:B------:R-:W-:Y:S02]  /*7a2d0*/  IMAD.MOV.U32 R77, RZ, RZ, R195 ;  /* 0x000000ffff4d7224 */ /* 0x000fe400078e00c3 */
[C---:B---3--:R-:W-:Y:S08]  /*7a2e0*/  HMMA.1688.F32.TF32 R192, R236.reuse, R134, R220 ;  /* 0x00000086ecc0723c */ /* 0x048ff000000810dc */
[C---:B------:R-:W-:Y:S08]  /*7a2f0*/  HMMA.1688.F32.TF32 R188, R236.reuse, R126, R188 ;  /* 0x0000007eecbc723c */ /* 0x040ff000000810bc */
[C---:B------:R-:W-:Y:S08]  /*7a300*/  HMMA.1688.F32.TF32 R184, R236.reuse, R122, R184 ;  /* 0x0000007aecb8723c */ /* 0x040ff000000810b8 */
[C---:B------:R-:W-:Y:S08]  /*7a310*/  HMMA.1688.F32.TF32 R180, R236.reuse, R110, R180 ;  /* 0x0000006eecb4723c */ /* 0x040ff000000810b4 */
[C---:B------:R-:W-:Y:S08]  /*7a320*/  HMMA.1688.F32.TF32 R176, R236.reuse, R106, R176 ;  /* 0x0000006aecb0723c */ /* 0x040ff000000810b0 */
[----:B------:R-:W-:Y:S01]  /*7a330*/  HMMA.1688.F32.TF32 R172, R236, R102, R172 ;  /* 0x00000066ecac723c */ /* 0x000fe200000810ac */
[----:B------:R-:W-:Y:S01]  /*7a340*/  IMAD.MOV.U32 R92, RZ, RZ, R192 ;  /* 0x000000ffff5c7224 */ /* 0x000fe200078e00c0 */
[----:B------:R-:W-:Y:S01]  /*7a350*/  MOV R89, R193 ;  /* 0x000000c100597202 */ /* 0x000fe20000000f00 */
[----:B------:R-:W-:-:S02]  /*7a360*/  IMAD.MOV.U32 R88, RZ, RZ, R194 ;  /* 0x000000ffff587224 */ /* 0x000fc400078e00c2 */
[----:B------:R-:W-:-:S03]  /*7a370*/  IMAD.MOV.U32 R85, RZ, RZ, R195 ;  /* 0x000000ffff557224 */ /* 0x000fc600078e00c3 */
[C---:B------:R-:W-:Y:S11]  /*7a380*/  HMMA.1688.F32.TF32 R192, R236.reuse, R130, R216 ;  /* 0x00000082ecc0723c */ /* 0x040ff600000810d8 */
[----:B------:R-:W-:Y:S11]  /*7a390*/  @!UPT UIADD3 URZ, URZ, URZ, URZ ;  /* 0x0000003f3f3ff290 */ /* 0x000ff6000fffe03f */
[----:B------:R-:W-:Y:S01]  /*7a3a0*/  @!UPT UIADD3 URZ, URZ, URZ, URZ ;  /* 0x0000003f3f3ff290 */ /* 0x000fe2000fffe03f */
        /* <DEDUP_REMOVED lines=23> */
[----:B-1----:R-:W-:Y:S01]  /*7a520*/  HMMA.1688.F32.TF32 R4, R232, R50, R248 ;  /* 0x00000032e804723c */ /* 0x002fe200000810f8 */
        /* <DEDUP_REMOVED lines=20> */
[----:B------:R1:W-:Y:S01]  /*7a670*/  STL.64 [R1+0x2dd0], R8 ;  /* 0x002dd00801007387 */ /* 0x0003e20000100a00 */
[----:B------:R2:W-:Y:S03]  /*7a680*/  STL.64 [R1+0x2dd8], R10 ;  /* 0x002dd80a01007387 */ /* 0x0005e60000100a00 */
[----:B-1----:R-:W3:Y:S01]  /*7a690*/  LDL.LU R8, [R1+0xe0] ;  /* 0x0000e00001087983 */ /* 0x002ee20000300800 */
[----:B------:R1:W-:Y:S02]  /*7a6a0*/  STL.64 [R1+0x2d30], R12 ;  /* 0x002d300c01007387 */ /* 0x0003e40000100a00 */
[----:B------:R4:W-:Y:S02]  /*7a6b0*/  STL.64 [R1+0x2d38], R14 ;  /* 0x002d380e01007387 */ /* 0x0009e40000100a00 */
[----:B------:R4:W-:Y:S01]  /*7a6c0*/  STL.64 [R1+0x2d20], R4 ;  /* 0x002d200401007387 */ /* 0x0009e20000100a00 */
[----:B------:R4:W-:Y:S01]  /*7a6d0*/  STL.64 [R1+0x2d28], R6 ;  /* 0x002d280601007387 */ /* 0x0009e20000100a00 */
[----:B------:R-:W3:Y:S02]  /*7a6e0*/  LDL.LU R9, [R1+0xe4] ;  /* 0x0000e40001097983 */ /* 0x000ee40000300800 */
[----:B--2---:R-:W3:Y:S02]  /*7a6f0*/  LDL.LU R10, [R1+0xe8] ;  /* 0x0000e800010a7983 */ /* 0x004ee40000300800 */
[----:B------:R-:W3:Y:S01]  /*7a700*/  LDL.LU R11, [R1+0xec] ;  /* 0x0000ec00010b7983 */ /* 0x000ee20000300800 */
[----:B-1----:R-:W2:Y:S01]  /*7a710*/  LDL.LU R12, [R1+0xf0] ;  /* 0x0000f000010c7983 */ /* 0x002ea20000300800 */
[----:B------:R-:W2:Y:S02]  /*7a720*/  LDL.LU R13, [R1+0xf4] ;  /* 0x0000f400010d7983 */ /* 0x000ea40000300800 */
[----:B----4-:R-:W2:Y:S01]  /*7a730*/  LDL.LU R14, [R1+0xf8] ;  /* 0x0000f800010e7983 */ /* 0x010ea20000300800 */
[----:B------:R-:W2:Y:S04]  /*7a740*/  LDL.LU R15, [R1+0xfc] ;  /* 0x0000fc00010f7983 */ /* 0x000ea80000300800 */
        /* <DEDUP_REMOVED lines=50> */
[----:B------:R-:W2:Y:S01]  /*7aa70*/  LDL.LU R194, [R1+0x368] ;  /* 0x0003680001c27983 */ /* 0x000ea20000300800 */
        /* <DEDUP_REMOVED lines=28> */
[----:B------:R-:W4:Y:S02]  /*7ac40*/  LDL.LU R206, [R1+0x398] ;  /* 0x0003980001ce7983 */ /* 0x000f240000300800 */
[----:B------:R-:W-:Y:S01]  /*7ac50*/  IMAD.MOV.U32 R76, RZ, RZ, R196 ;  /* 0x000000ffff4c7224 */ /* 0x000fe200078e00c4 */
[----:B------:R-:W4:Y:S01]  /*7ac60*/  LDL.LU R207, [R1+0x39c] ;  /* 0x00039c0001cf7983 */ /* 0x000f220000300800 */
[----:B------:R-:W-:Y:S01]  /*7ac70*/  MOV R73, R197 ;  /* 0x000000c500497202 */ /* 0x000fe20000000f00 */
[----:B------:R-:W4:Y:S02]  /*7ac80*/  LDL.LU R196, [R1+0x380] ;  /* 0x0003800001c47983 */ /* 0x000f240000300800 */
[----:B------:R-:W-:Y:S01]  /*7ac90*/  IMAD.MOV.U32 R72, RZ, RZ, R198 ;  /* 0x000000ffff487224 */ /* 0x000fe200078e00c6 */
[----:B------:R-:W4:Y:S01]  /*7aca0*/  LDL.LU R197, [R1+0x384] ;  /* 0x0003840001c57983 */ /* 0x000f220000300800 */
[----:B------:R-:W-:-:S02]  /*7acb0*/  IMAD.MOV.U32 R69, RZ, RZ, R199 ;  /* 0x000000ffff457224 */ /* 0x000fc400078e00c7 */
        /* <DEDUP_REMOVED lines=18> */
[----:B------:R-:W-:Y:S04]  /*7ade0*/  LDS R236, [R3+0x14100] ;  /* 0x0141000003ec7984 */ /* 0x000fe80000000800 */
[----:B------:R-:W-:Y:S04]  /*7adf0*/  LDS R238, [R3+0x16100] ;  /* 0x0161000003ee7984 */ /* 0x000fe80000000800 */
[----:B------:R-:W-:Y:S04]  /*7ae00*/  LDS R237, [R247+0x14100] ;  /* 0x01410000f7ed7984 */ /* 0x000fe80000000800 */
[----:B------:R-:W1:Y:S02]  /*7ae10*/  LDS R239, [R247+0x16100] ;  /* 0x01610000f7ef7984 */ /* 0x000e640000000800 */
[----:B------:R-:W1:Y:S01]  /*7ae20*/  LDS R247, [R247+0x16180] ;  /* 0x01618000f7f77984 */ /* 0x000e620000000800 */
[C---:B--2---:R-:W-:Y:S08]  /*7ae30*/  HMMA.1688.F32.TF32 R208, R232.reuse, R42, R208 ;  /* 0x0000002ae8d0723c */ /* 0x044ff000000810d0 */
[C---:B---3--:R-:W-:Y:S08]  /*7ae40*/  HMMA.1688.F32.TF32 R212, R232.reuse, R46, R212 ;  /* 0x0000002ee8d4723c */ /* 0x048ff000000810d4 */
[C---:B------:R-:W-:Y:S11]  /*7ae50*/  HMMA.1688.F32.TF32 R248, R232.reuse, R38, R248 ;  /* 0x00000026e8f8723c */ /* 0x040ff600000810f8 */
[----:B------:R-:W-:Y:S04]  /*7ae60*/  @!UPT UIADD3 URZ, URZ, URZ, URZ ;  /* 0x0000003f3f3ff290 */ /* 0x000fe8000fffe03f */
[----:B------:R-:W-:Y:S01]  /*7ae70*/  STL.64 [R1+0x2dc0], R212 ;  /* 0x002dc0d401007387 */ /* 0x000fe20000100a00 */
[----:B------:R2:W-:Y:S03]  /*7ae80*/  STL.64 [R1+0x2dc8], R214 ;  /* 0x002dc8d601007387 */ /* 0x0005e60000100a00 */
[----:B--2---:R-:W2:Y:S01]  /*7ae90*/  LDL.LU.64 R214, [R1+0x4ac8] ;  /* 0x004ac80001d67983 */ /* 0x004ea20000300a00 */
[----:B------:R-:W3:Y:S02]  /*7aea0*/  LDL.LU.64 R212, [R1+0x4ac0] ;  /* 0x004ac00001d47983 */ /* 0x000ee40000300a00 */
[----:B------:R-:W-:Y:S02]  /*7aeb0*/  STL.64 [R1+0x2db0], R208 ;  /* 0x002db0d001007387 */ /* 0x000fe40000100a00 */
[----:B------:R1:W-:Y:S02]  /*7aec0*/  STL.64 [R1+0x2db8], R210 ;  /* 0x002db8d201007387 */ /* 0x0003e40000100a00 */
[----:B-1----:R-:W2:Y:S01]  /*7aed0*/  LDL.LU.64 R210, [R1+0x4ab8] ;  /* 0x004ab80001d27983 */ /* 0x002ea20000300a00 */
[----:B------:R-:W2:Y:S02]  /*7aee0*/  LDL.LU.64 R208, [R1+0x4ab0] ;  /* 0x004ab00001d07983 */ /* 0x000ea40000300a00 */
[----:B------:R-:W-:Y:S02]  /*7aef0*/  STL.64 [R1+0x2da0], R248 ;  /* 0x002da0f801007387 */ /* 0x000fe40000100a00 */
[----:B------:R1:W-:Y:S02]  /*7af00*/  STL.64 [R1+0x2da8], R250 ;  /* 0x002da8fa01007387 */ /* 0x0003e40000100a00 */
[C---:B-1----:R-:W-:Y:S08]  /*7af10*/  HMMA.1688.F32.TF32 R248, R232.reuse, R34, R240 ;  /* 0x00000022e8f8723c */ /* 0x042ff000000810f0 */
[C---:B------:R-:W-:Y:S01]  /*7af20*/  HMMA.1688.F32.TF32 R240, R232.reuse, R30, R4 ;  /* 0x0000001ee8f0723c */ /* 0x040fe20000081004 */
[----:B------:R-:W2:Y:S11]  /*7af30*/  LDL.LU R4, [R1+0xd0] ;  /* 0x0000d00001047983 */ /* 0x000eb60000300800 */
[----:B------:R-:W-:Y:S03]  /*7af40*/  @!UPT UIADD3 URZ, URZ, URZ, URZ ;  /* 0x0000003f3f3ff290 */ /* 0x000fe6000fffe03f */
[----:B------:R-:W-:Y:S01]  /*7af50*/  STL.64 [R1+0x2d90], R248 ;  /* 0x002d90f801007387 */ /* 0x000fe20000100a00 */
[----:B------:R-:W-:Y:S07]  /*7af60*/  STL.64 [R1+0x2d98], R250 ;  /* 0x002d98fa01007387 */ /* 0x000fee0000100a00 */
[----:B------:R-:W-:Y:S02]  /*7af70*/  STL.64 [R1+0x2d80], R240 ;  /* 0x002d80f001007387 */ /* 0x000fe40000100a00 */
[----:B------:R4:W-:Y:S01]  /*7af80*/  STL.64 [R1+0x2d88], R242 ;  /* 0x002d88f201007387 */ /* 0x0009e20000100a00 */
[----:B------:R-:W2:Y:S01]  /*7af90*/  LDL.LU R5, [R1+0xd4] ;  /* 0x0000d40001057983 */ /* 0x000ea20000300800 */
[----:B------:R-:W2:Y:S02]  /*7afa0*/  LDL.LU R6, [R1+0xd8] ;  /* 0x0000d80001067983 */ /* 0x000ea40000300800 */
[----:B------:R-:W2:Y:S01]  /*7afb0*/  LDL.LU R7, [R1+0xdc] ;  /* 0x0000dc0001077983 */ /* 0x000ea20000300800 */
[C---:B------:R-:W-:Y:S08]  /*7afc0*/  HMMA.1688.F32.TF32 R200, R232.reuse, R154, R200 ;  /* 0x0000009ae8c8723c */ /* 0x040ff000000810c8 */
[C---:B----4-:R-:W-:Y:S08]  /*7afd0*/  HMMA.1688.F32.TF32 R240, R232.reuse, R118, R204 ;  /* 0x00000076e8f0723c */ /* 0x050ff000000810cc */
[C---:B------:R-:W-:Y:S08]  /*7afe0*/  HMMA.1688.F32.TF32 R204, R232.reuse, R114, R196 ;  /* 0x00000072e8cc723c */ /* 0x040ff000000810c4 */
[C---:B------:R-:W-:Y:S08]  /*7aff0*/  HMMA.1688.F32.TF32 R196, R232.reuse, R150, R192 ;  /* 0x00000096e8c4723c */ /* 0x040ff000000810c0 */
[C---:B------:R-:W-:Y:S01]  /*7b000*/  HMMA.1688.F32.TF32 R192, R232.reuse, R146, R220 ;  /* 0x00000092e8c0723c */ /* 0x040fe200000810dc */
[----:B------:R-:W-:Y:S01]  /*7b010*/  STL.64 [R1+0x2d70], R240 ;  /* 0x002d70f001007387 */ /* 0x000fe20000100a00 */
[----:B------:R-:W-:Y:S05]  /*7b020*/  STL.64 [R1+0x2d78], R242 ;  /* 0x002d78f201007387 */ /* 0x000fea0000100a00 */
[----:B------:R-:W-:Y:S02]  /*7b030*/  STL.64 [R1+0x2d60], R204 ;  /* 0x002d60cc01007387 */ /* 0x000fe40000100a00 */
[----:B------:R-:W-:Y:S01]  /*7b040*/  STL.64 [R1+0x2d68], R206 ;  /* 0x002d68ce01007387 */ /* 0x000fe20000100a00 */
[----:B------:R-:W-:Y:S01]  /*7b050*/  STL.64 [R1+0x2d50], R200 ;  /* 0x002d50c801007387 */ /* 0x000fe20000100a00 */
[----:B------:R1:W-:Y:S04]  /*7b060*/  STL.64 [R1+0x2d58], R202 ;  /* 0x002d58ca01007387 */ /* 0x0003e80000100a00 */
[----:B------:R-:W-:Y:S02]  /*7b070*/  STL.64 [R1+0x2d40], R196 ;  /* 0x002d40c401007387 */ /* 0x000fe40000100a00 */
[----:B------:R4:W-:Y:S06]  /*7b080*/  STL.64 [R1+0x2d48], R198 ;  /* 0x002d48c601007387 */ /* 0x0009ec0000100a00 */
[----:B------:R-:W-:Y:S01]  /*7b090*/  STL.64 [R1+0x2d10], R192 ;  /* 0x002d10c001007387 */ /* 0x000fe20000100a00 */
[----:B------:R4:W-:Y:S01]  /*7b0a0*/  STL.64 [R1+0x2d18], R194 ;  /* 0x002d18c201007387 */ /* 0x0009e20000100a00 */
[C---:B-1----:R-:W-:Y:S08]  /*7b0b0*/  HMMA.1688.F32.TF32 R200, R232.reuse, R142, R216 ;  /* 0x0000008ee8c8723c */ /* 0x042ff000000810d8 */
        /* <DEDUP_REMOVED lines=46> */
[----:B------:R-:W4:Y:S01]  /*7b3a0*/  LDL.LU R248, [R1+0x190] ;  /* 0x0001900001f87983 */ /* 0x000f220000300800 */
[----:B------:R-:W-:Y:S01]  /*7b3b0*/  STL.64 [R1+0x2c10], R12 ;  /* 0x002c100c01007387 */ /* 0x000fe20000100a00 */
[----:B------:R-:W-:Y:S02]  /*7b3c0*/  STL.64 [R1+0x2c18], R14 ;  /* 0x002c180e01007387 */ /* 0x000fe40000100a00 */
[----:B------:R1:W-:Y:S02]  /*7b3d0*/  STL.64 [R1+0x2c00], R8 ;  /* 0x002c000801007387 */ /* 0x0003e40000100a00 */
[----:B------:R2:W-:Y:S01]  /*7b3e0*/  STL.64 [R1+0x2c08], R10 ;  /* 0x002c080a01007387 */ /* 0x0005e20000100a00 */
[----:B------:R-:W4:Y:S01]  /*7b3f0*/  LDL.LU R249, [R1+0x194] ;  /* 0x0001940001f97983 */ /* 0x000f220000300800 */
[----:B------:R-:W4:Y:S02]  /*7b400*/  LDL.LU R250, [R1+0x198] ;  /* 0x0001980001fa7983 */ /* 0x000f240000300800 */
[----:B------:R-:W4:Y:S02]  /*7b410*/  LDL.LU R251, [R1+0x19c] ;  /* 0x00019c0001fb7983 */ /* 0x000f240000300800 */
[----:B------:R-:W3:Y:S01]  /*7b420*/  LDL.LU R240, [R1+0x180] ;  /* 0x0001800001f07983 */ /* 0x000ee20000300800 */
[----:B------:R-:W3:Y:S01]  /*7b430*/  LDL.LU R241, [R1+0x184] ;  /* 0x0001840001f17983 */ /* 0x000ee20000300800 */
[----:B------:R-:W3:Y:S02]  /*7b440*/  LDL.LU R242, [R1+0x188] ;  /* 0x0001880001f27983 */ /* 0x000ee40000300800 */
[----:B------:R-:W3:Y:S01]  /*7b450*/  LDL.LU R243, [R1+0x18c] ;  /* 0x00018c0001f37983 */ /* 0x000ee20000300800 */
[----:B-1----:R-:W3:Y:S01]  /*7b460*/  LDL.LU R8, [R1+0x1c0] ;  /* 0x0001c00001087983 */ /* 0x002ee20000300800 */
        /* <DEDUP_REMOVED lines=92> */
[----:B-1----:R-:W4:Y:S02]  /*7ba30*/  LDL.LU R4, [R1+0x1b0] ;  /* 0x0001b00001047983 */ /* 0x002f240000300800 */
[----:B------:R-:W4:Y:S02]  /*7ba40*/  LDL.LU R5, [R1+0x1b4] ;  /* 0x0001b40001057983 */ /* 0x000f240000300800 */
[----:B--2---:R-:W2:Y:S01]  /*7ba50*/  LDL.LU R6, [R1+0x1b8] ;  /* 0x0001b80001067983 */ /* 0x004ea20000300800 */
[----:B------:R-:W2:Y:S01]  /*7ba60*/  LDL.LU R7, [R1+0x1bc] ;  /* 0x0001bc0001077983 */ /* 0x000ea20000300800 */
[C---:B---3--:R-:W-:Y:S08]  /*7ba70*/  HMMA.1688.F32.TF32 R200, R232.reuse, R58, R200 ;  /* 0x0000003ae8c8723c */ /* 0x048ff000000810c8 */
[C---:B----4-:R-:W-:Y:S08]  /*7ba80*/  HMMA.1688.F32.TF32 R204, R232.reuse, R62, R204 ;  /* 0x0000003ee8cc723c */ /* 0x050ff000000810cc */
[----:B------:R-:W-:Y:S08]  /*7ba90*/  HMMA.1688.F32.TF32 R232, R232, R54, R196 ;  /* 0x00000036e8e8723c */ /* 0x000ff000000810c4 */
[C---:B------:R-:W-:Y:S08]  /*7baa0*/  HMMA.1688.F32.TF32 R216, R236.reuse, R42, R216 ;  /* 0x0000002aecd8723c */ /* 0x040ff000000810d8 */
[C---:B------:R-:W-:Y:S08]  /*7bab0*/  HMMA.1688.F32.TF32 R192, R236.reuse, R50, R192 ;  /* 0x00000032ecc0723c */ /* 0x040ff000000810c0 */
[C---:B------:R-:W-:Y:S08]  /*7bac0*/  HMMA.1688.F32.TF32 R220, R236.reuse, R46, R220 ;  /* 0x0000002eecdc723c */ /* 0x040ff000000810dc */
[C---:B------:R-:W-:Y:S08]  /*7bad0*/  HMMA.1688.F32.TF32 R188, R236.reuse, R38, R188 ;  /* 0x00000026ecbc723c */ /* 0x040ff000000810bc */
[C---:B------:R-:W-:Y:S01]  /*7bae0*/  HMMA.1688.F32.TF32 R184, R236.reuse, R34, R184 ;  /* 0x00000022ecb8723c */ /* 0x040fe200000810b8 */
[----:B------:R-:W-:Y:S01]  /*7baf0*/  STL.64 [R1+0x2be0], R204 ;  /* 0x002be0cc01007387 */ /* 0x000fe20000100a00 */
[----:B------:R1:W-:Y:S06]  /*7bb00*/  STL.64 [R1+0x2be8], R206 ;  /* 0x002be8ce01007387 */ /* 0x0003ec0000100a00 */
[C---:B------:R-:W-:Y:S01]  /*7bb10*/  HMMA.1688.F32.TF32 R180, R236.reuse, R30, R180 ;  /* 0x0000001eecb4723c */ /* 0x040fe200000810b4 */
[----:B-1----:R-:W3:Y:S01]  /*7bb20*/  LDL.LU.64 R206, [R1+0x4aa8] ;  /* 0x004aa80001ce7983 */ /* 0x002ee20000300a00 */
[----:B------:R-:W4:Y:S02]  /*7bb30*/  LDL.LU.64 R204, [R1+0x4aa0] ;  /* 0x004aa00001cc7983 */ /* 0x000f240000300a00 */
[----:B------:R-:W-:Y:S02]  /*7bb40*/  STL.64 [R1+0x2bd0], R200 ;  /* 0x002bd0c801007387 */ /* 0x000fe40000100a00 */
[----:B------:R1:W-:Y:S02]  /*7bb50*/  STL.64 [R1+0x2bd8], R202 ;  /* 0x002bd8ca01007387 */ /* 0x0003e40000100a00 */
[C---:B------:R-:W-:Y:S01]  /*7bb60*/  HMMA.1688.F32.TF32 R176, R236.reuse, R118, R176 ;  /* 0x00000076ecb0723c */ /* 0x040fe200000810b0 */
[----:B-1----:R-:W3:Y:S01]  /*7bb70*/  LDL.LU.64 R202, [R1+0x4a98] ;  /* 0x004a980001ca7983 */ /* 0x002ee20000300a00 */
[----:B------:R-:W3:Y:S02]  /*7bb80*/  LDL.LU.64 R200, [R1+0x4a90] ;  /* 0x004a900001c87983 */ /* 0x000ee40000300a00 */
[----:B------:R-:W3:Y:S02]  /*7bb90*/  LDL.LU.64 R198, [R1+0x4a88] ;  /* 0x004a880001c67983 */ /* 0x000ee40000300a00 */
[----:B------:R-:W3:Y:S01]  /*7bba0*/  LDL.LU.64 R196, [R1+0x4a80] ;  /* 0x004a800001c47983 */ /* 0x000ee20000300a00 */
[----:B------:R1:W-:Y:S01]  /*7bbb0*/  STL.64 [R1+0x2bb0], R232 ;  /* 0x002bb0e801007387 */ /* 0x0003e20000100a00 */
[----:B------:R2:W-:Y:S01]  /*7bbc0*/  STL.64 [R1+0x2bb8], R234 ;  /* 0x002bb8ea01007387 */ /* 0x0005e20000100a00 */
[C---:B------:R-:W-:Y:S02]  /*7bbd0*/  HMMA.1688.F32.TF32 R172, R236.reuse, R114, R172 ;  /* 0x00000072ecac723c */ /* 0x040fe400000810ac */
[----:B-1----:R-:W3:Y:S01]  /*7bbe0*/  LDL.LU R232, [R1+0x1a0] ;  /* 0x0001a00001e87983 */ /* 0x002ee20000300800 */
[----:B------:R-:W3:Y:S02]  /*7bbf0*/  LDL.LU R233, [R1+0x1a4] ;  /* 0x0001a40001e97983 */ /* 0x000ee40000300800 */
[----:B--2---:R-:W3:Y:S02]  /*7bc00*/  LDL.LU R234, [R1+0x1a8] ;  /* 0x0001a80001ea7983 */ /* 0x004ee40000300800 */
[----:B------:R-:W3:Y:S01]  /*7bc10*/  LDL.LU R235, [R1+0x1ac] ;  /* 0x0001ac0001eb7983 */ /* 0x000ee20000300800 */
[----:B------:R-:W-:Y:S01]  /*7bc20*/  STL.64 [R1+0x2ba0], R192 ;  /* 0x002ba0c001007387 */ /* 0x000fe20000100a00 */
[----:B------:R1:W-:Y:S01]  /*7bc30*/  STL.64 [R1+0x2ba8], R194 ;  /* 0x002ba8c201007387 */ /* 0x0003e20000100a00 */
[C---:B------:R-:W-:Y:S02]  /*7bc40*/  HMMA.1688.F32.TF32 R228, R236.reuse, R154, R228 ;  /* 0x0000009aece4723c */ /* 0x040fe400000810e4 */
[----:B-1----:R-:W2:Y:S01]  /*7bc50*/  LDL.LU.64 R194, [R1+0x4a78] ;  /* 0x004a780001c27983 */ /* 0x002ea20000300a00 */
[----:B------:R-:W2:Y:S02]  /*7bc60*/  LDL.LU.64 R192, [R1+0x4a70] ;  /* 0x004a700001c07983 */ /* 0x000ea40000300a00 */
[----:B------:R-:W-:Y:S02]  /*7bc70*/  STL.64 [R1+0x2bc0], R220 ;  /* 0x002bc0dc01007387 */ /* 0x000fe40000100a00 */
[----:B------:R1:W-:Y:S01]  /*7bc80*/  STL.64 [R1+0x2bc8], R222 ;  /* 0x002bc8de01007387 */ /* 0x0003e20000100a00 */
[C---:B------:R-:W-:Y:S01]  /*7bc90*/  HMMA.1688.F32.TF32 R224, R236.reuse, R150, R224 ;  /* 0x00000096ece0723c */ /* 0x040fe200000810e0 */
[----:B-1----:R-:W2:Y:S01]  /*7bca0*/  LDL.LU.64 R222, [R1+0x4a68] ;  /* 0x004a680001de7983 */ /* 0x002ea20000300a00 */
[----:B------:R-:W2:Y:S02]  /*7bcb0*/  LDL.LU.64 R220, [R1+0x4a60] ;  /* 0x004a600001dc7983 */ /* 0x000ea40000300a00 */
[----:B------:R-:W-:Y:S02]  /*7bcc0*/  STL.64 [R1+0x2b90], R216 ;  /* 0x002b90d801007387 */ /* 0x000fe40000100a00 */
[----:B------:R1:W-:Y:S02]  /*7bcd0*/  STL.64 [R1+0x2b98], R218 ;  /* 0x002b98da01007387 */ /* 0x0003e40000100a00 */
        /* <DEDUP_REMOVED lines=79> */
[----:B------:R-:W2:Y:S01]  /*7c1d0*/  LDL.LU.64 R4, [R1+0x4940] ;  /* 0x0049400001047983 */ /* 0x000ea20000300a00 */
[C---:B---3--:R-:W-:Y:S08]  /*7c1e0*/  HMMA.1688.F32.TF32 R232, R236.reuse, R98, R232 ;  /* 0x00000062ece8723c */ /* 0x048ff000000810e8 */
[C---:B------:R-:W-:Y:S08]  /*7c1f0*/  HMMA.1688.F32.TF32 R248, R236.reuse, R94, R248 ;  /* 0x0000005eecf8723c */ /* 0x040ff000000810f8 */
[----:B------:R-:W-:Y:S07]  /*7c200*/  HMMA.1688.F32.TF32 R240, R236, R90, R240 ;  /* 0x0000005aecf0723c */ /* 0x000fee00000810f0 */
[----:B------:R-:W-:Y:S01]  /*7c210*/  STL.64 [R1+0x1150], R232 ;  /* 0x001150e801007387 */ /* 0x000fe20000100a00 */
[----:B------:R-:W-:Y:S07]  /*7c220*/  STL.64 [R1+0x1158], R234 ;  /* 0x001158ea01007387 */ /* 0x000fee0000100a00 */
[----:B------:R1:W-:Y:S02]  /*7c230*/  STL.64 [R1+0x1140], R248 ;  /* 0x001140f801007387 */ /* 0x0003e40000100a00 */
[----:B------:R3:W-:Y:S06]  /*7c240*/  STL.64 [R1+0x1148], R250 ;  /* 0x001148fa01007387 */ /* 0x0007ec0000100a00 */
[----:B------:R-:W-:Y:S01]  /*7c250*/  STL.64 [R1+0x1130], R240 ;  /* 0x001130f001007387 */ /* 0x000fe20000100a00 */
[----:B------:R-:W-:Y:S02]  /*7c260*/  STL.64 [R1+0x1138], R242 ;  /* 0x001138f201007387 */ /* 0x000fe40000100a00 */
[----:B-1----:R-:W-:Y:S01]  /*7c270*/  IMAD.MOV.U32 R248, RZ, RZ, R212 ;  /* 0x000000fffff87224 */ /* 0x002fe200078e00d4 */
[----:B------:R-:W-:Y:S01]  /*7c280*/  MOV R249, R213 ;  /* 0x000000d500f97202 */ /* 0x000fe20000000f00 */
[----:B---3--:R-:W-:-:S02]  /*7c290*/  IMAD.MOV.U32 R250, RZ, RZ, R214 ;  /* 0x000000fffffa7224 */ /* 0x008fc400078e00d6 */
[----:B------:R-:W-:Y:S01]  /*7c2a0*/  IMAD.MOV.U32 R251, RZ, RZ, R208 ;  /* 0x000000fffffb7224 */ /* 0x000fe200078e00d0 */
[C---:B--2---:R-:W-:Y:S08]  /*7c2b0*/  HMMA.1688.F32.TF32 R232, R236.reuse, R86, R4 ;  /* 0x00000056ece8723c */ /* 0x044ff00000081004 */
[C---:B------:R-:W-:Y:S08]  /*7c2c0*/  HMMA.1688.F32.TF32 R4, R236.reuse, R82, R8 ;  /* 0x00000052ec04723c */ /* 0x040ff00000081008 */
[C---:B------:R-:W-:Y:S08]  /*7c2d0*/  HMMA.1688.F32.TF32 R8, R236.reuse, R78, R12 ;  /* 0x0000004eec08723c */ /* 0x040ff0000008100c */
[C---:B------:R-:W-:Y:S01]  /*7c2e0*/  HMMA.1688.F32.TF32 R12, R236.reuse, R74, R16 ;  /* 0x0000004aec0c723c */ /* 0x040fe20000081010 */
[----:B------:R-:W-:Y:S01]  /*7c2f0*/  STL.64 [R1+0x1120], R232 ;  /* 0x001120e801007387 */ /* 0x000fe20000100a00 */
[----:B------:R-:W-:Y:S05]  /*7c300*/  STL.64 [R1+0x1128], R234 ;  /* 0x001128ea01007387 */ /* 0x000fea0000100a00 */
[----:B------:R-:W-:Y:S02]  /*7c310*/  STL.64 [R1+0x1110], R4 ;  /* 0x0011100401007387 */ /* 0x000fe40000100a00 */
[----:B------:R1:W-:Y:S02]  /*7c320*/  STL.64 [R1+0x1118], R6 ;  /* 0x0011180601007387 */ /* 0x0003e40000100a00 */
[C---:B-1----:R-:W-:Y:S04]  /*7c330*/  HMMA.1688.F32.TF32 R4, R236.reuse, R70, R20 ;  /* 0x00000046ec04723c */ /* 0x042fe80000081014 */
        /* <DEDUP_REMOVED lines=13> */
[----:B-1----:R-:W-:Y:S08]  /*7c410*/  HMMA.1688.F32.TF32 R8, R236, R54, R164 ;  /* 0x00000036ec08723c */ /* 0x002ff000000810a4 */
[C---:B--2---:R-:W-:Y:S01]  /*7c420*/  HMMA.1688.F32.TF32 R12, R244.reuse, R46, R224 ;  /* 0x0000002ef40c723c */ /* 0x044fe200000810e0 */
[----:B------:R-:W-:Y:S01]  /*7c430*/  STL.64 [R1+0x1080], R4 ;  /* 0x0010800401007387 */ /* 0x000fe20000100a00 */
[----:B------:R1:W-:Y:S06]  /*7c440*/  STL.64 [R1+0x1088], R6 ;  /* 0x0010880601007387 */ /* 0x0003ec0000100a00 */
[C---:B-1----:R-:W-:Y:S07]  /*7c450*/  HMMA.1688.F32.TF32 R4, R244.reuse, R50, R168 ;  /* 0x00000032f404723c */ /* 0x042fee00000810a8 */
[----:B------:R-:W-:Y:S01]  /*7c460*/  STL.64 [R1+0x1070], R8 ;  /* 0x0010700801007387 */ /* 0x000fe20000100a00 */
[----:B------:R-:W-:Y:S01]  /*7c470*/  STL.64 [R1+0x1078], R10 ;  /* 0x0010780a01007387 */ /* 0x000fe20000100a00 */
[----:B------:R-:W-:Y:S01]  /*7c480*/  HMMA.1688.F32.TF32 R16, R244, R38, R172 ;  /* 0x00000026f410723c */ /* 0x000fe200000810ac */
        /* <DEDUP_REMOVED lines=9> */
[----:B----4-:R-:W-:Y:S02]  /*7c520*/  IMAD.MOV.U32 R161, RZ, RZ, R205 ;  /* 0x000000ffffa17224 */ /* 0x010fe400078e00cd */
[----:B------:R-:W-:Y:S02]  /*7c530*/  IMAD.MOV.U32 R162, RZ, RZ, R204 ;  /* 0x000000ffffa27224 */ /* 0x000fe400078e00cc */
[----:B------:R-:W-:Y:S02]  /*7c540*/  IMAD.MOV.U32 R163, RZ, RZ, R209 ;  /* 0x000000ffffa37224 */ /* 0x000fe400078e00d1 */
[----:B------:R-:W-:Y:S01]  /*7c550*/  IMAD.MOV.U32 R232, RZ, RZ, R207 ;  /* 0x000000ffffe87224 */ /* 0x000fe200078e00cf */
[----:B------:R-:W-:Y:S01]  /*7c560*/  MOV R233, R210 ;  /* 0x000000d200e97202 */ /* 0x000fe20000000f00 */
[----:B------:R-:W-:-:S02]  /*7c570*/  IMAD.MOV.U32 R234, RZ, RZ, R211 ;  /* 0x000000ffffea7224 */ /* 0x000fc400078e00d3 */
[----:B------:R-:W-:Y:S01]  /*7c580*/  IMAD.MOV.U32 R235, RZ, RZ, R215 ;  /* 0x000000ffffeb7224 */ /* 0x000fe200078e00d7 */
[----:B------:R-:W-:Y:S01]  /*7c590*/  LOP3.LUT R23, R3, 0x20, RZ, 0x3c, !PT ;  /* 0x0000002003177812 */ /* 0x000fe200078e3cff */
[----:B------:R-:W-:Y:S04]  /*7c5a0*/  LDS R8, [R3+0x14200] ;  /* 0x0142000003087984 */ /* 0x000fe80000000800 */
[----:B------:R-:W-:Y:S01]  /*7c5b0*/  STL.64 [R1+0x1060], R4 ;  /* 0x0010600401007387 */ /* 0x000fe20000100a00 */
[----:B------:R1:W-:Y:S02]  /*7c5c0*/  STL.64 [R1+0x1068], R6 ;  /* 0x0010680601007387 */ /* 0x0003e40000100a00 */
[----:B------:R-:W-:Y:S02]  /*7c5d0*/  STL.64 [R1+0x1050], R12 ;  /* 0x0010500c01007387 */ /* 0x000fe40000100a00 */
[----:B------:R2:W-:Y:S01]  /*7c5e0*/  STL.64 [R1+0x1058], R14 ;  /* 0x0010580e01007387 */ /* 0x0005e20000100a00 */
[----:B------:R-:W-:Y:S04]  /*7c5f0*/  LDS R10, [R3+0x16200] ;  /* 0x01620000030a7984 */ /* 0x000fe80000000800 */
[----:B------:R-:W-:Y:S04]  /*7c600*/  LDS R9, [R23+0x14200] ;  /* 0x0142000017097984 */ /* 0x000fe80000000800 */
[----:B------:R-:W3:Y:S01]  /*7c610*/  LDS R11, [R23+0x16200] ;  /* 0x01620000170b7984 */ /* 0x000ee20000000800 */
[C---:B-1----:R-:W-:Y:S08]  /*7c620*/  HMMA.1688.F32.TF32 R4, R244.reuse, R42, R228 ;  /* 0x0000002af404723c */ /* 0x042ff000000810e4 */
[C---:B--2---:R-:W-:Y:S11]  /*7c630*/  HMMA.1688.F32.TF32 R12, R244.reuse, R34, R176 ;  /* 0x00000022f40c723c */ /* 0x044ff600000810b0 */
[----:B------:R-:W-:Y:S04]  /*7c640*/  @!UPT UIADD3 URZ, URZ, URZ, URZ ;  /* 0x0000003f3f3ff290 */ /* 0x000fe8000fffe03f */
[----:B------:R-:W-:Y:S01]  /*7c650*/  STL.64 [R1+0x1040], R4 ;  /* 0x0010400401007387 */ /* 0x000fe20000100a00 */
[----:B------:R1:W-:Y:S02]  /*7c660*/  STL.64 [R1+0x1048], R6 ;  /* 0x0010480601007387 */ /* 0x0003e40000100a00 */
[----:B------:R-:W-:Y:S02]  /*7c670*/  STL.64 [R1+0x1030], R16 ;  /* 0x0010301001007387 */ /* 0x000fe40000100a00 */
[----:B------:R2:W-:Y:S03]  /*7c680*/  STL.64 [R1+0x1038], R18 ;  /* 0x0010381201007387 */ /* 0x0005e60000100a00 */
[----:B------:R-:W-:Y:S01]  /*7c690*/  STL.64 [R1+0x1020], R12 ;  /* 0x0010200c01007387 */ /* 0x000fe20000100a00 */
[----:B------:R4:W-:Y:S01]  /*7c6a0*/  STL.64 [R1+0x1028], R14 ;  /* 0x0010280e01007387 */ /* 0x0009e20000100a00 */
[C---:B-1----:R-:W-:Y:S08]  /*7c6b0*/  HMMA.1688.F32.TF32 R4, R244.reuse, R30, R180 ;  /* 0x0000001ef404723c */ /* 0x042ff000000810b4 */
[C---:B--2---:R-:W-:Y:S08]  /*7c6c0*/  HMMA.1688.F32.TF32 R16, R244.reuse, R118, R184 ;  /* 0x00000076f410723c */ /* 0x044ff000000810b8 */
[----:B----4-:R-:W-:Y:S07]  /*7c6d0*/  HMMA.1688.F32.TF32 R12, R244, R114, R188 ;  /* 0x00000072f40c723c */ /* 0x010fee00000810bc */
[----:B------:R1:W-:Y:S01]  /*7c6e0*/  STL.64 [R1+0x1010], R4 ;  /* 0x0010100401007387 */ /* 0x0003e20000100a00 */
[----:B------:R2:W-:Y:S07]  /*7c6f0*/  STL.64 [R1+0x1018], R6 ;  /* 0x0010180601007387 */ /* 0x0005ee0000100a00 */
[----:B------:R4:W-:Y:S02]  /*7c700*/  STL.64 [R1+0xff0], R16 ;  /* 0x000ff01001007387 */ /* 0x0009e40000100a00 */
[----:B------:R2:W-:Y:S02]  /*7c710*/  STL.64 [R1+0xff8], R18 ;  /* 0x000ff81201007387 */ /* 0x0005e40000100a00 */
[----:B-1----:R-:W-:-:S02]  /*7c720*/  IMAD.MOV.U32 R4, RZ, RZ, R196 ;  /* 0x000000ffff047224 */ /* 0x002fc400078e00c4 */
[----:B------:R-:W3:Y:S02]  /*7c730*/  LDL.LU R196, [R1+0x493c] ;  /* 0x00493c0001c47983 */ /* 0x000ee40000300800 */
[----:B------:R1:W-:Y:S02]  /*7c740*/  STL.64 [R1+0xfe0], R12 ;  /* 0x000fe00c01007387 */ /* 0x0003e40000100a00 */
[----:B------:R1:W-:Y:S02]  /*7c750*/  STL.64 [R1+0xfe8], R14 ;  /* 0x000fe80e01007387 */ /* 0x0003e40000100a00 */
[----:B------:R-:W-:Y:S02]  /*7c760*/  IMAD.MOV.U32 R5, RZ, RZ, R202 ;  /* 0x000000ffff057224 */ /* 0x000fe400078e00ca */
[----:B--2---:R-:W-:Y:S01]  /*7c770*/  IMAD.MOV.U32 R6, RZ, RZ, R201 ;  /* 0x000000ffff067224 */ /* 0x004fe200078e00c9 */
[----:B------:R-:W2:Y:S01]  /*7c780*/  LDL.LU R202, [R1+0x4938] ;  /* 0x0049380001ca7983 */ /* 0x000ea20000300800 */
[----:B------:R-:W2:Y:S02]  /*7c790*/  LDL.LU R201, [R1+0x4934] ;  /* 0x0049340001c97983 */ /* 0x000ea40000300800 */
[----:B------:R-:W-:-:S02]  /*7c7a0*/  IMAD.MOV.U32 R7, RZ, RZ, R200 ;  /* 0x000000ffff077224 */ /* 0x000fc400078e00c8 */
[----:B------:R-:W2:Y:S01]  /*7c7b0*/  LDL.LU R200, [R1+0x4930] ;  /* 0x0049300001c87983 */ /* 0x000ea20000300800 */
[----:B------:R-:W2:Y:S02]  /*7c7c0*/  LDL.LU R212, [R1+0x492c] ;  /* 0x00492c0001d47983 */ /* 0x000ea40000300800 */
[----:B------:R-:W3:Y:S02]  /*7c7d0*/  LDL.LU R213, [R1+0x4928] ;  /* 0x0049280001d57983 */ /* 0x000ee40000300800 */
        /* <DEDUP_REMOVED lines=14> */
[----:B--2---:R-:W-:-:S02]  /*7c8c0*/  IMAD.MOV.U32 R239, RZ, RZ, R212 ;  /* 0x000000ffffef7224 */ /* 0x004fc400078e00d4 */
[----:B---3--:R-:W-:Y:S01]  /*7c8d0*/  IMAD.MOV.U32 R238, RZ, RZ, R213 ;  /* 0x000000ffffee7224 */ /* 0x008fe200078e00d5 */
[----:B----4-:R-:W-:Y:S01]  /*7c8e0*/  MOV R237, R214 ;  /* 0x000000d600ed7202 */ /* 0x010fe20000000f00 */
[----:B------:R-:W-:Y:S02]  /*7c8f0*/  IMAD.MOV.U32 R236, RZ, RZ, R208 ;  /* 0x000000ffffec7224 */ /* 0x000fe400078e00d0 */
[----:B------:R-:W2:Y:S01]  /*7c900*/  LDL.LU R208, [R1+0x48ec] ;  /* 0x0048ec0001d07983 */ /* 0x000ea20000300800 */
[----:B------:R-:W3:Y:S02]  /*7c910*/  LDL.LU R214, [R1+0x48e8] ;  /* 0x0048e80001d67983 */ /* 0x000ee40000300800 */
[----:B------:R-:W4:Y:S02]  /*7c920*/  LDL.LU R213, [R1+0x48e4] ;  /* 0x0048e40001d57983 */ /* 0x000f240000300800 */
        /* <DEDUP_REMOVED lines=9> */
[----:B------:R-:W-:Y:S01]  /*7c9c0*/  IMAD.MOV.U32 R224, RZ, RZ, R216 ;  /* 0x000000ffffe07224 */ /* 0x000fe200078e00d8 */
[----:B------:R-:W-:Y:S01]  /*7c9d0*/  MOV R225, R217 ;  /* 0x000000d900e17202 */ /* 0x000fe20000000f00 */
[----:B------:R-:W4:Y:S01]  /*7c9e0*/  LDL.LU R216, [R1+0x48cc] ;  /* 0x0048cc0001d87983 */ /* 0x000f220000300800 */
[----:B------:R-:W4:Y:S02]  /*7c9f0*/  LDL.LU R217, [R1+0x48c8] ;  /* 0x0048c80001d97983 */ /* 0x000f240000300800 */
[----:B------:R-:W-:-:S02]  /*7ca00*/  IMAD.MOV.U32 R226, RZ, RZ, R218 ;  /* 0x000000ffffe27224 */ /* 0x000fc400078e00da */
[----:B------:R-:W-:Y:S01]  /*7ca10*/  IMAD.MOV.U32 R227, RZ, RZ, R219 ;  /* 0x000000ffffe37224 */ /* 0x000fe200078e00db */
[----:B------:R-:W4:Y:S01]  /*7ca20*/  LDL.LU R218, [R1+0x48c4] ;  /* 0x0048c40001da7983 */ /* 0x000f220000300800 */
[----:B------:R-:W4:Y:S02]  /*7ca30*/  LDL.LU R219, [R1+0x48c0] ;  /* 0x0048c00001db7983 */ /* 0x000f240000300800 */
[----:B------:R-:W4:Y:S02]  /*7ca40*/  LDL.LU R240, [R1+0x1550] ;  /* 0x0015500001f07983 */ /* 0x000f240000300800 */
[----:B------:R-:W4:Y:S01]  /*7ca50*/  LDL.LU R241, [R1+0x1554] ;  /* 0x0015540001f17983 */ /* 0x000f220000300800 */
[----:B------:R-:W4:Y:S01]  /*7ca60*/  LDL.LU R242, [R1+0x1558] ;  /* 0x0015580001f27983 */ /* 0x000f220000300800 */
[----:B------:R-:W4:Y:S02]  /*7ca70*/  LDL.LU R243, [R1+0x155c] ;  /* 0x00155c0001f37983 */ /* 0x000f240000300800 */
        /* <DEDUP_REMOVED lines=12> */
[----:B-1----:R-:W-:Y:S02]  /*7cb40*/  IMAD.MOV.U32 R12, RZ, RZ, R193 ;  /* 0x000000ffff0c7224 */ /* 0x002fe400078e00c1 */
[----:B------:R-:W-:Y:S02]  /*7cb50*/  IMAD.MOV.U32 R13, RZ, RZ, R194 ;  /* 0x000000ffff0d7224 */ /* 0x000fe400078e00c2 */
[----:B------:R-:W-:Y:S02]  /*7cb60*/  IMAD.MOV.U32 R14, RZ, RZ, R195 ;  /* 0x000000ffff0e7224 */ /* 0x000fe400078e00c3 */
[----:B------:R-:W-:Y:S02]  /*7cb70*/  IMAD.MOV.U32 R15, RZ, RZ, R203 ;  /* 0x000000ffff0f7224 */ /* 0x000fe400078e00cb */
[----:B--2---:R-:W-:-:S02]  /*7cb80*/  IMAD.MOV.U32 R175, RZ, RZ, R208 ;  /* 0x000000ffffaf7224 */ /* 0x004fc400078e00d0 */
[----:B---3--:R-:W-:Y:S02]  /*7cb90*/  IMAD.MOV.U32 R174, RZ, RZ, R214 ;  /* 0x000000ffffae7224 */ /* 0x008fe400078e00d6 */
[----:B----4-:R-:W-:Y:S02]  /*7cba0*/  IMAD.MOV.U32 R173, RZ, RZ, R213 ;  /* 0x000000ffffad7224 */ /* 0x010fe400078e00d5 */
[----:B------:R-:W-:Y:S02]  /*7cbb0*/  IMAD.MOV.U32 R172, RZ, RZ, R212 ;  /* 0x000000ffffac7224 */ /* 0x000fe400078e00d4 */
[----:B------:R-:W2:Y:S01]  /*7cbc0*/  LDL.LU R212, [R1+0x48bc] ;  /* 0x0048bc0001d47983 */ /* 0x000ea20000300800 */
[----:B------:R-:W2:Y:S02]  /*7cbd0*/  LDL.LU R213, [R1+0x48b8] ;  /* 0x0048b80001d57983 */ /* 0x000ea40000300800 */
[----:B------:R-:W2:Y:S02]  /*7cbe0*/  LDL.LU R214, [R1+0x48b4] ;  /* 0x0048b40001d67983 */ /* 0x000ea40000300800 */
[----:B------:R-:W3:Y:S01]  /*7cbf0*/  LDL.LU R208, [R1+0x48b0] ;  /* 0x0048b00001d07983 */ /* 0x000ee20000300800 */
[----:B------:R-:W3:Y:S01]  /*7cc00*/  LDL.LU R209, [R1+0x48ac] ;  /* 0x0048ac0001d17983 */ /* 0x000ee20000300800 */
        /* <DEDUP_REMOVED lines=19> */
[C---:B--2---:R-:W-:Y:S08]  /*7cd40*/  HMMA.1688.F32.TF32 R180, R244.reuse, R150, R196 ;  /* 0x00000096f4b4723c */ /* 0x044ff000000810c4 */
[C---:B---3--:R-:W-:Y:S08]  /*7cd50*/  HMMA.1688.F32.TF32 R184, R244.reuse, R154, R192 ;  /* 0x0000009af4b8723c */ /* 0x048ff000000810c0 */
[C---:B------:R-:W-:Y:S11]  /*7cd60*/  HMMA.1688.F32.TF32 R176, R244.reuse, R146, R200 ;  /* 0x00000092f4b0723c */ /* 0x040ff600000810c8 */
[----:B------:R-:W-:Y:S04]  /*7cd70*/  @!UPT UIADD3 URZ, URZ, URZ, URZ ;  /* 0x0000003f3f3ff290 */ /* 0x000fe8000fffe03f */
[----:B------:R-:W-:Y:S01]  /*7cd80*/  STL.64 [R1+0xfd0], R184 ;  /* 0x000fd0b801007387 */ /* 0x000fe20000100a00 */
[----:B------:R4:W-:Y:S02]  /*7cd90*/  STL.64 [R1+0xfd8], R186 ;  /* 0x000fd8ba01007387 */ /* 0x0009e40000100a00 */
[----:B------:R-:W-:Y:S02]  /*7cda0*/  STL.64 [R1+0xfc0], R180 ;  /* 0x000fc0b401007387 */ /* 0x000fe40000100a00 */
[----:B------:R1:W-:Y:S03]  /*7cdb0*/  STL.64 [R1+0xfc8], R182 ;  /* 0x000fc8b601007387 */ /* 0x0003e60000100a00 */
[----:B------:R-:W-:Y:S01]  /*7cdc0*/  STL.64 [R1+0xfb0], R176 ;  /* 0x000fb0b001007387 */ /* 0x000fe20000100a00 */
[----:B------:R2:W-:Y:S01]  /*7cdd0*/  STL.64 [R1+0xfb8], R178 ;  /* 0x000fb8b201007387 */ /* 0x0005e20000100a00 */
[C---:B----4-:R-:W-:Y:S08]  /*7cde0*/  HMMA.1688.F32.TF32 R184, R244.reuse, R142, R204 ;  /* 0x0000008ef4b8723c */ /* 0x050ff000000810cc */
[C---:B-1----:R-:W-:Y:S08]  /*7cdf0*/  HMMA.1688.F32.TF32 R180, R244.reuse, R138, R208 ;  /* 0x0000008af4b4723c */ /* 0x042ff000000810d0 */
[C---:B--2---:R-:W-:Y:S07]  /*7ce00*/  HMMA.1688.F32.TF32 R176, R244.reuse, R134, R212 ;  /* 0x00000086f4b0723c */ /* 0x044fee00000810d4 */
[----:B------:R-:W-:Y:S01]  /*7ce10*/  STL.64 [R1+0xfa0], R184 ;  /* 0x000fa0b801007387 */ /* 0x000fe20000100a00 */
[----:B------:R1:W-:Y:S07]  /*7ce20*/  STL.64 [R1+0xfa8], R186 ;  /* 0x000fa8ba01007387 */ /* 0x0003ee0000100a00 */
[----:B------:R-:W-:Y:S02]  /*7ce30*/  STL.64 [R1+0xf80], R180 ;  /* 0x000f80b401007387 */ /* 0x000fe40000100a00 */
[----:B------:R2:W-:Y:S06]  /*7ce40*/  STL.64 [R1+0xf88], R182 ;  /* 0x000f88b601007387 */ /* 0x0005ec0000100a00 */
[----:B------:R-:W-:Y:S01]  /*7ce50*/  STL.64 [R1+0xf70], R176 ;  /* 0x000f70b001007387 */ /* 0x000fe20000100a00 */
        /* <DEDUP_REMOVED lines=9> */
[----:B------:R-:W-:Y:S02]  /*7cef0*/  STL.64 [R1+0xf40], R176 ;  /* 0x000f40b001007387 */ /* 0x000fe40000100a00 */
[----:B------:R1:W-:Y:S02]  /*7cf00*/  STL.64 [R1+0xf48], R178 ;  /* 0x000f48b201007387 */ /* 0x0003e40000100a00 */
[----:B------:R-:W2:Y:S01]  /*7cf10*/  LDL.LU R241, [R1+0x1834] ;  /* 0x0018340001f17983 */ /* 0x000ea20000300800 */
[----:B------:R-:W2:Y:S01]  /*7cf20*/  LDL.LU R242, [R1+0x1838] ;  /* 0x0018380001f27983 */ /* 0x000ea20000300800 */
[----:B------:R-:W2:Y:S01]  /*7cf30*/  LDL.LU R243, [R1+0x183c] ;  /* 0x00183c0001f37983 */ /* 0x000ea20000300800 */
[C---:B-1----:R-:W-:Y:S08]  /*7cf40*/  HMMA.1688.F32.TF32 R176, R244.reuse, R110, R172 ;  /* 0x0000006ef4b0723c */ /* 0x042ff000000810ac */
[C---:B------:R-:W-:Y:S08]  /*7cf50*/  HMMA.1688.F32.TF32 R172, R244.reuse, R106, R228 ;  /* 0x0000006af4ac723c */ /* 0x040ff000000810e4 */
[C---:B------:R-:W-:Y:S07]  /*7cf60*/  HMMA.1688.F32.TF32 R180, R244.reuse, R102, R224 ;  /* 0x00000066f4b4723c */ /* 0x040fee00000810e0 */
        /* <DEDUP_REMOVED lines=26> */
[----:B------:R-:W3:Y:S01]  /*7d110*/  LDL.LU R248, [R1+0x1850] ;  /* 0x0018500001f87983 */ /* 0x000ee20000300800 */
[----:B------:R-:W-:Y:S02]  /*7d120*/  STL.64 [R1+0xea0], R24 ;  /* 0x000ea01801007387 */ /* 0x000fe40000100a00 */
[----:B------:R-:W-:Y:S02]  /*7d130*/  STL.64 [R1+0xea8], R26 ;  /* 0x000ea81a01007387 */ /* 0x000fe40000100a00 */
[----:B------:R-:W-:Y:S01]  /*7d140*/  STL.64 [R1+0xe90], R16 ;  /* 0x000e901001007387 */ /* 0x000fe20000100a00 */
[----:B------:R1:W-:Y:S01]  /*7d150*/  STL.64 [R1+0xe98], R18 ;  /* 0x000e981201007387 */ /* 0x0003e20000100a00 */
[----:B------:R-:W3:Y:S02]  /*7d160*/  LDL.LU R249, [R1+0x1854] ;  /* 0x0018540001f97983 */ /* 0x000ee40000300800 */
[----:B------:R-:W3:Y:S02]  /*7d170*/  LDL.LU R250, [R1+0x1858] ;  /* 0x0018580001fa7983 */ /* 0x000ee40000300800 */
[----:B------:R-:W3:Y:S01]  /*7d180*/  LDL.LU R251, [R1+0x185c] ;  /* 0x00185c0001fb7983 */ /* 0x000ee20000300800 */
[C---:B-1----:R-:W-:Y:S08]  /*7d190*/  HMMA.1688.F32.TF32 R16, R244.reuse, R66, R12 ;  /* 0x00000042f410723c */ /* 0x042ff0000008100c */
[C---:B------:R-:W-:Y:S08]  /*7d1a0*/  HMMA.1688.F32.TF32 R12, R244.reuse, R62, R4 ;  /* 0x0000003ef40c723c */ /* 0x040ff00000081004 */
[C---:B------:R-:W-:Y:S07]  /*7d1b0*/  HMMA.1688.F32.TF32 R4, R244.reuse, R58, R232 ;  /* 0x0000003af404723c */ /* 0x040fee00000810e8 */
[----:B------:R1:W-:Y:S01]  /*7d1c0*/  STL.64 [R1+0xe80], R16 ;  /* 0x000e801001007387 */ /* 0x0003e20000100a00 */
[----:B------:R4:W-:Y:S02]  /*7d1d0*/  STL.64 [R1+0xe88], R18 ;  /* 0x000e881201007387 */ /* 0x0009e40000100a00 */
[----:B------:R-:W3:Y:S05]  /*7d1e0*/  LDL.LU R24, [R1+0x18a0] ;  /* 0x0018a00001187983 */ /* 0x000eea0000300800 */
[----:B------:R2:W-:Y:S01]  /*7d1f0*/  STL.64 [R1+0xe70], R12 ;  /* 0x000e700c01007387 */ /* 0x0005e20000100a00 */
[----:B------:R2:W-:Y:S07]  /*7d200*/  STL.64 [R1+0xe78], R14 ;  /* 0x000e780e01007387 */ /* 0x0005ee0000100a00 */
[----:B------:R-:W-:Y:S02]  /*7d210*/  STL.64 [R1+0xe60], R4 ;  /* 0x000e600401007387 */ /* 0x000fe40000100a00 */
[----:B------:R-:W-:Y:S02]  /*7d220*/  STL.64 [R1+0xe68], R6 ;  /* 0x000e680601007387 */ /* 0x000fe40000100a00 */
[----:B------:R-:W3:Y:S01]  /*7d230*/  LDL.LU R25, [R1+0x18a4] ;  /* 0x0018a40001197983 */ /* 0x000ee20000300800 */
[----:B------:R-:W3:Y:S01]  /*7d240*/  LDL.LU R26, [R1+0x18a8] ;  /* 0x0018a800011a7983 */ /* 0x000ee20000300800 */
[----:B------:R-:W3:Y:S02]  /*7d250*/  LDL.LU R27, [R1+0x18ac] ;  /* 0x0018ac00011b7983 */ /* 0x000ee40000300800 */
[----:B------:R-:W3:Y:S02]  /*7d260*/  LDL.LU R156, [R1+0x1880] ;  /* 0x00188000019c7983 */ /* 0x000ee40000300800 */
[----:B------:R-:W3:Y:S01]  /*7d270*/  LDL.LU R157, [R1+0x1884] ;  /* 0x00188400019d7983 */ /* 0x000ee20000300800 */
[----:B------:R-:W3:Y:S01]  /*7d280*/  LDL.LU R158, [R1+0x1888] ;  /* 0x00188800019e7983 */ /* 0x000ee20000300800 */
[----:B------:R-:W3:Y:S02]  /*7d290*/  LDL.LU R159, [R1+0x188c] ;  /* 0x00188c00019f7983 */ /* 0x000ee40000300800 */
[----:B-1----:R-:W3:Y:S02]  /*7d2a0*/  LDL.LU R16, [R1+0x18c0] ;  /* 0x0018c00001107983 */ /* 0x002ee40000300800 */
[----:B------:R-:W3:Y:S01]  /*7d2b0*/  LDL.LU R17, [R1+0x18c4] ;  /* 0x0018c40001117983 */ /* 0x000ee20000300800 */
[----:B----4-:R-:W4:Y:S01]  /*7d2c0*/  LDL.LU R18, [R1+0x18c8] ;  /* 0x0018c80001127983 */ /* 0x010f220000300800 */
[----:B------:R-:W4:Y:S03]  /*7d2d0*/  LDL.LU R19, [R1+0x18cc] ;  /* 0x0018cc0001137983 */ /* 0x000f260000300800 */
[----:B------:R-:W-:Y:S04]  /*7d2e0*/  LDS R4, [R3+0x14280] ;  /* 0x0142800003047984 */ /* 0x000fe80000000800 */
[----:B------:R-:W-:Y:S04]  /*7d2f0*/  LDS R6, [R3+0x16280] ;  /* 0x0162800003067984 */ /* 0x000fe80000000800 */
[----:B------:R-:W-:Y:S04]  /*7d300*/  LDS R5, [R23+0x14280] ;  /* 0x0142800017057984 */ /* 0x000fe80000000800 */
[----:B------:R-:W1:Y:S01]  /*7d310*/  LDS R7, [R23+0x16280] ;  /* 0x0162800017077984 */ /* 0x000e620000000800 */
[----:B--2---:R-:W-:Y:S03]  /*7d320*/  HMMA.1688.F32.TF32 R244, R244, R54, R240 ;  /* 0x00000036f4f4723c */ /* 0x004fe600000810f0 */
        /* <DEDUP_REMOVED lines=11> */
[----:B------:R-:W2:Y:S03]  /*7d3e0*/  LDL.LU R235, [R1+0x193c] ;  /* 0x00193c0001eb7983 */ /* 0x000ea60000300800 */
[----:B------:R1:W-:Y:S01]  /*7d3f0*/  STL.64 [R1+0x45e0], R246 ;  /* 0x0045e0f601007387 */ /* 0x0003e20000100a00 */
[----:B------:R1:W-:Y:S01]  /*7d400*/  STL.64 [R1+0x45d8], R244 ;  /* 0x0045d8f401007387 */ /* 0x0003e20000100a00 */
[C---:B---3--:R-:W-:Y:S02]  /*7d410*/  HMMA.1688.F32.TF32 R236, R8.reuse, R50, R248 ;  /* 0x0000003208ec723c */ /* 0x048fe400000810f8 */
[----:B------:R-:W3:Y:S01]  /*7d420*/  LDL.LU R248, [R1+0x1950] ;  /* 0x0019500001f87983 */ /* 0x000ee20000300800 */
[----:B------:R-:W3:Y:S02]  /*7d430*/  LDL.LU R249, [R1+0x1954] ;  /* 0x0019540001f97983 */ /* 0x000ee40000300800 */
[----:B------:R-:W3:Y:S02]  /*7d440*/  LDL.LU R250, [R1+0x1958] ;  /* 0x0019580001fa7983 */ /* 0x000ee40000300800 */
[----:B------:R-:W3:Y:S01]  /*7d450*/  LDL.LU R251, [R1+0x195c] ;  /* 0x00195c0001fb7983 */ /* 0x000ee20000300800 */
[C---:B----4-:R-:W-:Y:S08]  /*7d460*/  HMMA.1688.F32.TF32 R16, R8.reuse, R38, R16 ;  /* 0x000000260810723c */ /* 0x050ff00000081010 */
[C---:B------:R-:W-:Y:S08]  /*7d470*/  HMMA.1688.F32.TF32 R156, R8.reuse, R46, R156 ;  /* 0x0000002e089c723c */ /* 0x040ff0000008109c */
[----:B------:R-:W-:Y:S01]  /*7d480*/  HMMA.1688.F32.TF32 R24, R8, R42, R24 ;  /* 0x0000002a0818723c */ /* 0x000fe20000081018 */
[----:B------:R-:W-:Y:S01]  /*7d490*/  STL [R1+0x45f4], R236 ;  /* 0x0045f4ec01007387 */ /* 0x000fe20000100800 */
[----:B------:R-:W-:Y:S02]  /*7d4a0*/  STL [R1+0x45f0], R237 ;  /* 0x0045f0ed01007387 */ /* 0x000fe40000100800 */
[----:B------:R-:W-:Y:S02]  /*7d4b0*/  STL [R1+0x45ec], R238 ;  /* 0x0045ecee01007387 */ /* 0x000fe40000100800 */
[----:B------:R-:W-:Y:S02]  /*7d4c0*/  STL [R1+0x45e8], R239 ;  /* 0x0045e8ef01007387 */ /* 0x000fe40000100800 */
[----:B-1----:R-:W-:-:S02]  /*7d4d0*/  IMAD.MOV.U32 R247, RZ, RZ, R16 ;  /* 0x000000fffff77224 */ /* 0x002fc400078e0010 */
[----:B------:R-:W-:Y:S02]  /*7d4e0*/  IMAD.MOV.U32 R246, RZ, RZ, R17 ;  /* 0x000000fffff67224 */ /* 0x000fe400078e0011 */
[----:B------:R-:W-:Y:S02]  /*7d4f0*/  IMAD.MOV.U32 R245, RZ, RZ, R18 ;  /* 0x000000fffff57224 */ /* 0x000fe400078e0012 */
[----:B------:R-:W-:Y:S01]  /*7d500*/  IMAD.MOV.U32 R244, RZ, RZ, R19 ;  /* 0x000000fffff47224 */ /* 0x000fe200078e0013 */
[----:B------:R-:W-:Y:S01]  /*7d510*/  STL.64 [R1+0xe50], R156 ;  /* 0x000e509c01007387 */ /* 0x000fe20000100a00 */
[----:B------:R-:W-:Y:S07]  /*7d520*/  STL.64 [R1+0xe58], R158 ;  /* 0x000e589e01007387 */ /* 0x000fee0000100a00 */
[----:B------:R-:W-:Y:S02]  /*7d530*/  STL.64 [R1+0xe40], R24 ;  /* 0x000e401801007387 */ /* 0x000fe40000100a00 */
[----:B------:R-:W-:Y:S01]  /*7d540*/  STL.64 [R1+0xe48], R26 ;  /* 0x000e481a01007387 */ /* 0x000fe20000100a00 */
[----:B------:R-:W-:Y:S01]  /*7d550*/  STL [R1+0x4604], R244 ;  /* 0x004604f401007387 */ /* 0x000fe20000100800 */
[----:B------:R-:W-:Y:S02]  /*7d560*/  STL [R1+0x4600], R246 ;  /* 0x004600f601007387 */ /* 0x000fe40000100800 */
[----:B------:R-:W-:Y:S02]  /*7d570*/  STL [R1+0x45fc], R247 ;  /* 0x0045fcf701007387 */ /* 0x000fe40000100800 */
[----:B------:R-:W-:Y:S01]  /*7d580*/  STL [R1+0x45f8], R245 ;  /* 0x0045f8f501007387 */ /* 0x000fe20000100800 */
[C---:B--2---:R-:W-:Y:S08]  /*7d590*/  HMMA.1688.F32.TF32 R16, R8.reuse, R34, R12 ;  /* 0x000000220810723c */ /* 0x044ff0000008100c */
        /* <DEDUP_REMOVED lines=10> */
[C---:B-1----:R-:W-:Y:S11]  /*7d640*/  HMMA.1688.F32.TF32 R12, R8.reuse, R118, R232 ;  /* 0x00000076080c723c */ /* 0x042ff600000810e8 */
[----:B------:R-:W-:Y:S11]  /*7d650*/  @!UPT UIADD3 URZ, URZ, URZ, URZ ;  /* 0x0000003f3f3ff290 */ /* 0x000ff6000fffe03f */
[----:B------:R-:W-:Y:S02]  /*7d660*/  @!UPT UIADD3 URZ, URZ, URZ, URZ ;  /* 0x0000003f3f3ff290 */ /* 0x000fe4000fffe03f */
[----:B------:R-:W-:Y:S01]  /*7d670*/  IMAD.MOV.U32 R244, RZ, RZ, R12 ;  /* 0x000000fffff47224 */ /* 0x000fe200078e000c */
[----:B------:R-:W-:Y:S01]  /*7d680*/  MOV R246, R13 ;  /* 0x0000000d00f67202 */ /* 0x000fe20000000f00 */
[----:B------:R-:W-:Y:S02]  /*7d690*/  IMAD.MOV.U32 R247, RZ, RZ, R14 ;  /* 0x000000fffff77224 */ /* 0x000fe400078e000e */
[----:B------:R-:W-:Y:S02]  /*7d6a0*/  IMAD.MOV.U32 R245, RZ, RZ, R15 ;  /* 0x000000fffff57224 */ /* 0x000fe400078e000f */
[C---:B---3--:R-:W-:Y:S03]  /*7d6b0*/  HMMA.1688.F32.TF32 R12, R8.reuse, R114, R248 ;  /* 0x00000072080c723c */ /* 0x048fe600000810f8 */
[----:B------:R-:W-:Y:S01]  /*7d6c0*/  STL [R1+0x4614], R245 ;  /* 0x004614f501007387 */ /* 0x000fe20000100800 */
[----:B------:R-:W-:Y:S02]  /*7d6d0*/  STL [R1+0x4610], R247 ;  /* 0x004610f701007387 */ /* 0x000fe40000100800 */
[----:B------:R-:W-:Y:S02]  /*7d6e0*/  STL [R1+0x460c], R244 ;  /* 0x00460cf401007387 */ /* 0x000fe40000100800 */
[----:B------:R-:W-:Y:S01]  /*7d6f0*/  STL [R1+0x4608], R246 ;  /* 0x004608f601007387 */ /* 0x000fe20000100800 */
[----:B------:R-:W3:Y:S11]  /*7d700*/  LDL.LU R156, [R1+0x29f0] ;  /* 0x0029f000019c7983 */ /* 0x000ef60000300800 */
[----:B------:R-:W-:Y:S03]  /*7d710*/  @!UPT UIADD3 URZ, URZ, URZ, URZ ;  /* 0x0000003f3f3ff290 */ /* 0x000fe6000fffe03f */
        /* <DEDUP_REMOVED lines=13> */
[----:B-1----:R-:W3:Y:S02]  /*7d7f0*/  LDL.LU R12, [R1+0x2970] ;  /* 0x00297000010c7983 */ /* 0x002ee40000300800 */
[----:B------:R-:W3:Y:S02]  /*7d800*/  LDL.LU R13, [R1+0x2974] ;  /* 0x00297400010d7983 */ /* 0x000ee40000300800 */
[----:B----4-:R-:W4:Y:S01]  /*7d810*/  LDL.LU R14, [R1+0x2978] ;  /* 0x00297800010e7983 */ /* 0x010f220000300800 */
        /* <DEDUP_REMOVED lines=9> */
[C---:B--2---:R-:W-:Y:S03]  /*7d8b0*/  HMMA.1688.F32.TF32 R160, R8.reuse, R154, R240 ;  /* 0x0000009a08a0723c */ /* 0x044fe600000810f0 */
[----:B------:R-:W2:Y:S01]  /*7d8c0*/  LDL.LU R240, [R1+0x2940] ;  /* 0x0029400001f07983 */ /* 0x000ea20000300800 */
[----:B------:R-:W2:Y:S02]  /*7d8d0*/  LDL.LU R241, [R1+0x2944] ;  /* 0x0029440001f17983 */ /* 0x000ea40000300800 */
[----:B------:R-:W2:Y:S02]  /*7d8e0*/  LDL.LU R242, [R1+0x2948] ;  /* 0x0029480001f27983 */ /* 0x000ea40000300800 */
[----:B------:R-:W2:Y:S11]  /*7d8f0*/  LDL.LU R243, [R1+0x294c] ;  /* 0x00294c0001f37983 */ /* 0x000eb60000300800 */
[----:B------:R-:W-:Y:S05]  /*7d900*/  @!UPT UIADD3 URZ, URZ, URZ, URZ ;  /* 0x0000003f3f3ff290 */ /* 0x000fea000fffe03f */
        /* <DEDUP_REMOVED lines=8> */
[C---:B---3--:R-:W-:Y:S08]  /*7d990*/  HMMA.1688.F32.TF32 R156, R8.reuse, R150, R156 ;  /* 0x00000096089c723c */ /* 0x048ff0000008109c */
[C---:B------:R-:W-:Y:S08]  /*7d9a0*/  HMMA.1688.F32.TF32 R24, R8.reuse, R146, R24 ;  /* 0x000000920818723c */ /* 0x040ff00000081018 */
[C---:B------:R-:W-:Y:S08]  /*7d9b0*/  HMMA.1688.F32.TF32 R16, R8.reuse, R142, R16 ;  /* 0x0000008e0810723c */ /* 0x040ff00000081010 */
[----:B----4-:R-:W-:Y:S01]  /*7d9c0*/  HMMA.1688.F32.TF32 R12, R8, R138, R12 ;  /* 0x0000008a080c723c */ /* 0x010fe2000008100c */
[----:B------:R-:W-:Y:S07]  /*7d9d0*/  STL.64 [R1+0xdd0], R156 ;  /* 0x000dd09c01007387 */ /* 0x000fee0000100a00 */
[----:B-1----:R-:W-:Y:S01]  /*7d9e0*/  IMAD.MOV.U32 R244, RZ, RZ, R24 ;  /* 0x000000fffff47224 */ /* 0x002fe200078e0018 */
[----:B------:R-:W-:Y:S01]  /*7d9f0*/  MOV R246, R25 ;  /* 0x0000001900f67202 */ /* 0x000fe20000000f00 */
[----:B------:R-:W-:Y:S06]  /*7da00*/  STL.64 [R1+0xdd8], R158 ;  /* 0x000dd89e01007387 */ /* 0x000fec0000100a00 */
[----:B------:R-:W-:-:S02]  /*7da10*/  IMAD.MOV.U32 R247, RZ, RZ, R19 ;  /* 0x000000fffff77224 */ /* 0x000fc400078e0013 */
[----:B------:R-:W-:Y:S02]  /*7da20*/  STL.64 [R1+0xdc8], R26 ;  /* 0x000dc81a01007387 */ /* 0x000fe40000100a00 */
[----:B------:R-:W-:Y:S01]  /*7da30*/  IMAD.MOV.U32 R245, RZ, RZ, R18 ;  /* 0x000000fffff57224 */ /* 0x000fe200078e0012 */
[----:B------:R1:W-:Y:S01]  /*7da40*/  STL [R1+0x462c], R244 ;  /* 0x00462cf401007387 */ /* 0x0003e20000100800 */
[----:B------:R3:W-:Y:S02]  /*7da50*/  STL [R1+0x4628], R246 ;  /* 0x004628f601007387 */ /* 0x0007e40000100800 */
[----:B------:R-:W-:Y:S02]  /*7da60*/  STL.64 [R1+0xdb0], R16 ;  /* 0x000db01001007387 */ /* 0x000fe40000100a00 */
[----:B------:R-:W-:Y:S01]  /*7da70*/  STL [R1+0x4634], R247 ;  /* 0x004634f701007387 */ /* 0x000fe20000100800 */
[----:B------:R-:W-:Y:S01]  /*7da80*/  STL [R1+0x4630], R245 ;  /* 0x004630f501007387 */ /* 0x000fe20000100800 */
[----:B------:R4:W-:Y:S02]  /*7da90*/  STL.64 [R1+0xda0], R12 ;  /* 0x000da00c01007387 */ /* 0x0009e40000100a00 */
[----:B-1----:R-:W-:-:S02]  /*7daa0*/  IMAD.MOV.U32 R244, RZ, RZ, R14 ;  /* 0x000000fffff47224 */ /* 0x002fc400078e000e */
[----:B---3--:R-:W-:Y:S02]  /*7dab0*/  IMAD.MOV.U32 R246, RZ, RZ, R15 ;  /* 0x000000fffff67224 */ /* 0x008fe400078e000f */
[C---:B----4-:R-:W-:Y:S08]  /*7dac0*/  HMMA.1688.F32.TF32 R12, R8.reuse, R130, R248 ;  /* 0x00000082080c723c */ /* 0x050ff000000810f8 */
[C---:B------:R-:W-:Y:S01]  /*7dad0*/  HMMA.1688.F32.TF32 R16, R8.reuse, R134, R232 ;  /* 0x000000860810723c */ /* 0x040fe200000810e8 */
[----:B------:R1:W-:Y:S01]  /*7dae0*/  STL [R1+0x463c], R244 ;  /* 0x00463cf401007387 */ /* 0x0003e20000100800 */
[----:B------:R3:W-:Y:S11]  /*7daf0*/  STL [R1+0x4638], R246 ;  /* 0x004638f601007387 */ /* 0x0007f60000100800 */
[----:B------:R-:W-:Y:S03]  /*7db00*/  @!UPT UIADD3 URZ, URZ, URZ, URZ ;  /* 0x0000003f3f3ff290 */ /* 0x000fe6000fffe03f */
[----:B-1----:R-:W-:Y:S02]  /*7db10*/  IMAD.MOV.U32 R244, RZ, RZ, R12 ;  /* 0x000000fffff47224 */ /* 0x002fe400078e000c */
[----:B---3--:R-:W-:Y:S02]  /*7db20*/  IMAD.MOV.U32 R246, RZ, RZ, R13 ;  /* 0x000000fffff67224 */ /* 0x008fe400078e000d */
[----:B------:R-:W-:Y:S01]  /*7db30*/  IMAD.MOV.U32 R247, RZ, RZ, R14 ;  /* 0x000000fffff77224 */ /* 0x000fe200078e000e */
[----:B------:R-:W-:Y:S02]  /*7db40*/  MOV R245, R15 ;  /* 0x0000000f00f57202 */ /* 0x000fe40000000f00 */
[----:B------:R-:W-:Y:S01]  /*7db50*/  STL.64 [R1+0xd90], R16 ;  /* 0x000d901001007387 */ /* 0x000fe20000100a00 */
[----:B------:R-:W-:Y:S03]  /*7db60*/  STL.64 [R1+0xd98], R18 ;  /* 0x000d981201007387 */ /* 0x000fe60000100a00 */
[----:B------:R-:W-:Y:S01]  /*7db70*/  STL [R1+0x464c], R245 ;  /* 0x00464cf501007387 */ /* 0x000fe20000100800 */
[----:B------:R-:W-:Y:S02]  /*7db80*/  STL [R1+0x4648], R247 ;  /* 0x004648f701007387 */ /* 0x000fe40000100800 */
[----:B------:R-:W-:Y:S02]  /*7db90*/  STL [R1+0x4644], R244 ;  /* 0x004644f401007387 */ /* 0x000fe40000100800 */
[----:B------:R-:W-:Y:S01]  /*7dba0*/  STL [R1+0x4640], R246 ;  /* 0x004640f601007387 */ /* 0x000fe20000100800 */
[C---:B--2---:R-:W-:Y:S01]  /*7dbb0*/  HMMA.1688.F32.TF32 R12, R8.reuse, R126, R240 ;  /* 0x0000007e080c723c */ /* 0x044fe200000810f0 */
[----:B------:R-:W2:Y:S11]  /*7dbc0*/  LDL.LU R240, [R1+0x2890] ;  /* 0x0028900001f07983 */ /* 0x000eb60000300800 */
[----:B------:R-:W-:Y:S11]  /*7dbd0*/  @!UPT UIADD3 URZ, URZ, URZ, URZ ;  /* 0x0000003f3f3ff290 */ /* 0x000ff6000fffe03f */
[----:B------:R1:W-:Y:S01]  /*7dbe0*/  STL.64 [R1+0xd70], R12 ;  /* 0x000d700c01007387 */ /* 0x0003e20000100a00 */
[----:B------:R3:W-:Y:S02]  /*7dbf0*/  STL.64 [R1+0xd78], R14 ;  /* 0x000d780e01007387 */ /* 0x0007e40000100a00 */
        /* <DEDUP_REMOVED lines=37> */
[----:B---3--:R-:W3:Y:S01]  /*7de50*/  LDL.LU R14, [R1+0x28c8] ;  /* 0x0028c800010e7983 */ /* 0x008ee20000300800 */
[----:B------:R-:W3:Y:S01]  /*7de60*/  LDL.LU R15, [R1+0x28cc] ;  /* 0x0028cc00010f7983 */ /* 0x000ee20000300800 */
[----:B------:R-:W3:Y:S02]  /*7de70*/  LDL.LU R16, [R1+0x28d0] ;  /* 0x0028d00001107983 */ /* 0x000ee40000300800 */
[----:B------:R-:W3:Y:S02]  /*7de80*/  LDL.LU R17, [R1+0x28d4] ;  /* 0x0028d40001117983 */ /* 0x000ee40000300800 */
[----:B------:R-:W3:Y:S01]  /*7de90*/  LDL.LU R18, [R1+0x28d8] ;  /* 0x0028d80001127983 */ /* 0x000ee20000300800 */
[----:B------:R-:W3:Y:S01]  /*7dea0*/  LDL.LU R19, [R1+0x28dc] ;  /* 0x0028dc0001137983 */ /* 0x000ee20000300800 */
[C---:B--2---:R-:W-:Y:S08]  /*7deb0*/  HMMA.1688.F32.TF32 R172, R8.reuse, R122, R224 ;  /* 0x0000007a08ac723c */ /* 0x044ff000000810e0 */
[C---:B----4-:R-:W-:Y:S08]  /*7dec0*/  HMMA.1688.F32.TF32 R168, R8.reuse, R110, R168 ;  /* 0x0000006e08a8723c */ /* 0x050ff000000810a8 */
[C---:B------:R-:W-:Y:S08]  /*7ded0*/  HMMA.1688.F32.TF32 R164, R8.reuse, R106, R164 ;  /* 0x0000006a08a4723c */ /* 0x040ff000000810a4 */
[C---:B------:R-:W-:Y:S08]  /*7dee0*/  HMMA.1688.F32.TF32 R160, R8.reuse, R102, R160 ;  /* 0x0000006608a0723c */ /* 0x040ff000000810a0 */
[C---:B------:R-:W-:Y:S08]  /*7def0*/  HMMA.1688.F32.TF32 R156, R8.reuse, R98, R156 ;  /* 0x00000062089c723c */ /* 0x040ff0000008109c */
[----:B------:R-:W-:Y:S01]  /*7df00*/  HMMA.1688.F32.TF32 R24, R8, R94, R24 ;  /* 0x0000005e0818723c */ /* 0x000fe20000081018 */
[----:B------:R-:W-:-:S02]  /*7df10*/  IMAD.MOV.U32 R245, RZ, RZ, R172 ;  /* 0x000000fffff57224 */ /* 0x000fc400078e00ac */
[----:B------:R-:W-:Y:S02]  /*7df20*/  IMAD.MOV.U32 R247, RZ, RZ, R173 ;  /* 0x000000fffff77224 */ /* 0x000fe400078e00ad */
[----:B------:R-:W-:Y:S02]  /*7df30*/  IMAD.MOV.U32 R244, RZ, RZ, R174 ;  /* 0x000000fffff47224 */ /* 0x000fe400078e00ae */
[----:B------:R-:W-:Y:S01]  /*7df40*/  IMAD.MOV.U32 R246, RZ, RZ, R175 ;  /* 0x000000fffff67224 */ /* 0x000fe200078e00af */
[C---:B---3--:R-:W-:Y:S08]  /*7df50*/  HMMA.1688.F32.TF32 R12, R8.reuse, R86, R12 ;  /* 0x00000056080c723c */ /* 0x048ff0000008100c */
[----:B------:R-:W-:Y:S01]  /*7df60*/  HMMA.1688.F32.TF32 R16, R8, R90, R16 ;  /* 0x0000005a0810723c */ /* 0x000fe20000081010 */
[----:B------:R-:W-:Y:S01]  /*7df70*/  STL [R1+0x465c], R245 ;  /* 0x00465cf501007387 */ /* 0x000fe20000100800 */
[----:B------:R-:W-:Y:S02]  /*7df80*/  STL [R1+0x4658], R247 ;  /* 0x004658f701007387 */ /* 0x000fe40000100800 */
[----:B------:R1:W-:Y:S02]  /*7df90*/  STL [R1+0x4654], R244 ;  /* 0x004654f401007387 */ /* 0x0003e40000100800 */
[----:B------:R2:W-:Y:S01]  /*7dfa0*/  STL [R1+0x4650], R246 ;  /* 0x004650f601007387 */ /* 0x0005e20000100800 */
[----:B------:R-:W-:Y:S01]  /*7dfb0*/  STL.64 [R1+0xd50], R168 ;  /* 0x000d50a801007387 */ /* 0x000fe20000100a00 */
[----:B------:R-:W-:Y:S02]  /*7dfc0*/  STL.64 [R1+0xd58], R170 ;  /* 0x000d58aa01007387 */ /* 0x000fe40000100a00 */
[----:B------:R-:W-:Y:S02]  /*7dfd0*/  STL.64 [R1+0xd48], R166 ;  /* 0x000d48a601007387 */ /* 0x000fe40000100a00 */
[----:B-1----:R-:W-:-:S02]  /*7dfe0*/  IMAD.MOV.U32 R244, RZ, RZ, R164 ;  /* 0x000000fffff47224 */ /* 0x002fc400078e00a4 */
[----:B--2---:R-:W-:Y:S01]  /*7dff0*/  IMAD.MOV.U32 R246, RZ, RZ, R165 ;  /* 0x000000fffff67224 */ /* 0x004fe200078e00a5 */
[----:B------:R-:W-:Y:S02]  /*7e000*/  MOV R247, R163 ;  /* 0x000000a300f77202 */ /* 0x000fe40000000f00 */
[----:B------:R1:W-:Y:S02]  /*7e010*/  STL [R1+0x4664], R244 ;  /* 0x004664f401007387 */ /* 0x0003e40000100800 */
[----:B------:R2:W-:Y:S02]  /*7e020*/  STL [R1+0x4660], R246 ;  /* 0x004660f601007387 */ /* 0x0005e40000100800 */
[----:B------:R-:W-:Y:S02]  /*7e030*/  IMAD.MOV.U32 R245, RZ, RZ, R162 ;  /* 0x000000fffff57224 */ /* 0x000fe400078e00a2 */
[----:B------:R-:W-:Y:S02]  /*7e040*/  IMAD.MOV.U32 R238, RZ, RZ, R26 ;  /* 0x000000ffffee7224 */ /* 0x000fe400078e001a */
[----:B------:R-:W-:Y:S01]  /*7e050*/  IMAD.MOV.U32 R239, RZ, RZ, R27 ;  /* 0x000000ffffef7224 */ /* 0x000fe200078e001b */
[----:B------:R-:W-:Y:S01]  /*7e060*/  STL.64 [R1+0xd30], R160 ;  /* 0x000d30a001007387 */ /* 0x000fe20000100a00 */
[----:B------:R-:W-:-:S02]  /*7e070*/  IMAD.MOV.U32 R236, RZ, RZ, R24 ;  /* 0x000000ffffec7224 */ /* 0x000fc400078e0018 */
[----:B------:R-:W-:Y:S02]  /*7e080*/  IMAD.MOV.U32 R237, RZ, RZ, R25 ;  /* 0x000000ffffed7224 */ /* 0x000fe400078e0019 */
[----:B-1----:R-:W-:Y:S02]  /*7e090*/  IMAD.MOV.U32 R244, RZ, RZ, R158 ;  /* 0x000000fffff47224 */ /* 0x002fe400078e009e */
[----:B--2---:R-:W-:Y:S01]  /*7e0a0*/  IMAD.MOV.U32 R246, RZ, RZ, R159 ;  /* 0x000000fffff67224 */ /* 0x004fe200078e009f */
[----:B------:R-:W-:Y:S01]  /*7e0b0*/  STL.64 [R1+0xd20], R156 ;  /* 0x000d209c01007387 */ /* 0x000fe20000100a00 */
[C---:B------:R-:W-:Y:S03]  /*7e0c0*/  HMMA.1688.F32.TF32 R24, R8.reuse, R82, R232 ;  /* 0x000000520818723c */ /* 0x040fe600000810e8 */
        /* <DEDUP_REMOVED lines=8> */
[C---:B-1----:R-:W-:Y:S08]  /*7e150*/  HMMA.1688.F32.TF32 R16, R8.reuse, R78, R248 ;  /* 0x0000004e0810723c */ /* 0x042ff000000810f8 */
[C---:B--2---:R-:W-:Y:S01]  /*7e160*/  HMMA.1688.F32.TF32 R12, R8.reuse, R74, R240 ;  /* 0x0000004a080c723c */ /* 0x044fe200000810f0 */
[----:B------:R-:W-:Y:S01]  /*7e170*/  STL.64 [R1+0x70], R24 ;  /* 0x0000701801007387 */ /* 0x000fe20000100a00 */
[----:B------:R-:W-:Y:S02]  /*7e180*/  STL.64 [R1+0x78], R26 ;  /* 0x0000781a01007387 */ /* 0x000fe40000100a00 */
[----:B------:R-:W2:Y:S11]  /*7e190*/  LDL.LU R232, [R1+0x2790] ;  /* 0x0027900001e87983 */ /* 0x000eb60000300800 */
[----:B------:R-:W-:Y:S01]  /*7e1a0*/  STL.64 [R1+0x60], R16 ;  /* 0x0000601001007387 */ /* 0x000fe20000100a00 */
[----:B------:R-:W-:Y:S07]  /*7e1b0*/  STL.64 [R1+0x68], R18 ;  /* 0x0000681201007387 */ /* 0x000fee0000100a00 */
[----:B------:R1:W-:Y:S02]  /*7e1c0*/  STL.64 [R1+0x50], R12 ;  /* 0x0000500c01007387 */ /* 0x0003e40000100a00 */
[----:B------:R3:W-:Y:S01]  /*7e1d0*/  STL.64 [R1+0x58], R14 ;  /* 0x0000580e01007387 */ /* 0x0007e20000100a00 */
[----:B------:R-:W2:Y:S01]  /*7e1e0*/  LDL.LU R233, [R1+0x2794] ;  /* 0x0027940001e97983 */ /* 0x000ea20000300800 */
[----:B------:R-:W2:Y:S02]  /*7e1f0*/  LDL.LU R234, [R1+0x2798] ;  /* 0x0027980001ea7983 */ /* 0x000ea40000300800 */
[----:B------:R-:W2:Y:S01]  /*7e200*/  LDL.LU R235, [R1+0x279c] ;  /* 0x00279c0001eb7983 */ /* 0x000ea20000300800 */
[----:B-1----:R-:W4:Y:S01]  /*7e210*/  LDL.LU R12, [R1+0x27a0] ;  /* 0x0027a000010c7983 */ /* 0x002f220000300800 */
        /* <DEDUP_REMOVED lines=74> */
[----:B----4-:R-:W-:Y:S08]  /*7e6c0*/  HMMA.1688.F32.TF32 R188, R8, R62, R188 ;  /* 0x0000003e08bc723c */ /* 0x010ff000000810bc */
[----:B------:R-:W-:Y:S08]  /*7e6d0*/  HMMA.1688.F32.TF32 R248, R4, R50, R248 ;  /* 0x0000003204f8723c */ /* 0x000ff000000810f8 */
[----:B------:R-:W-:Y:S08]  /*7e6e0*/  HMMA.1688.F32.TF32 R8, R8, R54, R180 ;  /* 0x000000360808723c */ /* 0x000ff000000810b4 */
        /* <DEDUP_REMOVED lines=9> */
[C---:B-1----:R-:W-:Y:S08]  /*7e780*/  HMMA.1688.F32.TF32 R184, R4.reuse, R46, R176 ;  /* 0x0000002e04b8723c */ /* 0x042ff000000810b0 */
[C---:B------:R-:W-:Y:S01]  /*7e790*/  HMMA.1688.F32.TF32 R176, R4.reuse, R38, R228 ;  /* 0x0000002604b0723c */ /* 0x040fe200000810e4 */
[----:B------:R-:W-:Y:S01]  /*7e7a0*/  STL [R1+0x45d4], R248 ;  /* 0x0045d4f801007387 */ /* 0x000fe20000100800 */
[----:B------:R-:W-:Y:S02]  /*7e7b0*/  STL.64 [R1], R8 ;  /* 0x0000000801007387 */ /* 0x000fe40000100a00 */
[----:B------:R-:W-:Y:S02]  /*7e7c0*/  STL.64 [R1+0x8], R10 ;  /* 0x0000080a01007387 */ /* 0x000fe40000100a00 */
[----:B------:R-:W-:Y:S01]  /*7e7d0*/  STL [R1+0x45d0], R249 ;  /* 0x0045d0f901007387 */ /* 0x000fe20000100800 */
[----:B------:R-:W-:Y:S01]  /*7e7e0*/  STL [R1+0x45cc], R250 ;  /* 0x0045ccfa01007387 */ /* 0x000fe20000100800 */
[----:B------:R-:W-:Y:S01]  /*7e7f0*/  STL [R1+0x45c8], R251 ;  /* 0x0045c8fb01007387 */ /* 0x000fe20000100800 */
        /* <DEDUP_REMOVED lines=19> */
[----:B------:R-:W-:Y:S02]  /*7e930*/  STL.64 [R1+0xcb8], R174 ;  /* 0x000cb8ae01007387 */ /* 0x000fe40000100a00 */
[----:B------:R-:W-:Y:S02]  /*7e940*/  STL.64 [R1+0x4848], R30 ;  /* 0x0048481e01007387 */ /* 0x000fe40000100a00 */
[----:B------:R2:W-:Y:S02]  /*7e950*/  STL.64 [R1+0x4840], R28 ;  /* 0x0048401c01007387 */ /* 0x0005e40000100a00 */
[C---:B--2---:R-:W-:Y:S11]  /*7e960*/  HMMA.1688.F32.TF32 R28, R4.reuse, R154, R156 ;  /* 0x0000009a041c723c */ /* 0x044ff6000008109c */
[----:B------:R-:W-:Y:S04]  /*7e970*/  @!UPT UIADD3 URZ, URZ, URZ, URZ ;  /* 0x0000003f3f3ff290 */ /* 0x000fe8000fffe03f */
[----:B------:R-:W-:Y:S01]  /*7e980*/  STL.64 [R1+0xca0], R32 ;  /* 0x000ca02001007387 */ /* 0x000fe20000100a00 */
[----:B------:R2:W-:Y:S02]  /*7e990*/  STL.64 [R1+0xca8], R34 ;  /* 0x000ca82201007387 */ /* 0x0005e40000100a00 */
[C---:B--2---:R-:W-:Y:S01]  /*7e9a0*/  HMMA.1688.F32.TF32 R32, R4.reuse, R114, R160 ;  /* 0x000000720420723c */ /* 0x044fe200000810a0 */
[----:B------:R-:W-:Y:S01]  /*7e9b0*/  STL.64 [R1+0xc90], R164 ;  /* 0x000c90a401007387 */ /* 0x000fe20000100a00 */
[----:B------:R-:W-:Y:S11]  /*7e9c0*/  STL.64 [R1+0xc98], R166 ;  /* 0x000c98a601007387 */ /* 0x000ff60000100a00 */
[----:B------:R-:W-:Y:S10]  /*7e9d0*/  @!UPT UIADD3 URZ, URZ, URZ, URZ ;  /* 0x0000003f3f3ff290 */ /* 0x000ff4000fffe03f */
        /* <DEDUP_REMOVED lines=8> */
[C---:B--2---:R-:W-:Y:S08]  /*7ea60*/  HMMA.1688.F32.TF32 R24, R4.reuse, R138, R232 ;  /* 0x0000008a0418723c */ /* 0x044ff000000810e8 */
[C---:B---3--:R-:W-:Y:S01]  /*7ea70*/  HMMA.1688.F32.TF32 R16, R4.reuse, R134, R240 ;  /* 0x000000860410723c */ /* 0x048fe200000810f0 */
[----:B------:R2:W-:Y:S01]  /*7ea80*/  STL.64 [R1+0xc40], R12 ;  /* 0x000c400c01007387 */ /* 0x0005e20000100a00 */
[----:B------:R3:W-:Y:S03]  /*7ea90*/  STL.64 [R1+0xc48], R14 ;  /* 0x000c480e01007387 */ /* 0x0007e60000100a00 */
[----:B--2---:R-:W1:Y:S10]  /*7eaa0*/  LDL.LU R12, [R1+0x1ac0] ;  /* 0x001ac000010c7983 */ /* 0x004e740000300800 */
[----:B------:R-:W-:Y:S01]  /*7eab0*/  STL.64 [R1+0xc30], R24 ;  /* 0x000c301801007387 */ /* 0x000fe20000100a00 */
[----:B------:R-:W-:Y:S07]  /*7eac0*/  STL.64 [R1+0xc38], R26 ;  /* 0x000c381a01007387 */ /* 0x000fee0000100a00 */
[----:B------:R2:W-:Y:S02]  /*7ead0*/  STL.64 [R1+0xc20], R16 ;  /* 0x000c201001007387 */ /* 0x0005e40000100a00 */
[----:B------:R4:W-:Y:S01]  /*7eae0*/  STL.64 [R1+0xc28], R18 ;  /* 0x000c281201007387 */ /* 0x0009e20000100a00 */
[----:B------:R-:W1:Y:S01]  /*7eaf0*/  LDL.LU R13, [R1+0x1ac4] ;  /* 0x001ac400010d7983 */ /* 0x000e620000300800 */
[----:B---3--:R-:W1:Y:S02]  /*7eb00*/  LDL.LU R14, [R1+0x1ac8] ;  /* 0x001ac800010e7983 */ /* 0x008e640000300800 */
[----:B------:R-:W1:Y:S01]  /*7eb10*/  LDL.LU R15, [R1+0x1acc] ;  /* 0x001acc00010f7983 */ /* 0x000e620000300800 */
[----:B--2---:R-:W2:Y:S01]  /*7eb20*/  LDL.LU R16, [R1+0x1ad0] ;  /* 0x001ad00001107983 */ /* 0x004ea20000300800 */
[----:B------:R-:W2:Y:S02]  /*7eb30*/  LDL.LU R17, [R1+0x1ad4] ;  /* 0x001ad40001117983 */ /* 0x000ea40000300800 */
[----:B----4-:R-:W2:Y:S02]  /*7eb40*/  LDL.LU R18, [R1+0x1ad8] ;  /* 0x001ad80001127983 */ /* 0x010ea40000300800 */
        /* <DEDUP_REMOVED lines=78> */
[C---:B------:R-:W-:Y:S08]  /*7f030*/  HMMA.1688.F32.TF32 R208, R4.reuse, R130, R208 ;  /* 0x0000008204d0723c */ /* 0x040ff000000810d0 */
[----:B------:R-:W-:Y:S08]  /*7f040*/  HMMA.1688.F32.TF32 R32, R4, R126, R204 ;  /* 0x0000007e0420723c */ /* 0x000ff000000810cc */
[----:B------:R-:W-:Y:S01]  /*7f050*/  IMAD.MOV.U32 R248, RZ, RZ, R28 ;  /* 0x000000fffff87224 */ /* 0x000fe200078e001c */
[----:B------:R-:W-:Y:S01]  /*7f060*/  MOV R249, R29 ;  /* 0x0000001d00f97202 */ /* 0x000fe20000000f00 */
[----:B------:R-:W-:-:S02]  /*7f070*/  IMAD.MOV.U32 R250, RZ, RZ, R30 ;  /* 0x000000fffffa7224 */ /* 0x000fc400078e001e */
[----:B------:R-:W-:Y:S02]  /*7f080*/  IMAD.MOV.U32 R251, RZ, RZ, R31 ;  /* 0x000000fffffb7224 */ /* 0x000fe400078e001f */
[C---:B---3--:R-:W-:Y:S01]  /*7f090*/  HMMA.1688.F32.TF32 R28, R4.reuse, R110, R196 ;  /* 0x0000006e041c723c */ /* 0x048fe200000810c4 */
[----:B------:R-:W-:Y:S01]  /*7f0a0*/  STL.64 [R1+0xc10], R208 ;  /* 0x000c10d001007387 */ /* 0x000fe20000100a00 */
[----:B------:R-:W-:Y:S07]  /*7f0b0*/  STL.64 [R1+0xc18], R210 ;  /* 0x000c18d201007387 */ /* 0x000fee0000100a00 */
[----:B------:R-:W-:Y:S02]  /*7f0c0*/  STL.64 [R1+0xc00], R32 ;  /* 0x000c002001007387 */ /* 0x000fe40000100a00 */
[----:B------:R2:W-:Y:S01]  /*7f0d0*/  STL.64 [R1+0xc08], R34 ;  /* 0x000c082201007387 */ /* 0x0005e20000100a00 */
[----:B------:R-:W-:Y:S01]  /*7f0e0*/  STL.64 [R1+0x4690], R250 ;  /* 0x004690fa01007387 */ /* 0x000fe20000100a00 */
[C---:B------:R-:W-:Y:S01]  /*7f0f0*/  HMMA.1688.F32.TF32 R192, R4.reuse, R106, R192 ;  /* 0x0000006a04c0723c */ /* 0x040fe200000810c0 */
[----:B------:R-:W-:Y:S07]  /*7f100*/  STL.64 [R1+0x4688], R248 ;  /* 0x004688f801007387 */ /* 0x000fee0000100a00 */
[C---:B--2---:R-:W-:Y:S02]  /*7f110*/  HMMA.1688.F32.TF32 R32, R4.reuse, R102, R188 ;  /* 0x000000660420723c */ /* 0x044fe400000810bc */
[----:B------:R-:W-:Y:S01]  /*7f120*/  STL.64 [R1+0x210], R28 ;  /* 0x0002101c01007387 */ /* 0x000fe20000100a00 */
[----:B------:R2:W-:Y:S05]  /*7f130*/  STL.64 [R1+0x218], R30 ;  /* 0x0002181e01007387 */ /* 0x0005ea0000100a00 */
[C---:B--2---:R-:W-:Y:S07]  /*7f140*/  HMMA.1688.F32.TF32 R28, R4.reuse, R98, R184 ;  /* 0x00000062041c723c */ /* 0x044fee00000810b8 */
[----:B------:R-:W-:Y:S01]  /*7f150*/  STL.64 [R1+0x200], R192 ;  /* 0x000200c001007387 */ /* 0x000fe20000100a00 */
[----:B------:R-:W-:Y:S01]  /*7f160*/  STL.64 [R1+0x208], R194 ;  /* 0x000208c201007387 */ /* 0x000fe20000100a00 */
[C---:B------:R-:W-:Y:S06]  /*7f170*/  HMMA.1688.F32.TF32 R180, R4.reuse, R94, R180 ;  /* 0x0000005e04b4723c */ /* 0x040fec00000810b4 */
[----:B------:R-:W-:Y:S01]  /*7f180*/  STL.64 [R1+0x150], R32 ;  /* 0x0001502001007387 */ /* 0x000fe20000100a00 */
[----:B------:R2:W-:Y:S02]  /*7f190*/  STL.64 [R1+0x158], R34 ;  /* 0x0001582201007387 */ /* 0x0005e40000100a00 */
[C---:B--2---:R-:W-:Y:S05]  /*7f1a0*/  HMMA.1688.F32.TF32 R32, R4.reuse, R90, R176 ;  /* 0x0000005a0420723c */ /* 0x044fea00000810b0 */
[----:B------:R-:W-:Y:S01]  /*7f1b0*/  STL.64 [R1+0x140], R28 ;  /* 0x0001401c01007387 */ /* 0x000fe20000100a00 */
[----:B------:R2:W-:Y:S02]  /*7f1c0*/  STL.64 [R1+0x148], R30 ;  /* 0x0001481e01007387 */ /* 0x0005e40000100a00 */
[C---:B--2---:R-:W-:Y:S06]  /*7f1d0*/  HMMA.1688.F32.TF32 R28, R4.reuse, R86, R172 ;  /* 0x00000056041c723c */ /* 0x044fec00000810ac */
[----:B------:R-:W-:Y:S01]  /*7f1e0*/  STL.64 [R1+0x130], R180 ;  /* 0x000130b401007387 */ /* 0x000fe20000100a00 */
[----:B------:R-:W-:Y:S01]  /*7f1f0*/  STL.64 [R1+0x138], R182 ;  /* 0x000138b601007387 */ /* 0x000fe20000100a00 */
[C---:B------:R-:W-:Y:S07]  /*7f200*/  HMMA.1688.F32.TF32 R172, R4.reuse, R82, R228 ;  /* 0x0000005204ac723c */ /* 0x040fee00000810e4 */
[----:B------:R-:W-:Y:S01]  /*7f210*/  STL.64 [R1+0x120], R32 ;  /* 0x0001202001007387 */ /* 0x000fe20000100a00 */
[----:B------:R2:W-:Y:S02]  /*7f220*/  STL.64 [R1+0x128], R34 ;  /* 0x0001282201007387 */ /* 0x0005e40000100a00 */
[C---:B--2---:R-:W-:Y:S05]  /*7f230*/  HMMA.1688.F32.TF32 R32, R4.reuse, R78, R224 ;  /* 0x0000004e0420723c */ /* 0x044fea00000810e0 */
[----:B------:R-:W-:Y:S01]  /*7f240*/  STL.64 [R1+0x110], R28 ;  /* 0x0001101c01007387 */ /* 0x000fe20000100a00 */
[----:B------:R2:W-:Y:S02]  /*7f250*/  STL.64 [R1+0x118], R30 ;  /* 0x0001181e01007387 */ /* 0x0005e40000100a00 */
[C---:B--2---:R-:W-:Y:S05]  /*7f260*/  HMMA.1688.F32.TF32 R28, R4.reuse, R74, R168 ;  /* 0x0000004a041c723c */ /* 0x044fea00000810a8 */
[----:B------:R-:W-:Y:S01]  /*7f270*/  STL.64 [R1+0x100], R172 ;  /* 0x000100ac01007387 */ /* 0x000fe20000100a00 */
[----:B------:R-:W-:Y:S02]  /*7f280*/  STL.64 [R1+0x108], R174 ;  /* 0x000108ae01007387 */ /* 0x000fe40000100a00 */
[C---:B------:R-:W-:Y:S07]  /*7f290*/  HMMA.1688.F32.TF32 R164, R4.reuse, R70, R164 ;  /* 0x0000004604a4723c */ /* 0x040fee00000810a4 */
[----:B------:R-:W-:Y:S01]  /*7f2a0*/  STL.64 [R1+0xf0], R32 ;  /* 0x0000f02001007387 */ /* 0x000fe20000100a00 */
[----:B------:R4:W-:Y:S01]  /*7f2b0*/  STL.64 [R1+0xf8], R34 ;  /* 0x0000f82201007387 */ /* 0x0009e20000100a00 */
[C---:B------:R-:W-:Y:S08]  /*7f2c0*/  HMMA.1688.F32.TF32 R24, R4.reuse, R58, R24 ;  /* 0x0000003a0418723c */ /* 0x040ff00000081018 */
[----:B------:R-:W-:Y:S08]  /*7f2d0*/  HMMA.1688.F32.TF32 R16, R4, R54, R16 ;  /* 0x000000360410723c */ /* 0x000ff00000081010 */
[----:B-1----:R-:W-:Y:S08]  /*7f2e0*/  HMMA.1688.F32.TF32 R12, R8, R50, R12 ;  /* 0x00000032080c723c */ /* 0x002ff0000008100c */
[C---:B----4-:R-:W-:Y:S01]  /*7f2f0*/  HMMA.1688.F32.TF32 R32, R4.reuse, R66, R160 ;  /* 0x000000420420723c */ /* 0x050fe200000810a0 */
[----:B------:R-:W-:Y:S01]  /*7f300*/  STL.64 [R1+0xe0], R28 ;  /* 0x0000e01c01007387 */ /* 0x000fe20000100a00 */
[----:B------:R1:W-:Y:S06]  /*7f310*/  STL.64 [R1+0xe8], R30 ;  /* 0x0000e81e01007387 */ /* 0x0003ec0000100a00 */
[----:B-1----:R-:W-:Y:S01]  /*7f320*/  HMMA.1688.F32.TF32 R28, R4, R62, R156 ;  /* 0x0000003e041c723c */ /* 0x002fe2000008109c */
[----:B------:R-:W-:Y:S01]  /*7f330*/  STL.64 [R1+0xd0], R164 ;  /* 0x0000d0a401007387 */ /* 0x000fe20000100a00 */
[----:B------:R-:W-:Y:S11]  /*7f340*/  STL.64 [R1+0xd8], R166 ;  /* 0x0000d8a601007387 */ /* 0x000ff60000100a00 */
[----:B------:R-:W-:Y:S02]  /*7f350*/  @!UPT UIADD3 URZ, URZ, URZ, URZ ;  /* 0x0000003f3f3ff290 */ /* 0x000fe4000fffe03f */
[----:B------:R-:W-:Y:S02]  /*7f360*/  STL.64 [R1+0xc0], R32 ;  /* 0x0000c02001007387 */ /* 0x000fe40000100a00 */
[----:B------:R-:W-:Y:S01]  /*7f370*/  STL.64 [R1+0xc8], R34 ;  /* 0x0000c82201007387 */ /* 0x000fe20000100a00 */
[----:B------:R-:W-:Y:S04]  /*7f380*/  LDS R4, [R3+0x14380] ;  /* 0x0143800003047984 */ /* 0x000fe80000000800 */
[----:B------:R-:W-:Y:S04]  /*7f390*/  LDS R6, [R3+0x16380] ;  /* 0x0163800003067984 */ /* 0x000fe80000000800 */
[----:B------:R-:W-:Y:S04]  /*7f3a0*/  LDS R5, [R23+0x14380] ;  /* 0x0143800017057984 */ /* 0x000fe80000000800 */
[----:B------:R-:W2:Y:S04]  /*7f3b0*/  LDS R7, [R23+0x16380] ;  /* 0x0163800017077984 */ /* 0x000ea80000000800 */
        /* <DEDUP_REMOVED lines=10> */
[----:B------:R-:W2:Y:S11]  /*7f460*/  LDL.LU R240, [R1+0x1a20] ;  /* 0x001a200001f07983 */ /* 0x000eb60000300800 */
[----:B------:R-:W-:Y:S03]  /*7f470*/  @!UPT UIADD3 URZ, URZ, URZ, URZ ;  /* 0x0000003f3f3ff290 */ /* 0x000fe6000fffe03f */
[----:B------:R-:W-:Y:S01]  /*7f480*/  STL.64 [R1+0xbe0], R16 ;  /* 0x000be01001007387 */ /* 0x000fe20000100a00 */
[----:B------:R-:W-:Y:S07]  /*7f490*/  STL.64 [R1+0xbe8], R18 ;  /* 0x000be81201007387 */ /* 0x000fee0000100a00 */
[----:B------:R2:W-:Y:S02]  /*7f4a0*/  STL.64 [R1+0xbd0], R12 ;  /* 0x000bd00c01007387 */ /* 0x0005e40000100a00 */
[----:B------:R3:W-:Y:S01]  /*7f4b0*/  STL.64 [R1+0xbd8], R14 ;  /* 0x000bd80e01007387 */ /* 0x0007e20000100a00 */
[----:B------:R-:W2:Y:S01]  /*7f4c0*/  LDL.LU R241, [R1+0x1a24] ;  /* 0x001a240001f17983 */ /* 0x000ea20000300800 */
[----:B------:R-:W2:Y:S02]  /*7f4d0*/  LDL.LU R242, [R1+0x1a28] ;  /* 0x001a280001f27983 */ /* 0x000ea40000300800 */
[----:B------:R-:W2:Y:S02]  /*7f4e0*/  LDL.LU R243, [R1+0x1a2c] ;  /* 0x001a2c0001f37983 */ /* 0x000ea40000300800 */
        /* <DEDUP_REMOVED lines=113> */
[----:B------:R1:W-:Y:S03]  /*7fc00*/  STL.64 [R1+0x4830], R40 ;  /* 0x0048302801007387 */ /* 0x0003e60000100a00 */
[----:B-1----:R-:W3:Y:S01]  /*7fc10*/  LDL.LU R40, [R1+0x2620] ;  /* 0x0026200001287983 */ /* 0x002ee20000300800 */
        /* <DEDUP_REMOVED lines=9> */
[----:B------:R-:W3:Y:S01]  /*7fcb0*/  LDL.LU.64 R32, [R1+0x4850] ;  /* 0x0048500001207983 */ /* 0x000ee20000300a00 */
[C---:B--2---:R-:W-:Y:S11]  /*7fcc0*/  HMMA.1688.F32.TF32 R28, R8.reuse, R34, R28 ;  /* 0x00000022081c723c */ /* 0x044ff6000008101c */
[----:B------:R-:W-:Y:S11]  /*7fcd0*/  @!UPT UIADD3 URZ, URZ, URZ, URZ ;  /* 0x0000003f3f3ff290 */ /* 0x000ff6000fffe03f */
[----:B------:R-:W-:Y:S01]  /*7fce0*/  @!UPT UIADD3 URZ, URZ, URZ, URZ ;  /* 0x0000003f3f3ff290 */ /* 0x000fe2000fffe03f */
[----:B------:R-:W-:Y:S01]  /*7fcf0*/  STL.64 [R1+0xbb0], R28 ;  /* 0x000bb01c01007387 */ /* 0x000fe20000100a00 */
[----:B------:R1:W-:Y:S03]  /*7fd00*/  STL.64 [R1+0xbb8], R30 ;  /* 0x000bb81e01007387 */ /* 0x0003e60000100a00 */
[----:B-1----:R-:W2:Y:S01]  /*7fd10*/  LDL.LU.64 R30, [R1+0x4848] ;  /* 0x00484800011e7983 */ /* 0x002ea20000300a00 */
[----:B------:R-:W4:Y:S01]  /*7fd20*/  LDL.LU.64 R28, [R1+0x4840] ;  /* 0x00484000011c7983 */ /* 0x000f220000300a00 */
        /* <DEDUP_REMOVED lines=58> */
[----:B------:R-:W-:Y:S02]  /*800d0*/  STL.64 [R1+0xab8], R182 ;  /* 0x000ab8b601007387 */ /* 0x000fe40000100a00 */
[C---:B------:R-:W-:Y:S05]  /*800e0*/  HMMA.1688.F32.TF32 R172, R8.reuse, R86, R224 ;  /* 0x0000005608ac723c */ /* 0x040fea00000810e0 */
[----:B------:R-:W-:Y:S01]  /*800f0*/  STL.64 [R1+0xaa0], R176 ;  /* 0x000aa0b001007387 */ /* 0x000fe20000100a00 */
[----:B------:R-:W-:Y:S09]  /*80100*/  STL.64 [R1+0xaa8], R178 ;  /* 0x000aa8b201007387 */ /* 0x000ff20000100a00 */
        /* <DEDUP_REMOVED lines=10> */
[C---:B----4-:R-:W-:Y:S08]  /*801b0*/  HMMA.1688.F32.TF32 R40, R8.reuse, R66, R24 ;  /* 0x000000420828723c */ /* 0x050ff00000081018 */
[C---:B------:R-:W-:Y:S08]  /*801c0*/  HMMA.1688.F32.TF32 R24, R8.reuse, R62, R16 ;  /* 0x0000003e0818723c */ /* 0x040ff00000081010 */
[C---:B------:R-:W-:Y:S08]  /*801d0*/  HMMA.1688.F32.TF32 R16, R8.reuse, R58, R12 ;  /* 0x0000003a0810723c */ /* 0x040ff0000008100c */
        /* <DEDUP_REMOVED lines=12> */
[----:B------:R-:W2:Y:S02]  /*802a0*/  LDL.LU R240, [R1+0x22d0] ;  /* 0x0022d00001f07983 */ /* 0x000ea40000300800 */
[----:B------:R1:W-:Y:S01]  /*802b0*/  STL.64 [R1+0x1f0], R12 ;  /* 0x0001f00c01007387 */ /* 0x0003e20000100a00 */
[----:B------:R3:W-:Y:S04]  /*802c0*/  STL.64 [R1+0x1f8], R14 ;  /* 0x0001f80e01007387 */ /* 0x0007e80000100a00 */
[----:B------:R-:W-:Y:S02]  /*802d0*/  STL.64 [R1+0x1e0], R8 ;  /* 0x0001e00801007387 */ /* 0x000fe40000100a00 */
[----:B------:R-:W-:Y:S02]  /*802e0*/  STL.64 [R1+0x1e8], R10 ;  /* 0x0001e80a01007387 */ /* 0x000fe40000100a00 */
[----:B------:R-:W2:Y:S01]  /*802f0*/  LDL.LU R241, [R1+0x22d4] ;  /* 0x0022d40001f17983 */ /* 0x000ea20000300800 */
[----:B------:R-:W2:Y:S01]  /*80300*/  LDL.LU R242, [R1+0x22d8] ;  /* 0x0022d80001f27983 */ /* 0x000ea20000300800 */
[----:B------:R-:W2:Y:S03]  /*80310*/  LDL.LU R243, [R1+0x22dc] ;  /* 0x0022dc0001f37983 */ /* 0x000ea60000300800 */
[----:B------:R-:W-:Y:S04]  /*80320*/  LDS R8, [R3+0x14400] ;  /* 0x0144000003087984 */ /* 0x000fe80000000800 */
[----:B------:R-:W-:Y:S04]  /*80330*/  LDS R10, [R3+0x16400] ;  /* 0x01640000030a7984 */ /* 0x000fe80000000800 */
[----:B------:R-:W-:Y:S04]  /*80340*/  LDS R9, [R23+0x14400] ;  /* 0x0144000017097984 */ /* 0x000fe80000000800 */
[----:B-1----:R-:W4:Y:S01]  /*80350*/  LDL.LU R12, [R1+0x22f0] ;  /* 0x0022f000010c7983 */ /* 0x002f220000300800 */
[----:B------:R-:W4:Y:S02]  /*80360*/  LDL.LU R13, [R1+0x22f4] ;  /* 0x0022f400010d7983 */ /* 0x000f240000300800 */
[----:B---3--:R-:W4:Y:S01]  /*80370*/  LDL.LU R14, [R1+0x22f8] ;  /* 0x0022f800010e7983 */ /* 0x008f220000300800 */
[----:B------:R-:W4:Y:S04]  /*80380*/  LDL.LU R15, [R1+0x22fc] ;  /* 0x0022fc00010f7983 */ /* 0x000f280000300800 */
        /* <DEDUP_REMOVED lines=104> */
[----:B------:R-:W1:Y:S01]  /*80a10*/  LDS R11, [R23+0x16400] ;  /* 0x01640000170b7984 */ /* 0x000e620000000800 */
[C---:B--2---:R-:W-:Y:S11]  /*80a20*/  HMMA.1688.F32.TF32 R40, R4.reuse, R46, R40 ;  /* 0x0000002e0428723c */ /* 0x044ff60000081028 */
[----:B------:R-:W-:Y:S11]  /*80a30*/  @!UPT UIADD3 URZ, URZ, URZ, URZ ;  /* 0x0000003f3f3ff290 */ /* 0x000ff6000fffe03f */
[----:B------:R-:W-:Y:S01]  /*80a40*/  @!UPT UIADD3 URZ, URZ, URZ, URZ ;  /* 0x0000003f3f3ff290 */ /* 0x000fe2000fffe03f */
[----:B------:R-:W-:Y:S01]  /*80a50*/  STL.64 [R1+0xa00], R40 ;  /* 0x000a002801007387 */ /* 0x000fe20000100a00 */
[----:B------:R2:W-:Y:S03]  /*80a60*/  STL.64 [R1+0xa08], R42 ;  /* 0x000a082a01007387 */ /* 0x0005e60000100a00 */
[----:B--2---:R-:W2:Y:S01]  /*80a70*/  LDL.LU.64 R42, [R1+0x4838] ;  /* 0x00483800012a7983 */ /* 0x004ea20000300a00 */
[----:B------:R-:W3:Y:S01]  /*80a80*/  LDL.LU.64 R40, [R1+0x4830] ;  /* 0x0048300001287983 */ /* 0x000ee20000300a00 */
[C---:B------:R-:W-:Y:S08]  /*80a90*/  HMMA.1688.F32.TF32 R244, R4.reuse, R34, R244 ;  /* 0x0000002204f4723c */ /* 0x040ff000000810f4 */
[C---:B--2---:R-:W-:Y:S11]  /*80aa0*/  HMMA.1688.F32.TF32 R248, R4.reuse, R42, R248 ;  /* 0x0000002a04f8723c */ /* 0x044ff600000810f8 */
[----:B------:R-:W-:Y:S11]  /*80ab0*/  @!UPT UIADD3 URZ, URZ, URZ, URZ ;  /* 0x0000003f3f3ff290 */ /* 0x000ff6000fffe03f */
[----:B------:R-:W-:Y:S01]  /*80ac0*/  @!UPT UIADD3 URZ, URZ, URZ, URZ ;  /* 0x0000003f3f3ff290 */ /* 0x000fe2000fffe03f */
[----:B------:R-:W-:Y:S01]  /*80ad0*/  STL.64 [R1+0x9f0], R248 ;  /* 0x0009f0f801007387 */ /* 0x000fe20000100a00 */
[----:B------:R3:W-:Y:S02]  /*80ae0*/  STL.64 [R1+0x9f8], R250 ;  /* 0x0009f8fa01007387 */ /* 0x0007e40000100a00 */
        /* <DEDUP_REMOVED lines=76> */
[----:B------:R1:W-:Y:S01]  /*80fb0*/  STL.64 [R1+0x850], R12 ;  /* 0x0008500c01007387 */ /* 0x0003e20000100a00 */
[----:B------:R3:W-:Y:S01]  /*80fc0*/  STL.64 [R1+0x858], R14 ;  /* 0x0008580e01007387 */ /* 0x0007e20000100a00 */
[----:B------:R-:W2:Y:S02]  /*80fd0*/  LDL.LU R233, [R1+0x2154] ;  /* 0x0021540001e97983 */ /* 0x000ea40000300800 */
        /* <DEDUP_REMOVED lines=106> */
[----:B--2---:R-:W-:Y:S08]  /*81680*/  HMMA.1688.F32.TF32 R248, R4, R62, R248 ;  /* 0x0000003e04f8723c */ /* 0x004ff000000810f8 */
[----:B------:R-:W-:Y:S11]  /*81690*/  HMMA.1688.F32.TF32 R220, R8, R50, R220 ;  /* 0x0000003208dc723c */ /* 0x000ff600000810dc */
[----:B------:R-:W-:Y:S04]  /*816a0*/  @!UPT UIADD3 URZ, URZ, URZ, URZ ;  /* 0x0000003f3f3ff290 */ /* 0x000fe8000fffe03f */
[----:B------:R-:W-:Y:S01]  /*816b0*/  STL.64 [R1+0x840], R248 ;  /* 0x000840f801007387 */ /* 0x000fe20000100a00 */
[----:B------:R1:W-:Y:S02]  /*816c0*/  STL.64 [R1+0x848], R250 ;  /* 0x000848fa01007387 */ /* 0x0003e40000100a00 */
[C---:B-1----:R-:W-:Y:S08]  /*816d0*/  HMMA.1688.F32.TF32 R248, R4.reuse, R58, R236 ;  /* 0x0000003a04f8723c */ /* 0x042ff000000810ec */
[----:B---3--:R-:W-:Y:S01]  /*816e0*/  HMMA.1688.F32.TF32 R236, R4, R54, R244 ;  /* 0x0000003604ec723c */ /* 0x008fe200000810f4 */
[----:B------:R-:W-:Y:S04]  /*816f0*/  LDS R4, [R3+0x14480] ;  /* 0x0144800003047984 */ /* 0x000fe80000000800 */
[----:B------:R-:W-:Y:S04]  /*81700*/  LDS R6, [R3+0x16480] ;  /* 0x0164800003067984 */ /* 0x000fe80000000800 */
[----:B------:R-:W-:Y:S04]  /*81710*/  LDS R5, [R23+0x14480] ;  /* 0x0144800017057984 */ /* 0x000fe80000000800 */
[----:B------:R-:W1:Y:S04]  /*81720*/  LDS R7, [R23+0x16480] ;  /* 0x0164800017077984 */ /* 0x000e680000000800 */
[----:B------:R-:W-:Y:S01]  /*81730*/  STL.64 [R1+0x830], R248 ;  /* 0x000830f801007387 */ /* 0x000fe20000100a00 */
[----:B------:R-:W-:Y:S05]  /*81740*/  STL.64 [R1+0x838], R250 ;  /* 0x000838fa01007387 */ /* 0x000fea0000100a00 */
[----:B------:R-:W-:Y:S02]  /*81750*/  STL.64 [R1+0x1d0], R236 ;  /* 0x0001d0ec01007387 */ /* 0x000fe40000100a00 */
[----:B------:R-:W-:Y:S01]  /*81760*/  STL.64 [R1+0x1d8], R238 ;  /* 0x0001d8ee01007387 */ /* 0x000fe20000100a00 */
[----:B------:R-:W-:Y:S01]  /*81770*/  STL.64 [R1+0x1c0], R220 ;  /* 0x0001c0dc01007387 */ /* 0x000fe20000100a00 */
[----:B------:R2:W-:Y:S02]  /*81780*/  STL.64 [R1+0x1c8], R222 ;  /* 0x0001c8de01007387 */ /* 0x0005e40000100a00 */
        /* <DEDUP_REMOVED lines=178> */
[C---:B------:R-:W-:Y:S08]  /*822b0*/  HMMA.1688.F32.TF32 R220, R8.reuse, R70, R220 ;  /* 0x0000004608dc723c */ /* 0x040ff000000810dc */
[C---:B------:R-:W-:Y:S08]  /*822c0*/  HMMA.1688.F32.TF32 R216, R8.reuse, R66, R216 ;  /* 0x0000004208d8723c */ /* 0x040ff000000810d8 */
[C---:B------:R-:W-:Y:S08]  /*822d0*/  HMMA.1688.F32.TF32 R212, R8.reuse, R62, R212 ;  /* 0x0000003e08d4723c */ /* 0x040ff000000810d4 */
[C---:B---3--:R-:W-:Y:S08]  /*822e0*/  HMMA.1688.F32.TF32 R208, R8.reuse, R58, R208 ;  /* 0x0000003a08d0723c */ /* 0x048ff000000810d0 */
[----:B------:R-:W-:Y:S08]  /*822f0*/  HMMA.1688.F32.TF32 R204, R8, R54, R204 ;  /* 0x0000003608cc723c */ /* 0x000ff000000810cc */
[----:B------:R-:W-:Y:S01]  /*82300*/  HMMA.1688.F32.TF32 R200, R4, R50, R200 ;  /* 0x0000003204c8723c */ /* 0x000fe200000810c8 */
[----:B------:R-:W-:Y:S01]  /*82310*/  STL.64 [R1+0x6b0], R248 ;  /* 0x0006b0f801007387 */ /* 0x000fe20000100a00 */
[----:B------:R1:W-:Y:S06]  /*82320*/  STL.64 [R1+0x6b8], R250 ;  /* 0x0006b8fa01007387 */ /* 0x0003ec0000100a00 */
[C---:B-1----:R-:W-:Y:S08]  /*82330*/  HMMA.1688.F32.TF32 R248, R8.reuse, R78, R236 ;  /* 0x0000004e08f8723c */ /* 0x042ff000000810ec */
[----:B------:R-:W-:Y:S01]  /*82340*/  HMMA.1688.F32.TF32 R236, R8, R74, R244 ;  /* 0x0000004a08ec723c */ /* 0x000fe200000810f4 */
        /* <DEDUP_REMOVED lines=20> */
[C---:B----4-:R-:W-:Y:S08]  /*82490*/  HMMA.1688.F32.TF32 R200, R4.reuse, R46, R196 ;  /* 0x0000002e04c8723c */ /* 0x050ff000000810c4 */
        /* <DEDUP_REMOVED lines=20> */
[----:B------:R3:W-:Y:S03]  /*825e0*/  STL.64 [R1+0x5e8], R178 ;  /* 0x0005e8b201007387 */ /* 0x0007e60000100a00 */
        /* <DEDUP_REMOVED lines=145> */
[C---:B------:R-:W-:Y:S08]  /*82f00*/  HMMA.1688.F32.TF32 R204, R4.reuse, R74, R204 ;  /* 0x0000004a04cc723c */ /* 0x040ff000000810cc */
[C---:B------:R-:W-:Y:S01]  /*82f10*/  HMMA.1688.F32.TF32 R200, R4.reuse, R70, R200 ;  /* 0x0000004604c8723c */ /* 0x040fe200000810c8 */
[----:B------:R-:W-:Y:S01]  /*82f20*/  STL.64 [R1+0x520], R248 ;  /* 0x000520f801007387 */ /* 0x000fe20000100a00 */
[----:B------:R2:W-:Y:S06]  /*82f30*/  STL.64 [R1+0x528], R250 ;  /* 0x000528fa01007387 */ /* 0x0005ec0000100a00 */
[C---:B--2---:R-:W-:Y:S08]  /*82f40*/  HMMA.1688.F32.TF32 R248, R4.reuse, R98, R236 ;  /* 0x0000006204f8723c */ /* 0x044ff000000810ec */
[C---:B------:R-:W-:Y:S08]  /*82f50*/  HMMA.1688.F32.TF32 R236, R4.reuse, R94, R244 ;  /* 0x0000005e04ec723c */ /* 0x040ff000000810f4 */
[C---:B------:R-:W-:Y:S08]  /*82f60*/  HMMA.1688.F32.TF32 R196, R4.reuse, R66, R196 ;  /* 0x0000004204c4723c */ /* 0x040ff000000810c4 */
[C---:B----4-:R-:W-:Y:S08]  /*82f70*/  HMMA.1688.F32.TF32 R192, R4.reuse, R62, R192 ;  /* 0x0000003e04c0723c */ /* 0x050ff000000810c0 */
[C---:B------:R-:W-:Y:S08]  /*82f80*/  HMMA.1688.F32.TF32 R188, R4.reuse, R58, R188 ;  /* 0x0000003a04bc723c */ /* 0x040ff000000810bc */
[----:B------:R-:W-:Y:S08]  /*82f90*/  HMMA.1688.F32.TF32 R184, R4, R54, R184 ;  /* 0x0000003604b8723c */ /* 0x000ff000000810b8 */
        /* <DEDUP_REMOVED lines=38> */
[C---:B--2---:R-:W-:Y:S08]  /*83200*/  HMMA.1688.F32.TF32 R184, R8.reuse, R46, R176 ;  /* 0x0000002e08b8723c */ /* 0x044ff000000810b0 */
[C---:B---3--:R-:W-:Y:S08]  /*83210*/  HMMA.1688.F32.TF32 R180, R8.reuse, R42, R172 ;  /* 0x0000002a08b4723c */ /* 0x048ff000000810ac */
[C---:B------:R-:W-:Y:S08]  /*83220*/  HMMA.1688.F32.TF32 R176, R8.reuse, R38, R228 ;  /* 0x0000002608b0723c */ /* 0x040ff000000810e4 */
[C---:B------:R-:W-:Y:S01]  /*83230*/  HMMA.1688.F32.TF32 R172, R8.reuse, R34, R224 ;  /* 0x0000002208ac723c */ /* 0x040fe200000810e0 */
[----:B------:R-:W-:Y:S01]  /*83240*/  STL.64 [R1+0x460], R184 ;  /* 0x000460b801007387 */ /* 0x000fe20000100a00 */
[----:B------:R-:W-:Y:S05]  /*83250*/  STL.64 [R1+0x468], R186 ;  /* 0x000468ba01007387 */ /* 0x000fea0000100a00 */
[----:B------:R-:W-:Y:S02]  /*83260*/  STL.64 [R1+0x450], R180 ;  /* 0x000450b401007387 */ /* 0x000fe40000100a00 */
[----:B------:R-:W-:Y:S06]  /*83270*/  STL.64 [R1+0x458], R182 ;  /* 0x000458b601007387 */ /* 0x000fec0000100a00 */
[----:B------:R-:W-:Y:S01]  /*83280*/  STL.64 [R1+0x440], R176 ;  /* 0x000440b001007387 */ /* 0x000fe20000100a00 */
[----:B------:R-:W-:Y:S07]  /*83290*/  STL.64 [R1+0x448], R178 ;  /* 0x000448b201007387 */ /* 0x000fee0000100a00 */
        /* <DEDUP_REMOVED lines=18> */
[----:B--2---:R-:W2:Y:S10]  /*833c0*/  LDL.LU R12, [R1+0x1ce0] ;  /* 0x001ce000010c7983 */ /* 0x004eb40000300800 */
[----:B------:R4:W-:Y:S01]  /*833d0*/  STL.64 [R1+0x3b0], R24 ;  /* 0x0003b01801007387 */ /* 0x0009e20000100a00 */
[----:B------:R1:W-:Y:S07]  /*833e0*/  STL.64 [R1+0x3b8], R26 ;  /* 0x0003b81a01007387 */ /* 0x0003ee0000100a00 */
[----:B------:R1:W-:Y:S02]  /*833f0*/  STL.64 [R1+0x3a0], R16 ;  /* 0x0003a01001007387 */ /* 0x0003e40000100a00 */
[----:B------:R1:W-:Y:S01]  /*83400*/  STL.64 [R1+0x3a8], R18 ;  /* 0x0003a81201007387 */ /* 0x0003e20000100a00 */
[----:B------:R-:W2:Y:S01]  /*83410*/  LDL.LU R13, [R1+0x1ce4] ;  /* 0x001ce400010d7983 */ /* 0x000ea20000300800 */
[----:B---3--:R-:W2:Y:S02]  /*83420*/  LDL.LU R14, [R1+0x1ce8] ;  /* 0x001ce800010e7983 */ /* 0x008ea40000300800 */
[----:B------:R-:W2:Y:S02]  /*83430*/  LDL.LU R15, [R1+0x1cec] ;  /* 0x001cec00010f7983 */ /* 0x000ea40000300800 */
[----:B------:R-:W3:Y:S01]  /*83440*/  LDL.LU R156, [R1+0x10f0] ;  /* 0x0010f000019c7983 */ /* 0x000ee20000300800 */
[----:B------:R-:W3:Y:S01]  /*83450*/  LDL.LU R157, [R1+0x10f4] ;  /* 0x0010f400019d7983 */ /* 0x000ee20000300800 */
[----:B------:R-:W3:Y:S02]  /*83460*/  LDL.LU R158, [R1+0x10f8] ;  /* 0x0010f800019e7983 */ /* 0x000ee40000300800 */
[----:B------:R-:W3:Y:S02]  /*83470*/  LDL.LU R159, [R1+0x10fc] ;  /* 0x0010fc00019f7983 */ /* 0x000ee40000300800 */
        /* <DEDUP_REMOVED lines=68> */
[----:B----4-:R-:W4:Y:S01]  /*838c0*/  LDL.LU R24, [R1+0x10d0] ;  /* 0x0010d00001187983 */ /* 0x010f220000300800 */
[----:B------:R-:W4:Y:S01]  /*838d0*/  LDL.LU R25, [R1+0x10d4] ;  /* 0x0010d40001197983 */ /* 0x000f220000300800 */
[----:B-1----:R-:W4:Y:S02]  /*838e0*/  LDL.LU R26, [R1+0x10d8] ;  /* 0x0010d800011a7983 */ /* 0x002f240000300800 */
        /* <DEDUP_REMOVED lines=12> */
[----:B------:R-:W4:Y:S01]  /*839b0*/  LDL.LU R243, [R1+0x1cdc] ;  /* 0x001cdc0001f37983 */ /* 0x000f220000300800 */
[C---:B---3--:R-:W-:Y:S08]  /*839c0*/  HMMA.1688.F32.TF32 R156, R8.reuse, R54, R156 ;  /* 0x00000036089c723c */ /* 0x048ff0000008109c */
        /* <DEDUP_REMOVED lines=30> */
[----:B------:R-:W-:Y:S01]  /*83bb0*/  STL.64 [R1+0x338], R202 ;  /* 0x000338ca01007387 */ /* 0x000fe20000100a00 */
[C---:B----4-:R-:W-:Y:S01]  /*83bc0*/  HMMA.1688.F32.TF32 R8, R4.reuse, R50, R24 ;  /* 0x000000320408723c */ /* 0x050fe20000081018 */
        /* <DEDUP_REMOVED lines=19> */
[C---:B------:R-:W-:Y:S01]  /*83d00*/  HMMA.1688.F32.TF32 R232, R4.reuse, R46, R232 ;  /* 0x0000002e04e8723c */ /* 0x040fe200000810e8 */
[----:B------:R-:W-:Y:S01]  /*83d10*/  STL.64 [R1+0x298], R162 ;  /* 0x000298a201007387 */ /* 0x000fe20000100a00 */
[----:B------:R-:W-:Y:S01]  /*83d20*/  STL.64 [R1+0x170], R156 ;  /* 0x0001709c01007387 */ /* 0x000fe20000100a00 */
[----:B------:R-:W-:Y:S05]  /*83d30*/  STL.64 [R1+0x178], R158 ;  /* 0x0001789e01007387 */ /* 0x000fea0000100a00 */
[C---:B------:R-:W-:Y:S01]  /*83d40*/  HMMA.1688.F32.TF32 R16, R4.reuse, R42, R16 ;  /* 0x0000002a0410723c */ /* 0x040fe20000081010 */
[----:B------:R-:W-:Y:S01]  /*83d50*/  STL.64 [R1+0x160], R8 ;  /* 0x0001600801007387 */ /* 0x000fe20000100a00 */
[----:B------:R1:W-:Y:S04]  /*83d60*/  STL.64 [R1+0x168], R10 ;  /* 0x0001680a01007387 */ /* 0x0003e80000100a00 */
[----:B------:R-:W-:Y:S04]  /*83d70*/  LDS R173, [R23+0x14600] ;  /* 0x0146000017ad7984 */ /* 0x000fe80000000800 */
[----:B------:R-:W-:Y:S04]  /*83d80*/  LDS R175, [R23+0x16600] ;  /* 0x0166000017af7984 */ /* 0x000fe80000000800 */
[----:B------:R-:W-:Y:S04]  /*83d90*/  LDS R172, [R3+0x14600] ;  /* 0x0146000003ac7984 */ /* 0x000fe80000000800 */
[----:B------:R-:W2:Y:S01]  /*83da0*/  LDS R174, [R3+0x16600] ;  /* 0x0166000003ae7984 */ /* 0x000ea20000000800 */
[C---:B-1----:R-:W-:Y:S03]  /*83db0*/  HMMA.1688.F32.TF32 R8, R4.reuse, R38, R12 ;  /* 0x000000260408723c */ /* 0x042fe6000008100c */
[----:B------:R-:W-:Y:S01]  /*83dc0*/  STL.64 [R1+0x4428], R234 ;  /* 0x004428ea01007387 */ /* 0x000fe20000100a00 */
[----:B------:R-:W-:Y:S02]  /*83dd0*/  STL.64 [R1+0x4420], R232 ;  /* 0x004420e801007387 */ /* 0x000fe40000100a00 */
[----:B------:R-:W-:Y:S01]  /*83de0*/  STL.64 [R1+0x4818], R38 ;  /* 0x0048182601007387 */ /* 0x000fe20000100a00 */
[----:B------:R-:W-:Y:S01]  /*83df0*/  STL.64 [R1+0x280], R16 ;  /* 0x0002801001007387 */ /* 0x000fe20000100a00 */
[----:B------:R-:W-:Y:S02]  /*83e00*/  STL.64 [R1+0x288], R18 ;  /* 0x0002881201007387 */ /* 0x000fe40000100a00 */
[----:B------:R-:W-:Y:S11]  /*83e10*/  STL.64 [R1+0x4810], R36 ;  /* 0x0048102401007387 */ /* 0x000ff60000100a00 */
[----:B------:R-:W-:Y:S02]  /*83e20*/  @!UPT UIADD3 URZ, URZ, URZ, URZ ;  /* 0x0000003f3f3ff290 */ /* 0x000fe4000fffe03f */
[----:B------:R-:W-:Y:S01]  /*83e30*/  STL.64 [R1+0x270], R8 ;  /* 0x0002700801007387 */ /* 0x000fe20000100a00 */
[----:B------:R1:W-:Y:S02]  /*83e40*/  STL.64 [R1+0x278], R10 ;  /* 0x0002780a01007387 */ /* 0x0003e40000100a00 */
[----:B------:R-:W3:Y:S02]  /*83e50*/  LDL.LU R160, [R1+0x1cb0] ;  /* 0x001cb00001a07983 */ /* 0x000ee40000300800 */
[----:B------:R-:W3:Y:S01]  /*83e60*/  LDL.LU R161, [R1+0x1cb4] ;  /* 0x001cb40001a17983 */ /* 0x000ee20000300800 */
[----:B------:R-:W3:Y:S01]  /*83e70*/  LDL.LU R162, [R1+0x1cb8] ;  /* 0x001cb80001a27983 */ /* 0x000ee20000300800 */
[----:B------:R-:W3:Y:S02]  /*83e80*/  LDL.LU R163, [R1+0x1cbc] ;  /* 0x001cbc0001a37983 */ /* 0x000ee40000300800 */
[----:B------:R-:W4:Y:S02]  /*83e90*/  LDL.LU R164, [R1+0x1cc0] ;  /* 0x001cc00001a47983 */ /* 0x000f240000300800 */
[----:B------:R-:W4:Y:S01]  /*83ea0*/  LDL.LU R165, [R1+0x1cc4] ;  /* 0x001cc40001a57983 */ /* 0x000f220000300800 */
[----:B------:R-:W4:Y:S01]  /*83eb0*/  LDL.LU R166, [R1+0x1cc8] ;  /* 0x001cc80001a67983 */ /* 0x000f220000300800 */
[----:B------:R-:W4:Y:S01]  /*83ec0*/  LDL.LU R167, [R1+0x1ccc] ;  /* 0x001ccc0001a77983 */ /* 0x000f220000300800 */
[----:B-1----:R-:W-:Y:S02]  /*83ed0*/  HMMA.1688.F32.TF32 R8, R4, R34, R240 ;  /* 0x000000220408723c */ /* 0x002fe400000810f0 */
[----:B------:R-:W2:Y:S05]  /*83ee0*/  LDL.LU R240, [R1+0x1c50] ;  /* 0x001c500001f07983 */ /* 0x000eaa0000300800 */
[----:B------:R-:W-:Y:S01]  /*83ef0*/  IMAD.MOV.U32 R241, RZ, RZ, R0 ;  /* 0x000000fffff17224 */ /* 0x000fe200078e0000 */
[----:B------:R-:W-:Y:S01]  /*83f00*/  MOV R242, R2 ;  /* 0x0000000200f27202 */ /* 0x000fe20000000f00 */
[----:B------:R-:W2:Y:S01]  /*83f10*/  LDL.LU R0, [R1+0x4828] ;  /* 0x0048280001007983 */ /* 0x000ea20000300800 */
[----:B------:R-:W2:Y:S02]  /*83f20*/  LDL.LU R2, [R1+0x4824] ;  /* 0x0048240001027983 */ /* 0x000ea40000300800 */
[----:B------:R-:W-:-:S02]  /*83f30*/  IMAD.MOV.U32 R243, RZ, RZ, R252 ;  /* 0x000000fffff37224 */ /* 0x000fc400078e00fc */
        /* <DEDUP_REMOVED lines=19> */
[----:B------:R-:W-:Y:S02]  /*84070*/  IMAD.MOV.U32 R234, RZ, RZ, R9 ;  /* 0x000000ffffea7224 */ /* 0x000fe400078e0009 */
        /* <DEDUP_REMOVED lines=10> */
[C---:B----4-:R-:W-:Y:S11]  /*84120*/  HMMA.1688.F32.TF32 R8, R4.reuse, R30, R164 ;  /* 0x0000001e0408723c */ /* 0x050ff600000810a4 */
[----:B------:R-:W-:Y:S11]  /*84130*/  @!UPT UIADD3 URZ, URZ, URZ, URZ ;  /* 0x0000003f3f3ff290 */ /* 0x000ff6000fffe03f */
[----:B------:R-:W-:Y:S01]  /*84140*/  @!UPT UIADD3 URZ, URZ, URZ, URZ ;  /* 0x0000003f3f3ff290 */ /* 0x000fe2000fffe03f */
[----:B------:R-:W-:Y:S01]  /*84150*/  STL.64 [R1+0x250], R8 ;  /* 0x0002500801007387 */ /* 0x000fe20000100a00 */
[----:B------:R3:W-:Y:S02]  /*84160*/  STL.64 [R1+0x258], R10 ;  /* 0x0002580a01007387 */ /* 0x0007e40000100a00 */
[C---:B---3--:R-:W-:Y:S01]  /*84170*/  HMMA.1688.F32.TF32 R8, R4.reuse, R118, R160 ;  /* 0x000000760408723c */ /* 0x048fe200000810a0 */
[----:B--2---:R-:W-:Y:S02]  /*84180*/  IMAD.MOV.U32 R17, RZ, RZ, R252 ;  /* 0x000000ffff117224 */ /* 0x004fe400078e00fc */
[----:B------:R-:W-:Y:S02]  /*84190*/  IMAD.MOV.U32 R18, RZ, RZ, R2 ;  /* 0x000000ffff127224 */ /* 0x000fe400078e0002 */
[----:B------:R-:W-:Y:S11]  /*841a0*/  IMAD.MOV.U32 R19, RZ, RZ, R0 ;  /* 0x000000ffff137224 */ /* 0x000ff600078e0000 */
[----:B------:R-:W-:Y:S07]  /*841b0*/  @!UPT UIADD3 URZ, URZ, URZ, URZ ;  /* 0x0000003f3f3ff290 */ /* 0x000fee000fffe03f */
[----:B------:R1:W-:Y:S01]  /*841c0*/  STL [R1+0x240], R8 ;  /* 0x0002400801007387 */ /* 0x0003e20000100800 */
[----:B------:R-:W-:Y:S02]  /*841d0*/  IMAD.MOV.U32 R252, RZ, RZ, R9 ;  /* 0x000000fffffc7224 */ /* 0x000fe400078e0009 */
[----:B------:R-:W-:Y:S02]  /*841e0*/  IMAD.MOV.U32 R2, RZ, RZ, R10 ;  /* 0x000000ffff027224 */ /* 0x000fe400078e000a */
[----:B------:R-:W-:Y:S02]  /*841f0*/  IMAD.MOV.U32 R0, RZ, RZ, R11 ;  /* 0x000000ffff007224 */ /* 0x000fe400078e000b */
[C---:B-1----:R-:W-:Y:S01]  /*84200*/  HMMA.1688.F32.TF32 R8, R4.reuse, R114, R156 ;  /* 0x000000720408723c */ /* 0x042fe2000008109c */
[----:B------:R-:W-:Y:S01]  /*84210*/  STL.64 [R1+0x47e8], R118 ;  /* 0x0047e87601007387 */ /* 0x000fe20000100a00 */
[----:B------:R-:W-:Y:S02]  /*84220*/  STL.64 [R1+0x47e0], R116 ;  /* 0x0047e07401007387 */ /* 0x000fe40000100a00 */
[----:B------:R-:W-:Y:S02]  /*84230*/  STL [R1+0x4524], R2 ;  /* 0x0045240201007387 */ /* 0x000fe40000100800 */
[----:B------:R-:W-:Y:S02]  /*84240*/  STL [R1+0x4520], R252 ;  /* 0x004520fc01007387 */ /* 0x000fe40000100800 */
[C---:B------:R-:W-:Y:S08]  /*84250*/  HMMA.1688.F32.TF32 R228, R4.reuse, R150, R20 ;  /* 0x0000009604e4723c */ /* 0x040ff00000081014 */
[C---:B------:R-:W-:Y:S08]  /*84260*/  HMMA.1688.F32.TF32 R224, R4.reuse, R146, R16 ;  /* 0x0000009204e0723c */ /* 0x040ff00000081010 */
[----:B------:R-:W-:Y:S01]  /*84270*/  HMMA.1688.F32.TF32 R220, R4, R142, R12 ;  /* 0x0000008e04dc723c */ /* 0x000fe2000008100c */
[----:B------:R1:W-:Y:S01]  /*84280*/  STL.64 [R1+0x230], R8 ;  /* 0x0002300801007387 */ /* 0x0003e20000100a00 */
[----:B------:R-:W-:Y:S01]  /*84290*/  MOV R235, R10 ;  /* 0x0000000a00eb7202 */ /* 0x000fe20000000f00 */
[----:B------:R-:W-:-:S05]  /*842a0*/  IMAD.MOV.U32 R234, RZ, RZ, R11 ;  /* 0x000000ffffea7224 */ /* 0x000fca00078e000b */
[----:B-1----:R-:W-:Y:S01]  /*842b0*/  HMMA.1688.F32.TF32 R8, R4, R154, R24 ;  /* 0x0000009a0408723c */ /* 0x002fe20000081018 */
[----:B------:R-:W-:Y:S11]  /*842c0*/  STL.64 [R1+0x4540], R234 ;  /* 0x004540ea01007387 */ /* 0x000ff60000100a00 */
[----:B------:R-:W-:Y:S11]  /*842d0*/  @!UPT UIADD3 URZ, URZ, URZ, URZ ;  /* 0x0000003f3f3ff290 */ /* 0x000ff6000fffe03f */
[----:B------:R-:W-:Y:S01]  /*842e0*/  @!UPT UIADD3 URZ, URZ, URZ, URZ ;  /* 0x0000003f3f3ff290 */ /* 0x000fe2000fffe03f */
[----:B------:R-:W-:Y:S02]  /*842f0*/  IMAD.MOV.U32 R233, RZ, RZ, R8 ;  /* 0x000000ffffe97224 */ /* 0x000fe400078e0008 */
[----:B------:R-:W-:-:S05]  /*84300*/  IMAD.MOV.U32 R232, RZ, RZ, R9 ;  /* 0x000000ffffe87224 */ /* 0x000fca00078e0009 */
[----:B------:R-:W-:Y:S01]  /*84310*/  STL.64 [R1+0x4538], R232 ;  /* 0x004538e801007387 */ /* 0x000fe20000100a00 */
[----:B------:R-:W-:Y:S02]  /*84320*/  STL.64 [R1+0x43d8], R230 ;  /* 0x0043d8e601007387 */ /* 0x000fe40000100a00 */
[----:B------:R-:W-:Y:S02]  /*84330*/  STL.64 [R1+0x43d0], R228 ;  /* 0x0043d0e401007387 */ /* 0x000fe40000100a00 */
[----:B------:R-:W-:Y:S01]  /*84340*/  STL.64 [R1+0x43e8], R226 ;  /* 0x0043e8e201007387 */ /* 0x000fe20000100a00 */
[----:B------:R-:W-:Y:S01]  /*84350*/  STL.64 [R1+0x43e0], R224 ;  /* 0x0043e0e001007387 */ /* 0x000fe20000100a00 */
[----:B------:R-:W-:Y:S02]  /*84360*/  STL.64 [R1+0x43f8], R222 ;  /* 0x0043f8de01007387 */ /* 0x000fe40000100a00 */
[----:B------:R-:W-:Y:S02]  /*84370*/  STL.64 [R1+0x43f0], R220 ;  /* 0x0043f0dc01007387 */ /* 0x000fe40000100a00 */
        /* <DEDUP_REMOVED lines=8> */
[----:B------:R-:W4:Y:S01]  /*84400*/  LDL.LU R176, [R1+0x1c10] ;  /* 0x001c100001b07983 */ /* 0x000f220000300800 */
[----:B------:R-:W4:Y:S01]  /*84410*/  LDL.LU R177, [R1+0x1c14] ;  /* 0x001c140001b17983 */ /* 0x000f220000300800 */
[----:B------:R-:W4:Y:S02]  /*84420*/  LDL.LU R178, [R1+0x1c18] ;  /* 0x001c180001b27983 */ /* 0x000f240000300800 */
[----:B------:R-:W4:Y:S02]  /*84430*/  LDL.LU R179, [R1+0x1c1c] ;  /* 0x001c1c0001b37983 */ /* 0x000f240000300800 */
        /* <DEDUP_REMOVED lines=32> */
[----:B------:R-:W2:Y:S11]  /*84640*/  LDL.LU R243, [R1+0x1b8c] ;  /* 0x001b8c0001f37983 */ /* 0x000eb60000300800 */
[----:B------:R-:W-:Y:S06]  /*84650*/  @!UPT UIADD3 URZ, URZ, URZ, URZ ;  /* 0x0000003f3f3ff290 */ /* 0x000fec000fffe03f */
[----:B------:R-:W-:Y:S01]  /*84660*/  STL.64 [R1+0x4408], R218 ;  /* 0x004408da01007387 */ /* 0x000fe20000100a00 */
[----:B------:R-:W-:Y:S01]  /*84670*/  STL.64 [R1+0x4400], R216 ;  /* 0x004400d801007387 */ /* 0x000fe20000100a00 */
[C---:B----4-:R-:W-:Y:S08]  /*84680*/  HMMA.1688.F32.TF32 R204, R4.reuse, R130, R176 ;  /* 0x0000008204cc723c */ /* 0x050ff000000810b0 */
[C---:B--2---:R-:W-:Y:S08]  /*84690*/  HMMA.1688.F32.TF32 R212, R4.reuse, R134, R180 ;  /* 0x0000008604d4723c */ /* 0x044ff000000810b4 */
[C---:B------:R-:W-:Y:S08]  /*846a0*/  HMMA.1688.F32.TF32 R200, R4.reuse, R126, R168 ;  /* 0x0000007e04c8723c */ /* 0x040ff000000810a8 */
        /* <DEDUP_REMOVED lines=55> */
[C---:B------:R-:W-:Y:S01]  /*84a20*/  HMMA.1688.F32.TF32 R164, R4.reuse, R86, R240 ;  /* 0x0000005604a4723c */ /* 0x040fe200000810f0 */
[----:B------:R-:W4:Y:S01]  /*84a30*/  LDL.LU R208, [R1+0x1000] ;  /* 0x0010000001d07983 */ /* 0x000f220000300800 */
[----:B------:R-:W4:Y:S01]  /*84a40*/  LDL.LU R209, [R1+0x1004] ;  /* 0x0010040001d17983 */ /* 0x000f220000300800 */
[----:B------:R-:W4:Y:S02]  /*84a50*/  LDL.LU R210, [R1+0x1008] ;  /* 0x0010080001d27983 */ /* 0x000f240000300800 */
[----:B------:R-:W4:Y:S02]  /*84a60*/  LDL.LU R211, [R1+0x100c] ;  /* 0x00100c0001d37983 */ /* 0x000f240000300800 */
[----:B------:R-:W4:Y:S01]  /*84a70*/  LDL.LU R240, [R1+0xf90] ;  /* 0x000f900001f07983 */ /* 0x000f220000300800 */
[----:B------:R-:W4:Y:S01]  /*84a80*/  LDL.LU R241, [R1+0xf94] ;  /* 0x000f940001f17983 */ /* 0x000f220000300800 */
[----:B------:R-:W4:Y:S02]  /*84a90*/  LDL.LU R242, [R1+0xf98] ;  /* 0x000f980001f27983 */ /* 0x000f240000300800 */
[----:B------:R-:W4:Y:S11]  /*84aa0*/  LDL.LU R243, [R1+0xf9c] ;  /* 0x000f9c0001f37983 */ /* 0x000f360000300800 */
[----:B------:R-:W-:Y:S01]  /*84ab0*/  @!UPT UIADD3 URZ, URZ, URZ, URZ ;  /* 0x0000003f3f3ff290 */ /* 0x000fe2000fffe03f */
[----:B------:R-:W-:Y:S01]  /*84ac0*/  STL.64 [R1+0x44d8], R166 ;  /* 0x0044d8a601007387 */ /* 0x000fe20000100a00 */
[----:B------:R-:W-:Y:S02]  /*84ad0*/  STL.64 [R1+0x44d0], R164 ;  /* 0x0044d0a401007387 */ /* 0x000fe40000100a00 */
[----:B------:R-:W4:Y:S02]  /*84ae0*/  LDL.LU R244, [R1+0x1b00] ;  /* 0x001b000001f47983 */ /* 0x000f240000300800 */
[----:B------:R-:W4:Y:S01]  /*84af0*/  LDL.LU R245, [R1+0x1b04] ;  /* 0x001b040001f57983 */ /* 0x000f220000300800 */
[----:B------:R-:W4:Y:S01]  /*84b00*/  LDL.LU R246, [R1+0x1b08] ;  /* 0x001b080001f67983 */ /* 0x000f220000300800 */
[----:B------:R-:W4:Y:S02]  /*84b10*/  LDL.LU R247, [R1+0x1b0c] ;  /* 0x001b0c0001f77983 */ /* 0x000f240000300800 */
[----:B------:R-:W-:Y:S02]  /*84b20*/  IMAD.MOV.U32 R2, RZ, RZ, R10 ;  /* 0x000000ffff027224 */ /* 0x000fe400078e000a */
[----:B------:R-:W-:Y:S01]  /*84b30*/  IMAD.MOV.U32 R252, RZ, RZ, R11 ;  /* 0x000000fffffc7224 */ /* 0x000fe200078e000b */
[C---:B---3--:R-:W-:Y:S08]  /*84b40*/  HMMA.1688.F32.TF32 R160, R4.reuse, R82, R160 ;  /* 0x0000005204a0723c */ /* 0x048ff000000810a0 */
[C---:B----4-:R-:W-:Y:S08]  /*84b50*/  HMMA.1688.F32.TF32 R20, R4.reuse, R78, R20 ;  /* 0x0000004e0414723c */ /* 0x050ff00000081014 */
[C---:B------:R-:W-:Y:S08]  /*84b60*/  HMMA.1688.F32.TF32 R24, R4.reuse, R74, R24 ;  /* 0x0000004a0418723c */ /* 0x040ff00000081018 */
[C---:B--2---:R-:W-:Y:S08]  /*84b70*/  HMMA.1688.F32.TF32 R12, R4.reuse, R62, R12 ;  /* 0x0000003e040c723c */ /* 0x044ff0000008100c */
[C---:B------:R-:W-:Y:S08]  /*84b80*/  HMMA.1688.F32.TF32 R156, R4.reuse, R70, R156 ;  /* 0x00000046049c723c */ /* 0x040ff0000008109c */
[C---:B------:R-:W-:Y:S08]  /*84b90*/  HMMA.1688.F32.TF32 R16, R4.reuse, R66, R16 ;  /* 0x000000420410723c */ /* 0x040ff00000081010 */
[C---:B------:R-:W-:Y:S08]  /*84ba0*/  HMMA.1688.F32.TF32 R8, R4.reuse, R58, R236 ;  /* 0x0000003a0408723c */ /* 0x040ff000000810ec */
[----:B------:R-:W-:Y:S01]  /*84bb0*/  HMMA.1688.F32.TF32 R4, R4, R54, R208 ;  /* 0x000000360404723c */ /* 0x000fe200000810d0 */
[----:B------:R-:W-:Y:S01]  /*84bc0*/  STL.64 [R1+0x44e8], R162 ;  /* 0x0044e8a201007387 */ /* 0x000fe20000100a00 */
[----:B------:R-:W-:Y:S03]  /*84bd0*/  STL.64 [R1+0x44e0], R160 ;  /* 0x0044e0a001007387 */ /* 0x000fe60000100a00 */
[----:B------:R-:W-:Y:S01]  /*84be0*/  STL.64 [R1+0x44f8], R22 ;  /* 0x0044f81601007387 */ /* 0x000fe20000100a00 */
[----:B------:R-:W-:Y:S03]  /*84bf0*/  STL.64 [R1+0x44f0], R20 ;  /* 0x0044f01401007387 */ /* 0x000fe60000100a00 */
[----:B------:R-:W-:Y:S01]  /*84c00*/  STL.64 [R1+0x4508], R26 ;  /* 0x0045081a01007387 */ /* 0x000fe20000100a00 */
[----:B------:R-:W-:Y:S01]  /*84c10*/  STL.64 [R1+0x4500], R24 ;  /* 0x0045001801007387 */ /* 0x000fe20000100a00 */
[C---:B------:R-:W-:Y:S02]  /*84c20*/  HMMA.1688.F32.TF32 R240, R172.reuse, R50, R240 ;  /* 0x00000032acf0723c */ /* 0x040fe400000810f0 */
[----:B------:R-:W-:Y:S04]  /*84c30*/  LDS R208, [R3+0x14680] ;  /* 0x0146800003d07984 */ /* 0x000fe80000000800 */
        /* <DEDUP_REMOVED lines=8> */
[----:B------:R-:W-:Y:S04]  /*84cc0*/  LDS R210, [R3+0x16680] ;  /* 0x0166800003d27984 */ /* 0x000fe80000000800 */
[----:B------:R-:W-:Y:S01]  /*84cd0*/  STL.64 [R1+0x4580], R6 ;  /* 0x0045800601007387 */ /* 0x000fe20000100a00 */
[----:B------:R1:W-:Y:S02]  /*84ce0*/  STL.64 [R1+0x4578], R4 ;  /* 0x0045780401007387 */ /* 0x0003e40000100a00 */
[C---:B-1----:R-:W-:Y:S01]  /*84cf0*/  HMMA.1688.F32.TF32 R4, R172.reuse, R46, R244 ;  /* 0x0000002eac04723c */ /* 0x042fe200000810f4 */
[----:B------:R-:W-:Y:S01]  /*84d00*/  STL.64 [R1+0x4590], R242 ;  /* 0x004590f201007387 */ /* 0x000fe20000100a00 */
[----:B------:R-:W-:Y:S02]  /*84d10*/  STL.64 [R1+0x4588], R240 ;  /* 0x004588f001007387 */ /* 0x000fe40000100a00 */
[----:B------:R-:W2:Y:S11]  /*84d20*/  LDL.LU R236, [R1+0x14e0] ;  /* 0x0014e00001ec7983 */ /* 0x000eb60000300800 */
[----:B------:R-:W-:Y:S08]  /*84d30*/  @!UPT UIADD3 URZ, URZ, URZ, URZ ;  /* 0x0000003f3f3ff290 */ /* 0x000ff0000fffe03f */
        /* <DEDUP_REMOVED lines=73> */
[----:B-1----:R-:W2:Y:S02]  /*851d0*/  LDL.LU R4, [R1+0x1a90] ;  /* 0x001a900001047983 */ /* 0x002ea40000300800 */
[----:B------:R-:W2:Y:S02]  /*851e0*/  LDL.LU R5, [R1+0x1a94] ;  /* 0x001a940001057983 */ /* 0x000ea40000300800 */
[----:B---3--:R-:W3:Y:S01]  /*851f0*/  LDL.LU R6, [R1+0x1a98] ;  /* 0x001a980001067983 */ /* 0x008ee20000300800 */
[----:B------:R-:W3:Y:S01]  /*85200*/  LDL.LU R7, [R1+0x1a9c] ;  /* 0x001a9c0001077983 */ /* 0x000ee20000300800 */
        /* <DEDUP_REMOVED lines=60> */
[----:B-1----:R-:W3:Y:S01]  /*855d0*/  LDL.LU.64 R34, [R1+0x4808] ;  /* 0x0048080001227983 */ /* 0x002ee20000300a00 */
[----:B------:R-:W2:Y:S01]  /*855e0*/  LDL.LU.64 R32, [R1+0x4800] ;  /* 0x0048000001207983 */ /* 0x000ea20000300a00 */
[C---:B---3--:R-:W-:Y:S11]  /*855f0*/  HMMA.1688.F32.TF32 R28, R172.reuse, R34, R28 ;  /* 0x00000022ac1c723c */ /* 0x048ff6000008101c */
        /* <DEDUP_REMOVED lines=13> */
[----:B------:R-:W-:Y:S01]  /*856d0*/  HMMA.1688.F32.TF32 R12, R172, R150, R12 ;  /* 0x00000096ac0c723c */ /* 0x000fe2000008100c */
[----:B------:R-:W-:-:S05]  /*856e0*/  LOP3.LUT R163, R3, 0x20, RZ, 0x3c, !PT ;  /* 0x0000002003a37812 */ /* 0x000fca00078e3cff */
[----:B------:R-:W-:Y:S04]  /*856f0*/  LDS R209, [R163+0x14680] ;  /* 0x01468000a3d17984 */ /* 0x000fe80000000800 */
[----:B------:R-:W1:Y:S01]  /*85700*/  LDS R211, [R163+0x16680] ;  /* 0x01668000a3d37984 */ /* 0x000e620000000800 */
[C---:B---3--:R-:W-:Y:S11]  /*85710*/  HMMA.1688.F32.TF32 R240, R172.reuse, R118, R240 ;  /* 0x00000076acf0723c */ /* 0x048ff600000810f0 */
[----:B------:R-:W-:Y:S11]  /*85720*/  @!UPT UIADD3 URZ, URZ, URZ, URZ ;  /* 0x0000003f3f3ff290 */ /* 0x000ff6000fffe03f */
[----:B------:R-:W-:Y:S01]  /*85730*/  @!UPT UIADD3 URZ, URZ, URZ, URZ ;  /* 0x0000003f3f3ff290 */ /* 0x000fe2000fffe03f */
[----:B------:R-:W-:Y:S01]  /*85740*/  STL.64 [R1+0x1170], R240 ;  /* 0x001170f001007387 */ /* 0x000fe20000100a00 */
[----:B------:R3:W-:Y:S02]  /*85750*/  STL.64 [R1+0x1178], R242 ;  /* 0x001178f201007387 */ /* 0x0007e40000100a00 */
[C---:B---3--:R-:W-:Y:S08]  /*85760*/  HMMA.1688.F32.TF32 R240, R172.reuse, R114, R4 ;  /* 0x00000072acf0723c */ /* 0x048ff00000081004 */
[C---:B------:R-:W-:Y:S08]  /*85770*/  HMMA.1688.F32.TF32 R4, R172.reuse, R154, R8 ;  /* 0x0000009aac04723c */ /* 0x040ff00000081008 */
[C---:B------:R-:W-:Y:S07]  /*85780*/  HMMA.1688.F32.TF32 R8, R172.reuse, R146, R16 ;  /* 0x00000092ac08723c */ /* 0x040fee0000081010 */
[----:B------:R-:W-:Y:S01]  /*85790*/  STL.64 [R1+0x1190], R240 ;  /* 0x001190f001007387 */ /* 0x000fe20000100a00 */
[----:B------:R-:W-:Y:S07]  /*857a0*/  STL.64 [R1+0x1198], R242 ;  /* 0x001198f201007387 */ /* 0x000fee0000100a00 */
[----:B------:R-:W-:Y:S02]  /*857b0*/  STL.64 [R1+0x1200], R4 ;  /* 0x0012000401007387 */ /* 0x000fe40000100a00 */
[----:B------:R3:W-:Y:S02]  /*857c0*/  STL.64 [R1+0x1208], R6 ;  /* 0x0012080601007387 */ /* 0x0007e40000100a00 */
[C---:B---3--:R-:W-:Y:S01]  /*857d0*/  HMMA.1688.F32.TF32 R4, R172.reuse, R142, R156 ;  /* 0x0000008eac04723c */ /* 0x048fe2000008109c */
[----:B------:R-:W-:Y:S01]  /*857e0*/  STL.64 [R1+0x1230], R12 ;  /* 0x0012300c01007387 */ /* 0x000fe20000100a00 */
[----:B------:R3:W-:Y:S02]  /*857f0*/  STL.64 [R1+0x1238], R14 ;  /* 0x0012380e01007387 */ /* 0x0007e40000100a00 */
[----:B------:R-:W-:Y:S02]  /*85800*/  STL.64 [R1+0x12d0], R8 ;  /* 0x0012d00801007387 */ /* 0x000fe40000100a00 */
[----:B------:R1:W-:Y:S02]  /*85810*/  STL.64 [R1+0x12d8], R10 ;  /* 0x0012d80a01007387 */ /* 0x0003e40000100a00 */
[C---:B---3--:R-:W-:Y:S08]  /*85820*/  HMMA.1688.F32.TF32 R12, R172.reuse, R138, R24 ;  /* 0x0000008aac0c723c */ /* 0x048ff00000081018 */
[C---:B-1----:R-:W-:Y:S07]  /*85830*/  HMMA.1688.F32.TF32 R8, R172.reuse, R134, R20 ;  /* 0x00000086ac08723c */ /* 0x042fee0000081014 */
        /* <DEDUP_REMOVED lines=8> */
[C---:B---3--:R-:W-:Y:S01]  /*858c0*/  HMMA.1688.F32.TF32 R8, R172.reuse, R122, R176 ;  /* 0x0000007aac08723c */ /* 0x048fe200000810b0 */
        /* <DEDUP_REMOVED lines=44> */
[----:B-1----:R-:W-:Y:S01]  /*85b90*/  HMMA.1688.F32.TF32 R8, R172, R54, R236 ;  /* 0x00000036ac08723c */ /* 0x002fe200000810ec */
[----:B------:R-:W-:Y:S04]  /*85ba0*/  LDS R172, [R3+0x14700] ;  /* 0x0147000003ac7984 */ /* 0x000fe80000000800 */
[----:B------:R-:W-:Y:S04]  /*85bb0*/  LDS R174, [R3+0x16700] ;  /* 0x0167000003ae7984 */ /* 0x000fe80000000800 */
[----:B------:R-:W-:Y:S04]  /*85bc0*/  LDS R173, [R163+0x14700] ;  /* 0x01470000a3ad7984 */ /* 0x000fe80000000800 */
[----:B------:R-:W1:Y:S04]  /*85bd0*/  LDS R175, [R163+0x16700] ;  /* 0x01670000a3af7984 */ /* 0x000e680000000800 */
[----:B------:R-:W-:Y:S01]  /*85be0*/  STL.64 [R1+0x14d0], R4 ;  /* 0x0014d00401007387 */ /* 0x000fe20000100a00 */
[----:B------:R3:W-:Y:S02]  /*85bf0*/  STL.64 [R1+0x14d8], R6 ;  /* 0x0014d80601007387 */ /* 0x0007e40000100a00 */
[C---:B---3--:R-:W-:Y:S01]  /*85c00*/  HMMA.1688.F32.TF32 R4, R208.reuse, R50, R244 ;  /* 0x00000032d004723c */ /* 0x048fe200000810f4 */
[----:B------:R-:W-:Y:S01]  /*85c10*/  STL.64 [R1+0x14f0], R12 ;  /* 0x0014f00c01007387 */ /* 0x000fe20000100a00 */
[----:B------:R-:W-:Y:S02]  /*85c20*/  STL.64 [R1+0x14f8], R14 ;  /* 0x0014f80e01007387 */ /* 0x000fe40000100a00 */
[----:B------:R-:W3:Y:S02]  /*85c30*/  LDL.LU R236, [R1+0x1890] ;  /* 0x0018900001ec7983 */ /* 0x000ee40000300800 */
[----:B------:R-:W-:Y:S01]  /*85c40*/  STL.64 [R1+0x14e0], R8 ;  /* 0x0014e00801007387 */ /* 0x000fe20000100a00 */
[----:B------:R-:W-:Y:S11]  /*85c50*/  STL.64 [R1+0x14e8], R10 ;  /* 0x0014e80a01007387 */ /* 0x000ff60000100a00 */
[----:B------:R-:W-:Y:S05]  /*85c60*/  @!UPT UIADD3 URZ, URZ, URZ, URZ ;  /* 0x0000003f3f3ff290 */ /* 0x000fea000fffe03f */
[----:B------:R-:W-:Y:S01]  /*85c70*/  STL.64 [R1+0x1500], R4 ;  /* 0x0015000401007387 */ /* 0x000fe20000100a00 */
[----:B------:R4:W-:Y:S02]  /*85c80*/  STL.64 [R1+0x1508], R6 ;  /* 0x0015080601007387 */ /* 0x0009e40000100a00 */
[----:B------:R-:W3:Y:S02]  /*85c90*/  LDL.LU R237, [R1+0x1894] ;  /* 0x0018940001ed7983 */ /* 0x000ee40000300800 */
[----:B------:R-:W3:Y:S01]  /*85ca0*/  LDL.LU R238, [R1+0x1898] ;  /* 0x0018980001ee7983 */ /* 0x000ee20000300800 */
        /* <DEDUP_REMOVED lines=89> */
[C---:B----4-:R-:W-:Y:S08]  /*86240*/  HMMA.1688.F32.TF32 R4, R208.reuse, R42, R156 ;  /* 0x0000002ad004723c */ /* 0x050ff0000008109c */
[C---:B--2---:R-:W-:Y:S08]  /*86250*/  HMMA.1688.F32.TF32 R8, R208.reuse, R46, R16 ;  /* 0x0000002ed008723c */ /* 0x044ff00000081010 */
        /* <DEDUP_REMOVED lines=15> */
[C---:B---3--:R-:W-:Y:S08]  /*86350*/  HMMA.1688.F32.TF32 R8, R208.reuse, R114, R176 ;  /* 0x00000072d008723c */ /* 0x048ff000000810b0 */
[C---:B--2---:R-:W-:Y:S01]  /*86360*/  HMMA.1688.F32.TF32 R4, R208.reuse, R154, R180 ;  /* 0x0000009ad004723c */ /* 0x044fe200000810b4 */
        /* <DEDUP_REMOVED lines=37> */
[----:B------:R-:W-:Y:S02]  /*865c0*/  STL.64 [R1+0x1d88], R14 ;  /* 0x001d880e01007387 */ /* 0x000fe40000100a00 */
[----:B------:R-:W-:Y:S11]  /*865d0*/  STL.64 [R1+0x47d8], R98 ;  /* 0x0047d86201007387 */ /* 0x000ff60000100a00 */
        /* <DEDUP_REMOVED lines=70> */
[----:B------:R-:W1:Y:S02]  /*86a40*/  LDL.LU R164, [R1+0x1750] ;  /* 0x0017500001a47983 */ /* 0x000e640000300800 */
[----:B------:R-:W1:Y:S02]  /*86a50*/  LDL.LU R165, [R1+0x1754] ;  /* 0x0017540001a57983 */ /* 0x000e640000300800 */
[----:B------:R-:W1:Y:S01]  /*86a60*/  LDL.LU R166, [R1+0x1758] ;  /* 0x0017580001a67983 */ /* 0x000e620000300800 */
[----:B------:R-:W1:Y:S01]  /*86a70*/  LDL.LU R167, [R1+0x175c] ;  /* 0x00175c0001a77983 */ /* 0x000e620000300800 */
        /* <DEDUP_REMOVED lines=16> */
[----:B--2---:R-:W2:Y:S02]  /*86b80*/  LDL.LU R4, [R1+0x1820] ;  /* 0x0018200001047983 */ /* 0x004ea40000300800 */
[----:B------:R-:W2:Y:S02]  /*86b90*/  LDL.LU R5, [R1+0x1824] ;  /* 0x0018240001057983 */ /* 0x000ea40000300800 */
[----:B----4-:R-:W2:Y:S01]  /*86ba0*/  LDL.LU R6, [R1+0x1828] ;  /* 0x0018280001067983 */ /* 0x010ea20000300800 */
        /* <DEDUP_REMOVED lines=38> */
[C---:B----4-:R-:W-:Y:S08]  /*86e10*/  HMMA.1688.F32.TF32 R92, R208.reuse, R82, R240 ;  /* 0x00000052d05c723c */ /* 0x050ff000000810f0 */
[C---:B------:R-:W-:Y:S08]  /*86e20*/  HMMA.1688.F32.TF32 R4, R208.reuse, R74, R8 ;  /* 0x0000004ad004723c */ /* 0x040ff00000081008 */
[C---:B---3--:R-:W-:Y:S08]  /*86e30*/  HMMA.1688.F32.TF32 R12, R208.reuse, R70, R12 ;  /* 0x00000046d00c723c */ /* 0x048ff0000008100c */
[C---:B------:R-:W-:Y:S01]  /*86e40*/  HMMA.1688.F32.TF32 R8, R208.reuse, R66, R16 ;  /* 0x00000042d008723c */ /* 0x040fe20000081010 */
[----:B------:R-:W-:Y:S01]  /*86e50*/  STL.64 [R1+0x1d20], R92 ;  /* 0x001d205c01007387 */ /* 0x000fe20000100a00 */
[----:B------:R-:W-:Y:S02]  /*86e60*/  STL.64 [R1+0x1d28], R94 ;  /* 0x001d285e01007387 */ /* 0x000fe40000100a00 */
[----:B------:R-:W-:Y:S02]  /*86e70*/  STL.64 [R1+0x1d10], R88 ;  /* 0x001d105801007387 */ /* 0x000fe40000100a00 */
[----:B------:R-:W-:Y:S01]  /*86e80*/  STL.64 [R1+0x1d18], R90 ;  /* 0x001d185a01007387 */ /* 0x000fe20000100a00 */
[----:B------:R-:W-:Y:S01]  /*86e90*/  STL.64 [R1+0x1d00], R4 ;  /* 0x001d000401007387 */ /* 0x000fe20000100a00 */
[----:B------:R2:W-:Y:S02]  /*86ea0*/  STL.64 [R1+0x1d08], R6 ;  /* 0x001d080601007387 */ /* 0x0005e40000100a00 */
[C---:B--2---:R-:W-:Y:S05]  /*86eb0*/  HMMA.1688.F32.TF32 R4, R208.reuse, R62, R156 ;  /* 0x0000003ed004723c */ /* 0x044fea000008109c */
[----:B------:R-:W-:Y:S01]  /*86ec0*/  STL.64 [R1+0x1cf0], R12 ;  /* 0x001cf00c01007387 */ /* 0x000fe20000100a00 */
[----:B------:R2:W-:Y:S07]  /*86ed0*/  STL.64 [R1+0x1cf8], R14 ;  /* 0x001cf80e01007387 */ /* 0x0005ee0000100a00 */
[----:B------:R-:W-:Y:S02]  /*86ee0*/  STL.64 [R1+0x1ce0], R8 ;  /* 0x001ce00801007387 */ /* 0x000fe40000100a00 */
[----:B------:R3:W-:Y:S01]  /*86ef0*/  STL.64 [R1+0x1ce8], R10 ;  /* 0x001ce80a01007387 */ /* 0x0007e20000100a00 */
[C---:B--2---:R-:W-:Y:S08]  /*86f00*/  HMMA.1688.F32.TF32 R12, R208.reuse, R58, R24 ;  /* 0x0000003ad00c723c */ /* 0x044ff00000081018 */
[----:B---3--:R-:W-:Y:S01]  /*86f10*/  HMMA.1688.F32.TF32 R8, R208, R54, R20 ;  /* 0x00000036d008723c */ /* 0x008fe20000081014 */
[----:B------:R-:W-:Y:S04]  /*86f20*/  LDS R208, [R3+0x14780] ;  /* 0x0147800003d07984 */ /* 0x000fe80000000800 */
[----:B------:R-:W-:Y:S04]  /*86f30*/  LDS R210, [R3+0x16780] ;  /* 0x0167800003d27984 */ /* 0x000fe80000000800 */
[----:B------:R-:W-:Y:S04]  /*86f40*/  LDS R209, [R163+0x14780] ;  /* 0x01478000a3d17984 */ /* 0x000fe80000000800 */
[----:B------:R-:W2:Y:S04]  /*86f50*/  LDS R211, [R163+0x16780] ;  /* 0x01678000a3d37984 */ /* 0x000ea80000000800 */
[----:B------:R-:W-:Y:S01]  /*86f60*/  STL.64 [R1+0x1cd0], R4 ;  /* 0x001cd00401007387 */ /* 0x000fe20000100a00 */
[----:B------:R1:W-:Y:S02]  /*86f70*/  STL.64 [R1+0x1cd8], R6 ;  /* 0x001cd80601007387 */ /* 0x0003e40000100a00 */
[C---:B-1----:R-:W-:Y:S01]  /*86f80*/  HMMA.1688.F32.TF32 R4, R172.reuse, R50, R164 ;  /* 0x00000032ac04723c */ /* 0x042fe200000810a4 */
[----:B------:R-:W-:Y:S01]  /*86f90*/  STL.64 [R1+0x1cc0], R12 ;  /* 0x001cc00c01007387 */ /* 0x000fe20000100a00 */
[----:B------:R1:W-:Y:S02]  /*86fa0*/  STL.64 [R1+0x1cc8], R14 ;  /* 0x001cc80e01007387 */ /* 0x0003e40000100a00 */
[----:B------:R-:W-:Y:S02]  /*86fb0*/  STL.64 [R1+0x1ac0], R8 ;  /* 0x001ac00801007387 */ /* 0x000fe40000100a00 */
[----:B------:R3:W-:Y:S02]  /*86fc0*/  STL.64 [R1+0x1ac8], R10 ;  /* 0x001ac80a01007387 */ /* 0x0007e40000100a00 */
[C---:B-1----:R-:W-:Y:S08]  /*86fd0*/  HMMA.1688.F32.TF32 R12, R172.reuse, R46, R168 ;  /* 0x0000002eac0c723c */ /* 0x042ff000000810a8 */
[C---:B---3--:R-:W-:Y:S07]  /*86fe0*/  HMMA.1688.F32.TF32 R8, R172.reuse, R42, R176 ;  /* 0x0000002aac08723c */ /* 0x048fee00000810b0 */
        /* <DEDUP_REMOVED lines=48> */
[----:B------:R1:W-:Y:S01]  /*872f0*/  STL.64 [R1+0x1bc0], R12 ;  /* 0x001bc00c01007387 */ /* 0x0003e20000100a00 */
[----:B------:R3:W-:Y:S02]  /*87300*/  STL.64 [R1+0x1bc8], R14 ;  /* 0x001bc80e01007387 */ /* 0x0007e40000100a00 */
[----:B------:R-:W4:Y:S05]  /*87310*/  LDL.LU R236, [R1+0x1240] ;  /* 0x0012400001ec7983 */ /* 0x000f2a0000300800 */
[----:B------:R-:W-:Y:S01]  /*87320*/  STL.64 [R1+0x1bb0], R8 ;  /* 0x001bb00801007387 */ /* 0x000fe20000100a00 */
[----:B------:R-:W-:Y:S07]  /*87330*/  STL.64 [R1+0x1bb8], R10 ;  /* 0x001bb80a01007387 */ /* 0x000fee0000100a00 */
[----:B------:R1:W-:Y:S01]  /*87340*/  STL.64 [R1+0x1ba0], R4 ;  /* 0x001ba00401007387 */ /* 0x0003e20000100a00 */
[----:B------:R1:W-:Y:S02]  /*87350*/  STL.64 [R1+0x1ba8], R6 ;  /* 0x001ba80601007387 */ /* 0x0003e40000100a00 */
        /* <DEDUP_REMOVED lines=69> */
[----:B---3--:R-:W2:Y:S01]  /*877b0*/  LDL.LU R14, [R1+0x1548] ;  /* 0x00154800010e7983 */ /* 0x008ea20000300800 */
[----:B------:R-:W2:Y:S01]  /*877c0*/  LDL.LU R15, [R1+0x154c] ;  /* 0x00154c00010f7983 */ /* 0x000ea20000300800 */
[----:B------:R-:W3:Y:S02]  /*877d0*/  LDL.LU R4, [R1+0x1580] ;  /* 0x0015800001047983 */ /* 0x000ee40000300800 */
        /* <DEDUP_REMOVED lines=66> */
[----:B------:R-:W-:Y:S02]  /*87c00*/  IMAD.MOV.U32 R247, RZ, RZ, R29 ;  /* 0x000000fffff77224 */ /* 0x000fe400078e001d */
[----:B------:R-:W2:Y:S02]  /*87c10*/  LDL.LU.64 R88, [R1+0x47b0] ;  /* 0x0047b00001587983 */ /* 0x000ea40000300a00 */
[----:B------:R-:W2:Y:S01]  /*87c20*/  LDL R29, [R1+0x1920] ;  /* 0x00192000011d7983 */ /* 0x000ea20000100800 */
[C---:B------:R-:W-:Y:S08]  /*87c30*/  HMMA.1688.F32.TF32 R12, R172.reuse, R78, R12 ;  /* 0x0000004eac0c723c */ /* 0x040ff0000008100c */
[C---:B---3--:R-:W-:Y:S11]  /*87c40*/  HMMA.1688.F32.TF32 R240, R172.reuse, R90, R240 ;  /* 0x0000005aacf0723c */ /* 0x048ff600000810f0 */
[----:B------:R-:W-:Y:S11]  /*87c50*/  @!UPT UIADD3 URZ, URZ, URZ, URZ ;  /* 0x0000003f3f3ff290 */ /* 0x000ff6000fffe03f */
[----:B------:R-:W-:Y:S01]  /*87c60*/  @!UPT UIADD3 URZ, URZ, URZ, URZ ;  /* 0x0000003f3f3ff290 */ /* 0x000fe2000fffe03f */
[----:B------:R-:W-:Y:S01]  /*87c70*/  STL.64 [R1+0x1b60], R240 ;  /* 0x001b60f001007387 */ /* 0x000fe20000100a00 */
[----:B------:R1:W-:Y:S02]  /*87c80*/  STL.64 [R1+0x1b68], R242 ;  /* 0x001b68f201007387 */ /* 0x0003e40000100a00 */
[C---:B-1----:R-:W-:Y:S08]  /*87c90*/  HMMA.1688.F32.TF32 R240, R172.reuse, R86, R4 ;  /* 0x00000056acf0723c */ /* 0x042ff00000081004 */
[C---:B------:R-:W-:Y:S08]  /*87ca0*/  HMMA.1688.F32.TF32 R4, R172.reuse, R82, R8 ;  /* 0x00000052ac04723c */ /* 0x040ff00000081008 */
[C---:B------:R-:W-:Y:S07]  /*87cb0*/  HMMA.1688.F32.TF32 R8, R172.reuse, R74, R16 ;  /* 0x0000004aac08723c */ /* 0x040fee0000081010 */
[----:B------:R-:W-:Y:S01]  /*87cc0*/  STL.64 [R1+0x1b50], R240 ;  /* 0x001b50f001007387 */ /* 0x000fe20000100a00 */
[----:B------:R-:W-:Y:S07]  /*87cd0*/  STL.64 [R1+0x1b58], R242 ;  /* 0x001b58f201007387 */ /* 0x000fee0000100a00 */
[----:B------:R-:W-:Y:S02]  /*87ce0*/  STL.64 [R1+0x1b40], R4 ;  /* 0x001b400401007387 */ /* 0x000fe40000100a00 */
        /* <DEDUP_REMOVED lines=15> */
[----:B-1----:R-:W-:Y:S08]  /*87de0*/  HMMA.1688.F32.TF32 R12, R172, R54, R168 ;  /* 0x00000036ac0c723c */ /* 0x002ff000000810a8 */
[C---:B---3--:R-:W-:Y:S01]  /*87df0*/  HMMA.1688.F32.TF32 R8, R208.reuse, R50, R176 ;  /* 0x00000032d008723c */ /* 0x048fe200000810b0 */
[----:B------:R-:W-:Y:S04]  /*87e00*/  LDS R172, [R3+0x18000] ;  /* 0x0180000003ac7984 */ /* 0x000fe80000000800 */
[----:B------:R-:W-:Y:S04]  /*87e10*/  LDS R174, [R3+0x1a000] ;  /* 0x01a0000003ae7984 */ /* 0x000fe80000000800 */
[----:B------:R-:W-:Y:S04]  /*87e20*/  LDS R173, [R163+0x18000] ;  /* 0x01800000a3ad7984 */ /* 0x000fe80000000800 */
[----:B------:R-:W-:Y:S04]  /*87e30*/  LDS R175, [R163+0x1a000] ;  /* 0x01a00000a3af7984 */ /* 0x000fe80000000800 */
        /* <DEDUP_REMOVED lines=47> */
[----:B-1----:R-:W-:Y:S07]  /*88130*/  HMMA.1688.F32.TF32 R4, R208, R122, R244 ;  /* 0x0000007ad004723c */ /* 0x002fee00000810f4 */
[----:B------:R-:W-:Y:S01]  /*88140*/  STL.64 [R1+0x1880], R12 ;  /* 0x0018800c01007387 */ /* 0x000fe20000100a00 */
[----:B------:R-:W-:Y:S07]  /*88150*/  STL.64 [R1+0x1888], R14 ;  /* 0x0018880e01007387 */ /* 0x000fee0000100a00 */
[----:B------:R-:W-:Y:S02]  /*88160*/  STL.64 [R1+0x1860], R8 ;  /* 0x0018600801007387 */ /* 0x000fe40000100a00 */
[----:B------:R-:W-:Y:S01]  /*88170*/  IMAD.MOV.U32 R236, RZ, RZ, R124 ;  /* 0x000000ffffec7224 */ /* 0x000fe200078e007c */
[----:B------:R-:W-:Y:S01]  /*88180*/  STL.64 [R1+0x1868], R10 ;  /* 0x0018680a01007387 */ /* 0x000fe20000100a00 */
[----:B------:R-:W3:Y:S01]  /*88190*/  LDL.LU R124, [R1+0x47a8] ;  /* 0x0047a800017c7983 */ /* 0x000ee20000300800 */
        /* <DEDUP_REMOVED lines=8> */
[----:B------:R-:W-:Y:S01]  /*88220*/  STL.64 [R1+0x1850], R4 ;  /* 0x0018500401007387 */ /* 0x000fe20000100a00 */
[----:B------:R1:W-:Y:S02]  /*88230*/  STL.64 [R1+0x1858], R6 ;  /* 0x0018580601007387 */ /* 0x0003e40000100a00 */
[----:B------:R-:W4:Y:S02]  /*88240*/  LDL.LU R109, [R1+0x47a4] ;  /* 0x0047a400016d7983 */ /* 0x000f240000300800 */
[----:B------:R-:W2:Y:S01]  /*88250*/  LDL.LU R112, [R1+0x47a0] ;  /* 0x0047a00001707983 */ /* 0x000ea20000300800 */
[----:B------:R-:W2:Y:S01]  /*88260*/  LDL.LU R113, [R1+0x479c] ;  /* 0x00479c0001717983 */ /* 0x000ea20000300800 */
[----:B------:R-:W2:Y:S02]  /*88270*/  LDL.LU R116, [R1+0x4798] ;  /* 0x0047980001747983 */ /* 0x000ea40000300800 */
[----:B------:R-:W2:Y:S02]  /*88280*/  LDL.LU R149, [R1+0x4794] ;  /* 0x0047940001957983 */ /* 0x000ea40000300800 */
[----:B------:R-:W4:Y:S01]  /*88290*/  LDL.LU R152, [R1+0x4790] ;  /* 0x0047900001987983 */ /* 0x000f220000300800 */
[----:B------:R-:W4:Y:S01]  /*882a0*/  LDL.LU R153, [R1+0x478c] ;  /* 0x00478c0001997983 */ /* 0x000f220000300800 */
[----:B------:R-:W4:Y:S01]  /*882b0*/  LDL.LU R132, [R1+0x4788] ;  /* 0x0047880001847983 */ /* 0x000f220000300800 */
[----:B------:R-:W-:Y:S01]  /*882c0*/  MOV R233, R141 ;  /* 0x0000008d00e97202 */ /* 0x000fe20000000f00 */
[----:B------:R-:W-:Y:S01]  /*882d0*/  IMAD.MOV.U32 R234, RZ, RZ, R144 ;  /* 0x000000ffffea7224 */ /* 0x000fe200078e0090 */
        /* <DEDUP_REMOVED lines=12> */
[----:B------:R-:W4:Y:S01]  /*883a0*/  LDL.LU R125, [R1+0x476c] ;  /* 0x00476c00017d7983 */ /* 0x000f220000300800 */
[----:B------:R-:W4:Y:S01]  /*883b0*/  LDL.LU R133, [R1+0x4768] ;  /* 0x0047680001857983 */ /* 0x000f220000300800 */
[----:B------:R-:W-:Y:S01]  /*883c0*/  MOV R221, R117 ;  /* 0x0000007500dd7202 */ /* 0x000fe20000000f00 */
[----:B------:R-:W-:Y:S01]  /*883d0*/  IMAD.MOV.U32 R222, RZ, RZ, R120 ;  /* 0x000000ffffde7224 */ /* 0x000fe200078e0078 */
[----:B------:R-:W4:Y:S01]  /*883e0*/  LDL.LU R117, [R1+0x4764] ;  /* 0x0047640001757983 */ /* 0x000f220000300800 */
[----:B------:R-:W4:Y:S02]  /*883f0*/  LDL.LU R120, [R1+0x4760] ;  /* 0x0047600001787983 */ /* 0x000f240000300800 */
[----:B------:R-:W-:Y:S02]  /*88400*/  IMAD.MOV.U32 R223, RZ, RZ, R121 ;  /* 0x000000ffffdf7224 */ /* 0x000fe400078e0079 */
[----:B------:R-:W-:Y:S01]  /*88410*/  IMAD.MOV.U32 R217, RZ, RZ, R136 ;  /* 0x000000ffffd97224 */ /* 0x000fe200078e0088 */
[----:B------:R-:W4:Y:S01]  /*88420*/  LDL.LU R121, [R1+0x475c] ;  /* 0x00475c0001797983 */ /* 0x000f220000300800 */
[----:B------:R-:W-:-:S02]  /*88430*/  IMAD.MOV.U32 R218, RZ, RZ, R140 ;  /* 0x000000ffffda7224 */ /* 0x000fc400078e008c */
[----:B------:R-:W-:Y:S02]  /*88440*/  IMAD.MOV.U32 R219, RZ, RZ, R137 ;  /* 0x000000ffffdb7224 */ /* 0x000fe400078e0089 */
[----:B---3--:R-:W-:Y:S02]  /*88450*/  IMAD.MOV.U32 R216, RZ, RZ, R124 ;  /* 0x000000ffffd87224 */ /* 0x008fe400078e007c */
[----:B------:R-:W3:Y:S01]  /*88460*/  LDL.LU R124, [R1+0x4758] ;  /* 0x00475800017c7983 */ /* 0x000ee20000300800 */
[----:B------:R-:W3:Y:S02]  /*88470*/  LDL.LU R136, [R1+0x4754] ;  /* 0x0047540001887983 */ /* 0x000ee40000300800 */
[----:B------:R-:W3:Y:S02]  /*88480*/  LDL.LU R140, [R1+0x4750] ;  /* 0x00475000018c7983 */ /* 0x000ee40000300800 */
[----:B------:R-:W3:Y:S02]  /*88490*/  LDL.LU R137, [R1+0x474c] ;  /* 0x00474c0001897983 */ /* 0x000ee40000300800 */
[----:B--2---:R-:W-:-:S02]  /*884a0*/  IMAD.MOV.U32 R207, RZ, RZ, R149 ;  /* 0x000000ffffcf7224 */ /* 0x004fc400078e0095 */
[----:B----4-:R-:W-:Y:S01]  /*884b0*/  IMAD.MOV.U32 R206, RZ, RZ, R152 ;  /* 0x000000ffffce7224 */ /* 0x010fe200078e0098 */
[----:B------:R-:W-:Y:S01]  /*884c0*/  MOV R205, R153 ;  /* 0x0000009900cd7202 */ /* 0x000fe20000000f00 */
[----:B------:R-:W-:Y:S02]  /*884d0*/  IMAD.MOV.U32 R204, RZ, RZ, R132 ;  /* 0x000000ffffcc7224 */ /* 0x000fe400078e0084 */
[----:B------:R-:W2:Y:S01]  /*884e0*/  LDL.LU R132, [R1+0x4748] ;  /* 0x0047480001847983 */ /* 0x000ea20000300800 */
[----:B------:R-:W4:Y:S02]  /*884f0*/  LDL.LU R153, [R1+0x4744] ;  /* 0x0047440001997983 */ /* 0x000f240000300800 */
[----:B------:R-:W4:Y:S02]  /*88500*/  LDL.LU R152, [R1+0x4740] ;  /* 0x0047400001987983 */ /* 0x000f240000300800 */
[----:B------:R-:W4:Y:S02]  /*88510*/  LDL.LU R149, [R1+0x473c] ;  /* 0x00473c0001957983 */ /* 0x000f240000300800 */
[----:B------:R-:W-:-:S02]  /*88520*/  IMAD.MOV.U32 R202, RZ, RZ, R144 ;  /* 0x000000ffffca7224 */ /* 0x000fc400078e0090 */
[----:B------:R-:W-:Y:S02]  /*88530*/  IMAD.MOV.U32 R201, RZ, RZ, R145 ;  /* 0x000000ffffc97224 */ /* 0x000fe400078e0091 */
[----:B------:R-:W-:Y:S02]  /*88540*/  IMAD.MOV.U32 R200, RZ, RZ, R148 ;  /* 0x000000ffffc87224 */ /* 0x000fe400078e0094 */
[----:B------:R-:W4:Y:S01]  /*88550*/  LDL.LU R148, [R1+0x4738] ;  /* 0x0047380001947983 */ /* 0x000f220000300800 */
[----:B------:R-:W4:Y:S02]  /*88560*/  LDL.LU R145, [R1+0x4734] ;  /* 0x0047340001917983 */ /* 0x000f240000300800 */
[----:B------:R-:W4:Y:S02]  /*88570*/  LDL.LU R144, [R1+0x4730] ;  /* 0x0047300001907983 */ /* 0x000f240000300800 */
[----:B------:R-:W-:Y:S02]  /*88580*/  IMAD.MOV.U32 R203, RZ, RZ, R141 ;  /* 0x000000ffffcb7224 */ /* 0x000fe400078e008d */
[----:B------:R-:W4:Y:S01]  /*88590*/  LDL.LU R141, [R1+0x472c] ;  /* 0x00472c00018d7983 */ /* 0x000f220000300800 */
[----:B------:R-:W-:-:S02]  /*885a0*/  IMAD.MOV.U32 R196, RZ, RZ, R133 ;  /* 0x000000ffffc47224 */ /* 0x000fc400078e0085 */
[----:B------:R-:W4:Y:S01]  /*885b0*/  LDL.LU R133, [R1+0x4728] ;  /* 0x0047280001857983 */ /* 0x000f220000300800 */
[----:B------:R-:W-:Y:S01]  /*885c0*/  MOV R197, R125 ;  /* 0x0000007d00c57202 */ /* 0x000fe20000000f00 */
[----:B------:R-:W-:Y:S01]  /*885d0*/  IMAD.MOV.U32 R198, RZ, RZ, R128 ;  /* 0x000000ffffc67224 */ /* 0x000fe200078e0080 */
[----:B------:R-:W4:Y:S01]  /*885e0*/  LDL.LU R125, [R1+0x4724] ;  /* 0x00472400017d7983 */ /* 0x000f220000300800 */
[----:B------:R-:W4:Y:S02]  /*885f0*/  LDL.LU R128, [R1+0x4720] ;  /* 0x0047200001807983 */ /* 0x000f240000300800 */
[----:B------:R-:W-:Y:S02]  /*88600*/  IMAD.MOV.U32 R199, RZ, RZ, R129 ;  /* 0x000000ffffc77224 */ /* 0x000fe400078e0081 */
[----:B------:R-:W4:Y:S01]  /*88610*/  LDL.LU R129, [R1+0x471c] ;  /* 0x00471c0001817983 */ /* 0x000f220000300800 */
[----:B---3--:R-:W-:Y:S02]  /*88620*/  IMAD.MOV.U32 R191, RZ, RZ, R136 ;  /* 0x000000ffffbf7224 */ /* 0x008fe400078e0088 */
[----:B------:R-:W-:-:S02]  /*88630*/  IMAD.MOV.U32 R190, RZ, RZ, R140 ;  /* 0x000000ffffbe7224 */ /* 0x000fc400078e008c */
[----:B------:R-:W-:Y:S02]  /*88640*/  IMAD.MOV.U32 R189, RZ, RZ, R137 ;  /* 0x000000ffffbd7224 */ /* 0x000fe400078e0089 */
[----:B--2---:R-:W-:Y:S02]  /*88650*/  IMAD.MOV.U32 R188, RZ, RZ, R132 ;  /* 0x000000ffffbc7224 */ /* 0x004fe400078e0084 */
[----:B------:R-:W2:Y:S01]  /*88660*/  LDL.LU R132, [R1+0x4718] ;  /* 0x0047180001847983 */ /* 0x000ea20000300800 */
[----:B------:R-:W3:Y:S02]  /*88670*/  LDL.LU R137, [R1+0x4714] ;  /* 0x0047140001897983 */ /* 0x000ee40000300800 */
[----:B------:R-:W2:Y:S02]  /*88680*/  LDL.LU R140, [R1+0x4710] ;  /* 0x00471000018c7983 */ /* 0x000ea40000300800 */
[----:B------:R-:W2:Y:S01]  /*88690*/  LDL.LU R136, [R1+0x470c] ;  /* 0x00470c0001887983 */ /* 0x000ea20000300800 */
[----:B----4-:R-:W-:Y:S01]  /*886a0*/  MOV R185, R149 ;  /* 0x0000009500b97202 */ /* 0x010fe20000000f00 */
[----:B------:R-:W-:-:S02]  /*886b0*/  IMAD.MOV.U32 R184, RZ, RZ, R148 ;  /* 0x000000ffffb87224 */ /* 0x000fc400078e0094 */
[----:B------:R-:W-:Y:S01]  /*886c0*/  IMAD.MOV.U32 R186, RZ, RZ, R152 ;  /* 0x000000ffffba7224 */ /* 0x000fe200078e0098 */
[----:B------:R-:W4:Y:S01]  /*886d0*/  LDL.LU R148, [R1+0x4708] ;  /* 0x0047080001947983 */ /* 0x000f220000300800 */
[----:B------:R-:W4:Y:S02]  /*886e0*/  LDL.LU R149, [R1+0x4704] ;  /* 0x0047040001957983 */ /* 0x000f240000300800 */
[----:B------:R-:W4:Y:S02]  /*886f0*/  LDL.LU R152, [R1+0x4700] ;  /* 0x0047000001987983 */ /* 0x000f240000300800 */
[----:B------:R-:W-:Y:S02]  /*88700*/  IMAD.MOV.U32 R187, RZ, RZ, R153 ;  /* 0x000000ffffbb7224 */ /* 0x000fe400078e0099 */
[----:B------:R-:W4:Y:S01]  /*88710*/  LDL.LU R153, [R1+0x46fc] ;  /* 0x0046fc0001997983 */ /* 0x000f220000300800 */
[----:B------:R-:W-:Y:S02]  /*88720*/  IMAD.MOV.U32 R180, RZ, RZ, R133 ;  /* 0x000000ffffb47224 */ /* 0x000fe400078e0085 */
[----:B------:R-:W4:Y:S02]  /*88730*/  LDL.LU R133, [R1+0x46f8] ;  /* 0x0046f80001857983 */ /* 0x000f240000300800 */
[----:B------:R-:W-:-:S02]  /*88740*/  IMAD.MOV.U32 R181, RZ, RZ, R141 ;  /* 0x000000ffffb57224 */ /* 0x000fc400078e008d */
[----:B------:R-:W-:Y:S01]  /*88750*/  IMAD.MOV.U32 R182, RZ, RZ, R144 ;  /* 0x000000ffffb67224 */ /* 0x000fe200078e0090 */
[----:B------:R-:W4:Y:S01]  /*88760*/  LDL.LU R141, [R1+0x46f4] ;  /* 0x0046f400018d7983 */ /* 0x000f220000300800 */
[----:B------:R-:W4:Y:S02]  /*88770*/  LDL.LU R144, [R1+0x46f0] ;  /* 0x0046f00001907983 */ /* 0x000f240000300800 */
[----:B------:R-:W-:Y:S02]  /*88780*/  IMAD.MOV.U32 R183, RZ, RZ, R145 ;  /* 0x000000ffffb77224 */ /* 0x000fe400078e0091 */
[----:B------:R-:W4:Y:S01]  /*88790*/  LDL.LU R145, [R1+0x46ec] ;  /* 0x0046ec0001917983 */ /* 0x000f220000300800 */
[----:B---3--:R-:W-:Y:S02]  /*887a0*/  IMAD.MOV.U32 R171, RZ, RZ, R137 ;  /* 0x000000ffffab7224 */ /* 0x008fe400078e0089 */
[----:B--2---:R-:W-:Y:S01]  /*887b0*/  IMAD.MOV.U32 R170, RZ, RZ, R140 ;  /* 0x000000ffffaa7224 */ /* 0x004fe200078e008c */
[----:B------:R-:W-:Y:S01]  /*887c0*/  MOV R169, R136 ;  /* 0x0000008800a97202 */ /* 0x000fe20000000f00 */
[----:B----4-:R-:W-:-:S02]  /*887d0*/  IMAD.MOV.U32 R168, RZ, RZ, R148 ;  /* 0x000000ffffa87224 */ /* 0x010fc400078e0094 */
[----:B------:R-:W2:Y:S01]  /*887e0*/  LDL.LU R148, [R1+0x46e8] ;  /* 0x0046e80001947983 */ /* 0x000ea20000300800 */
[----:B------:R-:W3:Y:S02]  /*887f0*/  LDL.LU R136, [R1+0x46e4] ;  /* 0x0046e40001887983 */ /* 0x000ee40000300800 */
[----:B------:R-:W4:Y:S02]  /*88800*/  LDL.LU R140, [R1+0x46e0] ;  /* 0x0046e000018c7983 */ /* 0x000f240000300800 */
[----:B------:R-:W2:Y:S02]  /*88810*/  LDL.LU R137, [R1+0x46dc] ;  /* 0x0046dc0001897983 */ /* 0x000ea40000300800 */
[----:B------:R-:W-:Y:S02]  /*88820*/  IMAD.MOV.U32 R164, RZ, RZ, R133 ;  /* 0x000000ffffa47224 */ /* 0x000fe400078e0085 */
[----:B------:R-:W2:Y:S01]  /*88830*/  LDL.LU R133, [R1+0x46d8] ;  /* 0x0046d80001857983 */ /* 0x000ea20000300800 */
[----:B------:R-:W-:-:S02]  /*88840*/  IMAD.MOV.U32 R23, RZ, RZ, R141 ;  /* 0x000000ffff177224 */ /* 0x000fc400078e008d */
        /* <DEDUP_REMOVED lines=11> */
[----:B-1----:R-:W-:Y:S01]  /*88900*/  HMMA.1688.F32.TF32 R4, R208, R102, R164 ;  /* 0x00000066d004723c */ /* 0x002fe200000810a4 */
[----:B------:R-:W-:Y:S02]  /*88910*/  IMAD.MOV.U32 R194, RZ, RZ, R120 ;  /* 0x000000ffffc27224 */ /* 0x000fe400078e0078 */
[----:B------:R-:W-:Y:S01]  /*88920*/  IMAD.MOV.U32 R195, RZ, RZ, R117 ;  /* 0x000000ffffc37224 */ /* 0x000fe200078e0075 */
[----:B------:R-:W1:Y:S04]  /*88930*/  LDSM.16.M88.4 R152, [R29+0x20080] ;  /* 0x020080001d98783b */ /* 0x000e680000000200 */
[----:B------:R-:W-:Y:S01]  /*88940*/  LDSM.16.M88.4 R144, [R29+0x22080] ;  /* 0x022080001d90783b */ /* 0x000fe20000000200 */
[----:B------:R-:W-:Y:S01]  /*88950*/  IMAD.MOV.U32 R212, RZ, RZ, R116 ;  /* 0x000000ffffd47224 */ /* 0x000fe200078e0074 */
[----:B------:R-:W-:Y:S01]  /*88960*/  MOV R213, R113 ;  /* 0x0000007100d57202 */ /* 0x000fe20000000f00 */
[----:B------:R-:W-:-:S02]  /*88970*/  IMAD.MOV.U32 R214, RZ, RZ, R112 ;  /* 0x000000ffffd67224 */ /* 0x000fc400078e0070 */
[----:B------:R-:W-:Y:S02]  /*88980*/  IMAD.MOV.U32 R215, RZ, RZ, R109 ;  /* 0x000000ffffd77224 */ /* 0x000fe400078e006d */
[----:B------:R-:W-:Y:S02]  /*88990*/  IMAD.MOV.U32 R228, RZ, RZ, R108 ;  /* 0x000000ffffe47224 */ /* 0x000fe400078e006c */
[----:B------:R-:W-:Y:S02]  /*889a0*/  IMAD.MOV.U32 R229, RZ, RZ, R105 ;  /* 0x000000ffffe57224 */ /* 0x000fe400078e0069 */
[----:B------:R-:W-:Y:S02]  /*889b0*/  IMAD.MOV.U32 R230, RZ, RZ, R104 ;  /* 0x000000ffffe67224 */ /* 0x000fe400078e0068 */
[----:B------:R-:W-:Y:S01]  /*889c0*/  IMAD.MOV.U32 R231, RZ, RZ, R101 ;  /* 0x000000ffffe77224 */ /* 0x000fe200078e0065 */
[----:B------:R-:W-:Y:S04]  /*889d0*/  LDSM.16.M88.4 R128, [R29+0x26080] ;  /* 0x026080001d80783b */ /* 0x000fe80000000200 */
[----:B------:R-:W-:Y:S01]  /*889e0*/  LDSM.16.M88.4 R124, [R29+0x27080] ;  /* 0x027080001d7c783b */ /* 0x000fe20000000200 */
[----:B------:R-:W-:Y:S01]  /*889f0*/  IMAD.MOV.U32 R244, RZ, RZ, R100 ;  /* 0x000000fffff47224 */ /* 0x000fe200078e0064 */
[----:B------:R-:W-:Y:S01]  /*88a00*/  MOV R245, R97 ;  /* 0x0000006100f57202 */ /* 0x000fe20000000f00 */
[----:B------:R-:W-:-:S02]  /*88a10*/  IMAD.MOV.U32 R246, RZ, RZ, R96 ;  /* 0x000000fffff67224 */ /* 0x000fc400078e0060 */
[----:B------:R-:W-:Y:S01]  /*88a20*/  IMAD.MOV.U32 R247, RZ, RZ, R93 ;  /* 0x000000fffff77224 */ /* 0x000fe200078e005d */
[----:B------:R-:W-:Y:S04]  /*88a30*/  LDSM.16.M88.4 R120, [R29+0x28080] ;  /* 0x028080001d78783b */ /* 0x000fe80000000200 */
[----:B------:R-:W-:Y:S04]  /*88a40*/  LDSM.16.M88.4 R116, [R29+0x29080] ;  /* 0x029080001d74783b */ /* 0x000fe80000000200 */
[----:B------:R-:W-:Y:S04]  /*88a50*/  LDSM.16.M88.4 R112, [R29+0x2a080] ;  /* 0x02a080001d70783b */ /* 0x000fe80000000200 */
[----:B------:R-:W-:Y:S01]  /*88a60*/  LDSM.16.M88.4 R100, [R29+0x2d080] ;  /* 0x02d080001d64783b */ /* 0x000fe20000000200 */
[----:B---3--:R-:W-:-:S02]  /*88a70*/  IMAD.MOV.U32 R26, RZ, RZ, R136 ;  /* 0x000000ffff1a7224 */ /* 0x008fc400078e0088 */
[----:B----4-:R-:W-:Y:S02]  /*88a80*/  IMAD.MOV.U32 R24, RZ, RZ, R140 ;  /* 0x000000ffff187224 */ /* 0x010fe400078e008c */
[----:B--2---:R-:W-:Y:S02]  /*88a90*/  IMAD.MOV.U32 R25, RZ, RZ, R137 ;  /* 0x000000ffff197224 */ /* 0x004fe400078e0089 */
[----:B------:R-:W-:Y:S01]  /*88aa0*/  IMAD.MOV.U32 R20, RZ, RZ, R148 ;  /* 0x000000ffff147224 */ /* 0x000fe200078e0094 */
[----:B------:R-:W-:Y:S04]  /*88ab0*/  LDSM.16.M88.4 R140, [R29+0x23080] ;  /* 0x023080001d8c783b */ /* 0x000fe80000000200 */
[----:B------:R-:W2:Y:S01]  /*88ac0*/  LDSM.16.M88.4 R148, [R29+0x21080] ;  /* 0x021080001d94783b */ /* 0x000ea20000000200 */
[----:B------:R-:W-:-:S03]  /*88ad0*/  IMAD.MOV.U32 R27, RZ, RZ, R133 ;  /* 0x000000ffff1b7224 */ /* 0x000fc600078e0085 */
[----:B------:R-:W3:Y:S01]  /*88ae0*/  LDSM.16.M88.4 R136, [R29+0x24080] ;  /* 0x024080001d88783b */ /* 0x000ee20000000200 */
[----:B------:R-:W4:Y:S01]  /*88af0*/  LDSM.16.M88.4 R132, [R29+0x25080] ;  /* 0x025080001d84783b */ /* 0x000f220000000200 */
[C---:B------:R-:W-:Y:S08]  /*88b00*/  HMMA.1688.F32.TF32 R8, R208.reuse, R106, R20 ;  /* 0x0000006ad008723c */ /* 0x040ff00000081014 */
[C---:B------:R-:W-:Y:S01]  /*88b10*/  HMMA.1688.F32.TF32 R12, R208.reuse, R110, R24 ;  /* 0x0000006ed00c723c */ /* 0x040fe20000081018 */
[----:B------:R-:W1:Y:S04]  /*88b20*/  LDSM.16.M88.4 R108, [R29+0x2b080] ;  /* 0x02b080001d6c783b */ /* 0x000e680000000200 */
[----:B------:R-:W1:Y:S11]  /*88b30*/  LDSM.16.M88.4 R104, [R29+0x2c080] ;  /* 0x02c080001d68783b */ /* 0x000e760000000200 */
[----:B------:R-:W-:Y:S07]  /*88b40*/  @!UPT UIADD3 URZ, URZ, URZ, URZ ;  /* 0x0000003f3f3ff290 */ /* 0x000fee000fffe03f */
        /* <DEDUP_REMOVED lines=8> */
[C---:B------:R-:W-:Y:S01]  /*88bd0*/  HMMA.1688.F32.TF32 R4, R208.reuse, R90, R180 ;  /* 0x0000005ad004723c */ /* 0x040fe200000810b4 */
[----:B------:R-:W2:Y:S06]  /*88be0*/  LDSM.16.M88.4 R96, [R29+0x2e080] ;  /* 0x02e080001d60783b */ /* 0x000eac0000000200 */
[----:B------:R-:W-:Y:S01]  /*88bf0*/  STL.64 [R1+0x1810], R12 ;  /* 0x0018100c01007387 */ /* 0x000fe20000100a00 */
[----:B------:R3:W-:Y:S07]  /*88c00*/  STL.64 [R1+0x1818], R14 ;  /* 0x0018180e01007387 */ /* 0x0007ee0000100a00 */
[----:B------:R-:W-:Y:S02]  /*88c10*/  STL.64 [R1+0x17a0], R8 ;  /* 0x0017a00801007387 */ /* 0x000fe40000100a00 */
[----:B------:R1:W-:Y:S06]  /*88c20*/  STL.64 [R1+0x17a8], R10 ;  /* 0x0017a80a01007387 */ /* 0x0003ec0000100a00 */
[----:B------:R-:W-:Y:S01]  /*88c30*/  STL.64 [R1+0x1780], R4 ;  /* 0x0017800401007387 */ /* 0x000fe20000100a00 */
[----:B------:R1:W-:Y:S01]  /*88c40*/  STL.64 [R1+0x1788], R6 ;  /* 0x0017880601007387 */ /* 0x0003e20000100a00 */
[C---:B---3--:R-:W-:Y:S08]  /*88c50*/  HMMA.1688.F32.TF32 R12, R208.reuse, R86, R184 ;  /* 0x00000056d00c723c */ /* 0x048ff000000810b8 */
[C---:B-1----:R-:W-:Y:S08]  /*88c60*/  HMMA.1688.F32.TF32 R8, R208.reuse, R82, R188 ;  /* 0x00000052d008723c */ /* 0x042ff000000810bc */
[C---:B------:R-:W-:Y:S07]  /*88c70*/  HMMA.1688.F32.TF32 R4, R208.reuse, R78, R192 ;  /* 0x0000004ed004723c */ /* 0x040fee00000810c0 */
[----:B------:R-:W-:Y:S01]  /*88c80*/  STL.64 [R1+0x16f0], R12 ;  /* 0x0016f00c01007387 */ /* 0x000fe20000100a00 */
[----:B------:R1:W-:Y:S07]  /*88c90*/  STL.64 [R1+0x16f8], R14 ;  /* 0x0016f80e01007387 */ /* 0x0003ee0000100a00 */
[----:B------:R-:W-:Y:S02]  /*88ca0*/  STL.64 [R1+0x16d0], R8 ;  /* 0x0016d00801007387 */ /* 0x000fe40000100a00 */
[----:B------:R3:W-:Y:S06]  /*88cb0*/  STL.64 [R1+0x16d8], R10 ;  /* 0x0016d80a01007387 */ /* 0x0007ec0000100a00 */
[----:B------:R-:W-:Y:S01]  /*88cc0*/  STL.64 [R1+0x1660], R4 ;  /* 0x0016600401007387 */ /* 0x000fe20000100a00 */
[----:B------:R2:W-:Y:S01]  /*88cd0*/  STL.64 [R1+0x1668], R6 ;  /* 0x0016680601007387 */ /* 0x0005e20000100a00 */
[C---:B-1----:R-:W-:Y:S08]  /*88ce0*/  HMMA.1688.F32.TF32 R12, R208.reuse, R74, R196 ;  /* 0x0000004ad00c723c */ /* 0x042ff000000810c4 */
[C---:B---3--:R-:W-:Y:S08]  /*88cf0*/  HMMA.1688.F32.TF32 R8, R208.reuse, R70, R200 ;  /* 0x00000046d008723c */ /* 0x048ff000000810c8 */
        /* <DEDUP_REMOVED lines=9> */
[----:B---3--:R-:W-:Y:S01]  /*88d90*/  HMMA.1688.F32.TF32 R4, R208, R54, R220 ;  /* 0x00000036d004723c */ /* 0x008fe200000810dc */
        /* <DEDUP_REMOVED lines=12> */
[C---:B---3--:R-:W-:Y:S07]  /*88e60*/  HMMA.1688.F32.TF32 R4, R172.reuse, R144, R232 ;  /* 0x00000090ac04723c */ /* 0x048fee00000810e8 */
        /* <DEDUP_REMOVED lines=8> */
[----:B----4-:R-:W-:Y:S01]  /*88ef0*/  HMMA.1688.F32.TF32 R4, R172, R132, R244 ;  /* 0x00000084ac04723c */ /* 0x010fe200000810f4 */
        /* <DEDUP_REMOVED lines=8> */
[----:B------:R-:W-:Y:S01]  /*88f80*/  STL.64 [R1+0x18b0], R12 ;  /* 0x0018b00c01007387 */ /* 0x000fe20000100a00 */
[----:B------:R-:W-:Y:S02]  /*88f90*/  STL.64 [R1+0x18b8], R14 ;  /* 0x0018b80e01007387 */ /* 0x000fe40000100a00 */
[----:B------:R-:W-:Y:S02]  /*88fa0*/  STL.64 [R1+0x18d0], R8 ;  /* 0x0018d00801007387 */ /* 0x000fe40000100a00 */
[----:B------:R1:W-:Y:S04]  /*88fb0*/  STL.64 [R1+0x18d8], R10 ;  /* 0x0018d80a01007387 */ /* 0x0003e80000100a00 */
[----:B------:R-:W-:Y:S01]  /*88fc0*/  STL.64 [R1+0x18f0], R4 ;  /* 0x0018f00401007387 */ /* 0x000fe20000100a00 */
[----:B------:R2:W-:Y:S02]  /*88fd0*/  STL.64 [R1+0x18f8], R6 ;  /* 0x0018f80601007387 */ /* 0x0005e40000100a00 */
        /* <DEDUP_REMOVED lines=9> */
[C---:B-1----:R-:W-:Y:S08]  /*89070*/  HMMA.1688.F32.TF32 R8, R172.reuse, R128, R216 ;  /* 0x00000080ac08723c */ /* 0x042ff000000810d8 */
[----:B--2---:R-:W-:Y:S01]  /*89080*/  HMMA.1688.F32.TF32 R4, R172, R124, R220 ;  /* 0x0000007cac04723c */ /* 0x004fe200000810dc */
[----:B------:R-:W-:Y:S01]  /*89090*/  MOV R233, R65 ;  /* 0x0000004100e97202 */ /* 0x000fe20000000f00 */
[----:B------:R-:W-:-:S02]  /*890a0*/  IMAD.MOV.U32 R234, RZ, RZ, R64 ;  /* 0x000000ffffea7224 */ /* 0x000fc400078e0040 */
[----:B------:R-:W-:-:S04]  /*890b0*/  IMAD.MOV.U32 R235, RZ, RZ, R61 ;  /* 0x000000ffffeb7224 */ /* 0x000fc800078e003d */
[----:B------:R-:W-:Y:S01]  /*890c0*/  HMMA.1688.F32.TF32 R12, R172, R120, R224 ;  /* 0x00000078ac0c723c */ /* 0x000fe200000810e0 */
        /* <DEDUP_REMOVED lines=12> */
[----:B------:R-:W1:Y:S04]  /*89190*/  LDSM.16.M88.4 R92, [R29+0x2f080] ;  /* 0x02f080001d5c783b */ /* 0x000e680000000200 */
[----:B------:R-:W2:Y:S04]  /*891a0*/  LDSM.16.M88.4 R88, [R29+0x30080] ;  /* 0x030080001d58783b */ /* 0x000ea80000000200 */
[----:B------:R-:W3:Y:S04]  /*891b0*/  LDSM.16.M88.4 R84, [R29+0x31080] ;  /* 0x031080001d54783b */ /* 0x000ee80000000200 */
[----:B------:R-:W-:Y:S01]  /*891c0*/  STL.64 [R1+0x1910], R8 ;  /* 0x0019100801007387 */ /* 0x000fe20000100a00 */
[----:B------:R4:W-:Y:S02]  /*891d0*/  STL.64 [R1+0x1918], R10 ;  /* 0x0019180a01007387 */ /* 0x0009e40000100a00 */
[----:B------:R-:W-:Y:S02]  /*891e0*/  STL.64 [R1+0x1940], R4 ;  /* 0x0019400401007387 */ /* 0x000fe40000100a00 */
[----:B------:R4:W-:Y:S01]  /*891f0*/  STL.64 [R1+0x1948], R6 ;  /* 0x0019480601007387 */ /* 0x0009e20000100a00 */
        /* <DEDUP_REMOVED lines=8> */
[----:B------:R-:W1:Y:S01]  /*89280*/  LDSM.16.M88.4 R48, [R29+0x3a080] ;  /* 0x03a080001d30783b */ /* 0x000e620000000200 */
[C---:B----4-:R-:W-:Y:S08]  /*89290*/  HMMA.1688.F32.TF32 R8, R172.reuse, R116, R228 ;  /* 0x00000074ac08723c */ /* 0x050ff000000810e4 */
[C---:B------:R-:W-:Y:S01]  /*892a0*/  HMMA.1688.F32.TF32 R4, R172.reuse, R112, R232 ;  /* 0x00000070ac04723c */ /* 0x040fe200000810e8 */
[----:B------:R-:W-:Y:S01]  /*892b0*/  STL.64 [R1+0x1960], R12 ;  /* 0x0019600c01007387 */ /* 0x000fe20000100a00 */
[----:B------:R4:W-:Y:S03]  /*892c0*/  STL.64 [R1+0x1968], R14 ;  /* 0x0019680e01007387 */ /* 0x0009e60000100a00 */
[----:B------:R-:W1:Y:S04]  /*892d0*/  LDSM.16.M88.4 R44, [R29+0x3b080] ;  /* 0x03b080001d2c783b */ /* 0x000e680000000200 */
[----:B------:R-:W1:Y:S04]  /*892e0*/  LDSM.16.M88.4 R40, [R29+0x3c080] ;  /* 0x03c080001d28783b */ /* 0x000e680000000200 */
[----:B------:R-:W1:Y:S04]  /*892f0*/  LDSM.16.M88.4 R36, [R29+0x3d080] ;  /* 0x03d080001d24783b */ /* 0x000e680000000200 */
[----:B------:R-:W1:Y:S02]  /*89300*/  LDSM.16.M88.4 R32, [R29+0x3e080] ;  /* 0x03e080001d20783b */ /* 0x000e640000000200 */
[----:B------:R-:W1:Y:S01]  /*89310*/  LDSM.16.M88.4 R28, [R29+0x3f080] ;  /* 0x03f080001d1c783b */ /* 0x000e620000000200 */
[C---:B----4-:R-:W-:Y:S01]  /*89320*/  HMMA.1688.F32.TF32 R12, R172.reuse, R108, R248 ;  /* 0x0000006cac0c723c */ /* 0x050fe200000810f8 */
[----:B------:R-:W-:Y:S02]  /*89330*/  STL.64 [R1+0x1980], R8 ;  /* 0x0019800801007387 */ /* 0x000fe40000100a00 */
[----:B------:R4:W-:Y:S02]  /*89340*/  STL.64 [R1+0x1988], R10 ;  /* 0x0019880a01007387 */ /* 0x0009e40000100a00 */
[----:B------:R-:W-:Y:S02]  /*89350*/  STL.64 [R1+0x19b0], R4 ;  /* 0x0019b00401007387 */ /* 0x000fe40000100a00 */
[----:B------:R2:W-:Y:S01]  /*89360*/  STL.64 [R1+0x19b8], R6 ;  /* 0x0019b80601007387 */ /* 0x0005e20000100a00 */
[C---:B----4-:R-:W-:Y:S08]  /*89370*/  HMMA.1688.F32.TF32 R8, R172.reuse, R104, R236 ;  /* 0x00000068ac08723c */ /* 0x050ff000000810ec */
[C---:B--2---:R-:W-:Y:S07]  /*89380*/  HMMA.1688.F32.TF32 R4, R172.reuse, R100, R244 ;  /* 0x00000064ac04723c */ /* 0x044fee00000810f4 */
[----:B------:R-:W-:Y:S01]  /*89390*/  STL.64 [R1+0x19d0], R12 ;  /* 0x0019d00c01007387 */ /* 0x000fe20000100a00 */
[----:B------:R-:W-:Y:S02]  /*893a0*/  STL.64 [R1+0x19d8], R14 ;  /* 0x0019d80e01007387 */ /* 0x000fe40000100a00 */
[----:B------:R-:W2:Y:S05]  /*893b0*/  LDL.LU R248, [R1+0x2db0] ;  /* 0x002db00001f87983 */ /* 0x000eaa0000300800 */
[----:B------:R-:W-:Y:S01]  /*893c0*/  STL.64 [R1+0x19f0], R8 ;  /* 0x0019f00801007387 */ /* 0x000fe20000100a00 */
[----:B------:R-:W-:Y:S07]  /*893d0*/  STL.64 [R1+0x19f8], R10 ;  /* 0x0019f80a01007387 */ /* 0x000fee0000100a00 */
[----:B------:R-:W-:Y:S02]  /*893e0*/  STL.64 [R1+0x1a10], R4 ;  /* 0x001a100401007387 */ /* 0x000fe40000100a00 */
[----:B------:R4:W-:Y:S01]  /*893f0*/  STL.64 [R1+0x1a18], R6 ;  /* 0x001a180601007387 */ /* 0x0009e20000100a00 */
        /* <DEDUP_REMOVED lines=51> */
[----:B------:R-:W1:Y:S01]  /*89730*/  LDL.LU R156, [R1+0x2ec0] ;  /* 0x002ec000019c7983 */ /* 0x000e620000300800 */
[----:B------:R-:W1:Y:S01]  /*89740*/  LDL.LU R157, [R1+0x2ec4] ;  /* 0x002ec400019d7983 */ /* 0x000e620000300800 */
[----:B------:R-:W1:Y:S02]  /*89750*/  LDL.LU R158, [R1+0x2ec8] ;  /* 0x002ec800019e7983 */ /* 0x000e640000300800 */
[----:B------:R-:W1:Y:S02]  /*89760*/  LDL.LU R159, [R1+0x2ecc] ;  /* 0x002ecc00019f7983 */ /* 0x000e640000300800 */
        /* <DEDUP_REMOVED lines=35> */
[----:B------:R-:W3:Y:S01]  /*899a0*/  LDL.LU R247, [R1+0x2d9c] ;  /* 0x002d9c0001f77983 */ /* 0x000ee20000300800 */
[C---:B----4-:R-:W-:Y:S08]  /*899b0*/  HMMA.1688.F32.TF32 R4, R172.reuse, R96, R16 ;  /* 0x00000060ac04723c */ /* 0x050ff00000081010 */
[C---:B-1----:R-:W-:Y:S08]  /*899c0*/  HMMA.1688.F32.TF32 R12, R172.reuse, R92, R156 ;  /* 0x0000005cac0c723c */ /* 0x042ff0000008109c */
[C---:B--2---:R-:W-:Y:S07]  /*899d0*/  HMMA.1688.F32.TF32 R8, R172.reuse, R88, R24 ;  /* 0x00000058ac08723c */ /* 0x044fee0000081018 */
[----:B------:R-:W-:Y:S01]  /*899e0*/  STL.64 [R1+0x1a70], R4 ;  /* 0x001a700401007387 */ /* 0x000fe20000100a00 */
[----:B------:R3:W-:Y:S02]  /*899f0*/  STL.64 [R1+0x1a78], R6 ;  /* 0x001a780601007387 */ /* 0x0007e40000100a00 */
[C---:B---3--:R-:W-:Y:S05]  /*89a00*/  HMMA.1688.F32.TF32 R4, R172.reuse, R84, R20 ;  /* 0x00000054ac04723c */ /* 0x048fea0000081014 */
        /* <DEDUP_REMOVED lines=41> */
[----:B--2---:R-:W-:Y:S01]  /*89ca0*/  HMMA.1688.F32.TF32 R8, R172, R28, R224 ;  /* 0x0000001cac08723c */ /* 0x004fe200000810e0 */
[----:B------:R-:W-:Y:S04]  /*89cb0*/  LDS R172, [R3+0x18100] ;  /* 0x0181000003ac7984 */ /* 0x000fe80000000800 */
[----:B------:R-:W-:Y:S04]  /*89cc0*/  LDS R174, [R3+0x1a100] ;  /* 0x01a1000003ae7984 */ /* 0x000fe80000000800 */
[----:B------:R-:W-:Y:S04]  /*89cd0*/  LDS R173, [R163+0x18100] ;  /* 0x01810000a3ad7984 */ /* 0x000fe80000000800 */
[----:B------:R-:W1:Y:S04]  /*89ce0*/  LDS R175, [R163+0x1a100] ;  /* 0x01a10000a3af7984 */ /* 0x000e680000000800 */
[----:B------:R-:W-:Y:S01]  /*89cf0*/  STL.64 [R1+0x1fe0], R4 ;  /* 0x001fe00401007387 */ /* 0x000fe20000100a00 */
        /* <DEDUP_REMOVED lines=11> */
[----:B------:R-:W-:Y:S04]  /*89db0*/  STL.64 [R1+0x46d0], R146 ;  /* 0x0046d09201007387 */ /* 0x000fe80000100a00 */
[----:B------:R-:W-:Y:S02]  /*89dc0*/  STL.64 [R1+0x2060], R8 ;  /* 0x0020600801007387 */ /* 0x000fe40000100a00 */
[----:B------:R-:W-:Y:S02]  /*89dd0*/  STL.64 [R1+0x2068], R10 ;  /* 0x0020680a01007387 */ /* 0x000fe40000100a00 */
[----:B------:R-:W-:Y:S11]  /*89de0*/  STL.64 [R1+0x46c8], R144 ;  /* 0x0046c89001007387 */ /* 0x000ff60000100a00 */
[----:B------:R-:W-:Y:S03]  /*89df0*/  @!UPT UIADD3 URZ, URZ, URZ, URZ ;  /* 0x0000003f3f3ff290 */ /* 0x000fe6000fffe03f */
        /* <DEDUP_REMOVED lines=96> */
[----:B--2---:R-:W2:Y:S02]  /*8a400*/  LDL.LU R4, [R1+0x2d60] ;  /* 0x002d600001047983 */ /* 0x004ea40000300800 */
[----:B------:R-:W2:Y:S02]  /*8a410*/  LDL.LU R5, [R1+0x2d64] ;  /* 0x002d640001057983 */ /* 0x000ea40000300800 */
[----:B---3--:R-:W2:Y:S01]  /*8a420*/  LDL.LU R6, [R1+0x2d68] ;  /* 0x002d680001067983 */ /* 0x008ea20000300800 */
        /* <DEDUP_REMOVED lines=25> */
[----:B------:R-:W-:Y:S02]  /*8a5c0*/  STL.64 [R1+0x46b0], R138 ;  /* 0x0046b08a01007387 */ /* 0x000fe40000100a00 */
[----:B------:R4:W-:Y:S02]  /*8a5d0*/  STL.64 [R1+0x46a8], R136 ;  /* 0x0046a88801007387 */ /* 0x0009e40000100a00 */
[----:B------:R-:W-:Y:S01]  /*8a5e0*/  STL.64 [R1+0x46a0], R134 ;  /* 0x0046a08601007387 */ /* 0x000fe20000100a00 */
[----:B------:R2:W-:Y:S01]  /*8a5f0*/  STL.64 [R1+0x4698], R132 ;  /* 0x0046988401007387 */ /* 0x0005e20000100a00 */
[C---:B----4-:R-:W-:Y:S08]  /*8a600*/  HMMA.1688.F32.TF32 R136, R208.reuse, R132, R144 ;  /* 0x00000084d088723c */ /* 0x050ff00000081090 */
[C---:B--2---:R-:W-:Y:S08]  /*8a610*/  HMMA.1688.F32.TF32 R132, R208.reuse, R124, R4 ;  /* 0x0000007cd084723c */ /* 0x044ff00000081004 */
[C---:B------:R-:W-:Y:S07]  /*8a620*/  HMMA.1688.F32.TF32 R4, R208.reuse, R120, R8 ;  /* 0x00000078d004723c */ /* 0x040fee0000081008 */
[----:B------:R-:W-:Y:S01]  /*8a630*/  STL.64 [R1+0x20e0], R136 ;  /* 0x0020e08801007387 */ /* 0x000fe20000100a00 */
[----:B------:R2:W-:Y:S02]  /*8a640*/  STL.64 [R1+0x20e8], R138 ;  /* 0x0020e88a01007387 */ /* 0x0005e40000100a00 */
[C---:B--2---:R-:W-:Y:S08]  /*8a650*/  HMMA.1688.F32.TF32 R136, R208.reuse, R128, R240 ;  /* 0x00000080d088723c */ /* 0x044ff000000810f0 */
[C---:B------:R-:W-:Y:S08]  /*8a660*/  HMMA.1688.F32.TF32 R12, R208.reuse, R116, R12 ;  /* 0x00000074d00c723c */ /* 0x040ff0000008100c */
[C---:B------:R-:W-:Y:S07]  /*8a670*/  HMMA.1688.F32.TF32 R8, R208.reuse, R112, R16 ;  /* 0x00000070d008723c */ /* 0x040fee0000081010 */
[----:B------:R-:W-:Y:S01]  /*8a680*/  STL.64 [R1+0x2100], R136 ;  /* 0x0021008801007387 */ /* 0x000fe20000100a00 */
[----:B------:R-:W-:Y:S02]  /*8a690*/  STL.64 [R1+0x2108], R138 ;  /* 0x0021088a01007387 */ /* 0x000fe40000100a00 */
[----:B------:R-:W-:Y:S02]  /*8a6a0*/  STL.64 [R1+0x2120], R132 ;  /* 0x0021208401007387 */ /* 0x000fe40000100a00 */
[----:B------:R-:W-:Y:S01]  /*8a6b0*/  STL.64 [R1+0x2128], R134 ;  /* 0x0021288601007387 */ /* 0x000fe20000100a00 */
[----:B------:R-:W-:Y:S01]  /*8a6c0*/  STL.64 [R1+0x2140], R4 ;  /* 0x0021400401007387 */ /* 0x000fe20000100a00 */
[----:B------:R3:W-:Y:S02]  /*8a6d0*/  STL.64 [R1+0x2148], R6 ;  /* 0x0021480601007387 */ /* 0x0007e40000100a00 */
[C---:B---3--:R-:W-:Y:S01]  /*8a6e0*/  HMMA.1688.F32.TF32 R4, R208.reuse, R108, R156 ;  /* 0x0000006cd004723c */ /* 0x048fe2000008109c */
[----:B------:R-:W-:Y:S01]  /*8a6f0*/  STL.64 [R1+0x30d0], R12 ;  /* 0x0030d00c01007387 */ /* 0x000fe20000100a00 */
[----:B------:R2:W-:Y:S05]  /*8a700*/  STL.64 [R1+0x30d8], R14 ;  /* 0x0030d80e01007387 */ /* 0x0005ea0000100a00 */
[----:B------:R-:W-:Y:S02]  /*8a710*/  STL.64 [R1+0x30c0], R8 ;  /* 0x0030c00801007387 */ /* 0x000fe40000100a00 */
[----:B------:R3:W-:Y:S01]  /*8a720*/  STL.64 [R1+0x30c8], R10 ;  /* 0x0030c80a01007387 */ /* 0x0007e20000100a00 */
[C---:B--2---:R-:W-:Y:S08]  /*8a730*/  HMMA.1688.F32.TF32 R12, R208.reuse, R104, R24 ;  /* 0x00000068d00c723c */ /* 0x044ff00000081018 */
[C---:B---3--:R-:W-:Y:S05]  /*8a740*/  HMMA.1688.F32.TF32 R8, R208.reuse, R100, R20 ;  /* 0x00000064d008723c */ /* 0x048fea0000081014 */
[----:B------:R-:W-:Y:S01]  /*8a750*/  STL.64 [R1+0x30b0], R4 ;  /* 0x0030b00401007387 */ /* 0x000fe20000100a00 */
[----:B------:R2:W-:Y:S02]  /*8a760*/  STL.64 [R1+0x30b8], R6 ;  /* 0x0030b80601007387 */ /* 0x0005e40000100a00 */
        /* <DEDUP_REMOVED lines=59> */
[----:B------:R1:W-:Y:S01]  /*8ab20*/  STL.64 [R1+0x2f80], R12 ;  /* 0x002f800c01007387 */ /* 0x0003e20000100a00 */
[----:B------:R3:W-:Y:S02]  /*8ab30*/  STL.64 [R1+0x2f88], R14 ;  /* 0x002f880e01007387 */ /* 0x0007e40000100a00 */
[----:B------:R-:W4:Y:S02]  /*8ab40*/  LDL.LU R244, [R1+0x1070] ;  /* 0x0010700001f47983 */ /* 0x000f240000300800 */
[----:B------:R1:W-:Y:S01]  /*8ab50*/  STL.64 [R1+0x22d0], R8 ;  /* 0x0022d00801007387 */ /* 0x0003e20000100a00 */
[----:B------:R1:W-:Y:S11]  /*8ab60*/  STL.64 [R1+0x22d8], R10 ;  /* 0x0022d80a01007387 */ /* 0x0003f60000100a00 */
[----:B------:R-:W-:Y:S05]  /*8ab70*/  @!UPT UIADD3 URZ, URZ, URZ, URZ ;  /* 0x0000003f3f3ff290 */ /* 0x000fea000fffe03f */
        /* <DEDUP_REMOVED lines=137> */
[----:B-1----:R1:W5:Y:S01]  /*8b410*/  LDL.LU.64 R142, [R1+0x46c0] ;  /* 0x0046c000018e7983 */ /* 0x0023620000300a00 */
[----:B------:R-:W3:Y:S02]  /*8b420*/  LDL.LU.64 R140, [R1+0x46b8] ;  /* 0x0046b800018c7983 */ /* 0x000ee40000300a00 */
[C---:B---3--:R-:W-:Y:S11]  /*8b430*/  HMMA.1688.F32.TF32 R136, R172.reuse, R140, R136 ;  /* 0x0000008cac88723c */ /* 0x048ff60000081088 */
        /* <DEDUP_REMOVED lines=12> */
[----:B------:R-:W2:Y:S01]  /*8b500*/  LDL.LU.64 R132, [R1+0x4698] ;  /* 0x0046980001847983 */ /* 0x000ea20000300a00 */
[C---:B------:R-:W-:Y:S08]  /*8b510*/  HMMA.1688.F32.TF32 R240, R172.reuse, R128, R240 ;  /* 0x00000080acf0723c */ /* 0x040ff000000810f0 */
[C---:B------:R-:W-:Y:S08]  /*8b520*/  HMMA.1688.F32.TF32 R4, R172.reuse, R124, R4 ;  /* 0x0000007cac04723c */ /* 0x040ff00000081004 */
[C---:B--2---:R-:W-:Y:S11]  /*8b530*/  HMMA.1688.F32.TF32 R248, R172.reuse, R132, R248 ;  /* 0x00000084acf8723c */ /* 0x044ff600000810f8 */
[----:B------:R-:W-:Y:S11]  /*8b540*/  @!UPT UIADD3 URZ, URZ, URZ, URZ ;  /* 0x0000003f3f3ff290 */ /* 0x000ff6000fffe03f */
[----:B------:R-:W-:Y:S01]  /*8b550*/  @!UPT UIADD3 URZ, URZ, URZ, URZ ;  /* 0x0000003f3f3ff290 */ /* 0x000fe2000fffe03f */
[----:B------:R-:W-:Y:S01]  /*8b560*/  STL.64 [R1+0x2f30], R248 ;  /* 0x002f30f801007387 */ /* 0x000fe20000100a00 */
[----:B------:R2:W-:Y:S03]  /*8b570*/  STL.64 [R1+0x2f38], R250 ;  /* 0x002f38fa01007387 */ /* 0x0005e60000100a00 */
[----:B--2---:R-:W2:Y:S01]  /*8b580*/  LDL.LU.64 R250, [R1+0x4690] ;  /* 0x0046900001fa7983 */ /* 0x004ea20000300a00 */
[----:B------:R-:W2:Y:S02]  /*8b590*/  LDL.LU.64 R248, [R1+0x4688] ;  /* 0x0046880001f87983 */ /* 0x000ea40000300a00 */
[----:B------:R-:W-:Y:S02]  /*8b5a0*/  STL.64 [R1+0x2f20], R240 ;  /* 0x002f20f001007387 */ /* 0x000fe40000100a00 */
[----:B------:R1:W-:Y:S01]  /*8b5b0*/  STL.64 [R1+0x2f28], R242 ;  /* 0x002f28f201007387 */ /* 0x0003e20000100a00 */
[----:B------:R-:W-:Y:S01]  /*8b5c0*/  STL.64 [R1+0x2f10], R4 ;  /* 0x002f100401007387 */ /* 0x000fe20000100a00 */
[----:B------:R3:W-:Y:S01]  /*8b5d0*/  STL.64 [R1+0x2f18], R6 ;  /* 0x002f180601007387 */ /* 0x0007e20000100a00 */
[C---:B-1----:R-:W-:Y:S08]  /*8b5e0*/  HMMA.1688.F32.TF32 R240, R172.reuse, R120, R8 ;  /* 0x00000078acf0723c */ /* 0x042ff00000081008 */
[C---:B------:R-:W-:Y:S08]  /*8b5f0*/  HMMA.1688.F32.TF32 R8, R172.reuse, R116, R12 ;  /* 0x00000074ac08723c */ /* 0x040ff0000008100c */
[C---:B---3--:R-:W-:Y:S08]  /*8b600*/  HMMA.1688.F32.TF32 R4, R172.reuse, R112, R16 ;  /* 0x00000070ac04723c */ /* 0x048ff00000081010 */
[C---:B------:R-:W-:Y:S01]  /*8b610*/  HMMA.1688.F32.TF32 R12, R172.reuse, R108, R156 ;  /* 0x0000006cac0c723c */ /* 0x040fe2000008109c */
[----:B------:R-:W-:Y:S01]  /*8b620*/  STL.64 [R1+0x2f00], R240 ;  /* 0x002f00f001007387 */ /* 0x000fe20000100a00 */
[----:B------:R-:W-:Y:S05]  /*8b630*/  STL.64 [R1+0x2f08], R242 ;  /* 0x002f08f201007387 */ /* 0x000fea0000100a00 */
[----:B------:R-:W-:Y:S02]  /*8b640*/  STL.64 [R1+0x2ef0], R8 ;  /* 0x002ef00801007387 */ /* 0x000fe40000100a00 */
[----:B------:R1:W-:Y:S06]  /*8b650*/  STL.64 [R1+0x2ef8], R10 ;  /* 0x002ef80a01007387 */ /* 0x0003ec0000100a00 */
[----:B------:R-:W-:Y:S01]  /*8b660*/  STL.64 [R1+0x2ee0], R4 ;  /* 0x002ee00401007387 */ /* 0x000fe20000100a00 */
        /* <DEDUP_REMOVED lines=56> */
[----:B----4-:R-:W-:Y:S01]  /*8b9f0*/  HMMA.1688.F32.TF32 R4, R172, R28, R244 ;  /* 0x0000001cac04723c */ /* 0x010fe200000810f4 */
[----:B------:R-:W-:Y:S01]  /*8ba00*/  STL.64 [R1+0x2db0], R12 ;  /* 0x002db00c01007387 */ /* 0x000fe20000100a00 */
[----:B------:R-:W-:Y:S02]  /*8ba10*/  STL.64 [R1+0x2db8], R14 ;  /* 0x002db80e01007387 */ /* 0x000fe40000100a00 */
[----:B------:R-:W3:Y:S11]  /*8ba20*/  LDL.LU R228, [R1+0xeb0] ;  /* 0x000eb00001e47983 */ /* 0x000ef60000300800 */
[----:B------:R1:W-:Y:S01]  /*8ba30*/  STL.64 [R1+0x2da0], R8 ;  /* 0x002da00801007387 */ /* 0x0003e20000100a00 */
[----:B------:R4:W-:Y:S07]  /*8ba40*/  STL.64 [R1+0x2da8], R10 ;  /* 0x002da80a01007387 */ /* 0x0009ee0000100a00 */
[----:B------:R1:W-:Y:S02]  /*8ba50*/  STL.64 [R1+0x2430], R4 ;  /* 0x0024300401007387 */ /* 0x0003e40000100a00 */
[----:B------:R1:W-:Y:S01]  /*8ba60*/  STL.64 [R1+0x2438], R6 ;  /* 0x0024380601007387 */ /* 0x0003e20000100a00 */
        /* <DEDUP_REMOVED lines=59> */
[----:B-1----:R-:W2:Y:S01]  /*8be20*/  LDL.LU R8, [R1+0x1010] ;  /* 0x0010100001087983 */ /* 0x002ea20000300800 */
[----:B------:R-:W2:Y:S01]  /*8be30*/  LDL.LU R9, [R1+0x1014] ;  /* 0x0010140001097983 */ /* 0x000ea20000300800 */
[----:B----4-:R-:W2:Y:S02]  /*8be40*/  LDL.LU R10, [R1+0x1018] ;  /* 0x00101800010a7983 */ /* 0x010ea40000300800 */
[----:B------:R-:W2:Y:S02]  /*8be50*/  LDL.LU R11, [R1+0x101c] ;  /* 0x00101c00010b7983 */ /* 0x000ea40000300800 */
        /* <DEDUP_REMOVED lines=44> */
[C---:B--2---:R-:W-:Y:S08]  /*8c120*/  HMMA.1688.F32.TF32 R172, R208.reuse, R152, R172 ;  /* 0x00000098d0ac723c */ /* 0x044ff000000810ac */
[C---:B---3--:R-:W-:Y:S08]  /*8c130*/  HMMA.1688.F32.TF32 R236, R208.reuse, R148, R236 ;  /* 0x00000094d0ec723c */ /* 0x048ff000000810ec */
[C---:B------:R-:W-:Y:S07]  /*8c140*/  HMMA.1688.F32.TF32 R244, R208.reuse, R144, R244 ;  /* 0x00000090d0f4723c */ /* 0x040fee00000810f4 */
[----:B------:R-:W-:Y:S01]  /*8c150*/  STL.64 [R1+0x2420], R172 ;  /* 0x002420ac01007387 */ /* 0x000fe20000100a00 */
[----:B------:R-:W-:Y:S07]  /*8c160*/  STL.64 [R1+0x2428], R174 ;  /* 0x002428ae01007387 */ /* 0x000fee0000100a00 */
[----:B------:R-:W-:Y:S01]  /*8c170*/  STL.64 [R1+0x2d90], R236 ;  /* 0x002d90ec01007387 */ /* 0x000fe20000100a00 */
[----:B------:R1:W-:Y:S01]  /*8c180*/  STL.64 [R1+0x2d98], R238 ;  /* 0x002d98ee01007387 */ /* 0x0003e20000100a00 */
[C---:B------:R-:W-:Y:S08]  /*8c190*/  HMMA.1688.F32.TF32 R240, R208.reuse, R140, R240 ;  /* 0x0000008cd0f0723c */ /* 0x040ff000000810f0 */
[C---:B----4-:R-:W-:Y:S01]  /*8c1a0*/  HMMA.1688.F32.TF32 R12, R208.reuse, R128, R12 ;  /* 0x00000080d00c723c */ /* 0x050fe2000008100c */
[----:B------:R-:W-:Y:S04]  /*8c1b0*/  LDS R172, [R3+0x18200] ;  /* 0x0182000003ac7984 */ /* 0x000fe80000000800 */
[----:B------:R-:W-:Y:S04]  /*8c1c0*/  LDS R174, [R3+0x1a200] ;  /* 0x01a2000003ae7984 */ /* 0x000fe80000000800 */
[----:B------:R-:W-:Y:S04]  /*8c1d0*/  LDS R173, [R163+0x18200] ;  /* 0x01820000a3ad7984 */ /* 0x000fe80000000800 */
[----:B------:R-:W2:Y:S04]  /*8c1e0*/  LDS R175, [R163+0x1a200] ;  /* 0x01a20000a3af7984 */ /* 0x000ea80000000800 */
[----:B-1----:R-:W3:Y:S01]  /*8c1f0*/  LDL.LU.64 R238, [R1+0x4680] ;  /* 0x0046800001ee7983 */ /* 0x002ee20000300a00 */
[----:B------:R-:W4:Y:S02]  /*8c200*/  LDL.LU.64 R236, [R1+0x4678] ;  /* 0x0046780001ec7983 */ /* 0x000f240000300a00 */
[----:B------:R-:W-:Y:S02]  /*8c210*/  STL.64 [R1+0x2d80], R244 ;  /* 0x002d80f401007387 */ /* 0x000fe40000100a00 */
[----:B------:R1:W-:Y:S02]  /*8c220*/  STL.64 [R1+0x2d88], R246 ;  /* 0x002d88f601007387 */ /* 0x0003e40000100a00 */
[----:B-1----:R-:W2:Y:S01]  /*8c230*/  LDL.LU.64 R246, [R1+0x4670] ;  /* 0x0046700001f67983 */ /* 0x002ea20000300a00 */
[----:B------:R-:W3:Y:S02]  /*8c240*/  LDL.LU.64 R244, [R1+0x4668] ;  /* 0x0046680001f47983 */ /* 0x000ee40000300a00 */
[----:B------:R-:W-:Y:S02]  /*8c250*/  STL.64 [R1+0x2d70], R240 ;  /* 0x002d70f001007387 */ /* 0x000fe40000100a00 */
        /* <DEDUP_REMOVED lines=14> */
[C---:B------:R-:W-:Y:S07]  /*8c340*/  HMMA.1688.F32.TF32 R8, R208.reuse, R112, R20 ;  /* 0x00000070d008723c */ /* 0x040fee0000081014 */
[----:B------:R-:W-:Y:S01]  /*8c350*/  STL.64 [R1+0x2d20], R4 ;  /* 0x002d200401007387 */ /* 0x000fe20000100a00 */
[----:B------:R1:W-:Y:S02]  /*8c360*/  STL.64 [R1+0x2d28], R6 ;  /* 0x002d280601007387 */ /* 0x0003e40000100a00 */
[C---:B-1----:R-:W-:Y:S05]  /*8c370*/  HMMA.1688.F32.TF32 R4, R208.reuse, R108, R164 ;  /* 0x0000006cd004723c */ /* 0x042fea00000810a4 */
[----:B------:R-:W-:Y:S01]  /*8c380*/  STL.64 [R1+0x2d10], R12 ;  /* 0x002d100c01007387 */ /* 0x000fe20000100a00 */
[----:B------:R1:W-:Y:S07]  /*8c390*/  STL.64 [R1+0x2d18], R14 ;  /* 0x002d180e01007387 */ /* 0x0003ee0000100a00 */
[----:B------:R-:W-:Y:S02]  /*8c3a0*/  STL.64 [R1+0x2d00], R8 ;  /* 0x002d000801007387 */ /* 0x000fe40000100a00 */
[----:B------:R1:W-:Y:S02]  /*8c3b0*/  STL.64 [R1+0x2d08], R10 ;  /* 0x002d080a01007387 */ /* 0x0003e40000100a00 */
[C---:B-1----:R-:W-:Y:S08]  /*8c3c0*/  HMMA.1688.F32.TF32 R12, R208.reuse, R104, R168 ;  /* 0x00000068d00c723c */ /* 0x042ff000000810a8 */
[C---:B------:R-:W-:Y:S01]  /*8c3d0*/  HMMA.1688.F32.TF32 R8, R208.reuse, R100, R176 ;  /* 0x00000064d008723c */ /* 0x040fe200000810b0 */
[----:B------:R-:W-:Y:S01]  /*8c3e0*/  STL.64 [R1+0x2cf0], R4 ;  /* 0x002cf00401007387 */ /* 0x000fe20000100a00 */
[----:B------:R1:W-:Y:S06]  /*8c3f0*/  STL.64 [R1+0x2cf8], R6 ;  /* 0x002cf80601007387 */ /* 0x0003ec0000100a00 */
[C---:B-1----:R-:W-:Y:S07]  /*8c400*/  HMMA.1688.F32.TF32 R4, R208.reuse, R96, R180 ;  /* 0x00000060d004723c */ /* 0x042fee00000810b4 */
        /* <DEDUP_REMOVED lines=35> */
[----:B-1----:R-:W-:Y:S07]  /*8c640*/  HMMA.1688.F32.TF32 R4, R208, R48, R232 ;  /* 0x00000030d004723c */ /* 0x002fee00000810e8 */
[----:B------:R-:W-:Y:S01]  /*8c650*/  STL.64 [R1+0x2c20], R12 ;  /* 0x002c200c01007387 */ /* 0x000fe20000100a00 */
[----:B------:R-:W-:Y:S02]  /*8c660*/  STL.64 [R1+0x2c28], R14 ;  /* 0x002c280e01007387 */ /* 0x000fe40000100a00 */
[----:B------:R-:W4:Y:S05]  /*8c670*/  LDL.LU R228, [R1+0xd20] ;  /* 0x000d200001e47983 */ /* 0x000f2a0000300800 */
[----:B------:R1:W-:Y:S01]  /*8c680*/  STL.64 [R1+0x2c10], R8 ;  /* 0x002c100801007387 */ /* 0x0003e20000100a00 */
[----:B------:R1:W-:Y:S07]  /*8c690*/  STL.64 [R1+0x2c18], R10 ;  /* 0x002c180a01007387 */ /* 0x0003ee0000100a00 */
[----:B------:R1:W-:Y:S01]  /*8c6a0*/  STL.64 [R1+0x2c00], R4 ;  /* 0x002c000401007387 */ /* 0x0003e20000100a00 */
[----:B------:R1:W-:Y:S02]  /*8c6b0*/  STL.64 [R1+0x2c08], R6 ;  /* 0x002c080601007387 */ /* 0x0003e40000100a00 */
[----:B------:R-:W4:Y:S02]  /*8c6c0*/  LDL.LU R229, [R1+0xd24] ;  /* 0x000d240001e57983 */ /* 0x000f240000300800 */
[----:B--2---:R-:W-:-:S02]  /*8c6d0*/  IMAD.MOV.U32 R231, RZ, RZ, R246 ;  /* 0x000000ffffe77224 */ /* 0x004fc400078e00f6 */
[----:B---3--:R-:W-:Y:S02]  /*8c6e0*/  IMAD.MOV.U32 R230, RZ, RZ, R244 ;  /* 0x000000ffffe67224 */ /* 0x008fe400078e00f4 */
[----:B------:R-:W2:Y:S01]  /*8c6f0*/  LDL.LU R244, [R1+0x4664] ;  /* 0x0046640001f47983 */ /* 0x000ea20000300800 */
[----:B------:R-:W3:Y:S02]  /*8c700*/  LDL.LU R246, [R1+0x4660] ;  /* 0x0046600001f67983 */ /* 0x000ee40000300800 */
[----:B------:R-:W4:Y:S02]  /*8c710*/  LDL.LU R224, [R1+0xd30] ;  /* 0x000d300001e07983 */ /* 0x000f240000300800 */
[----:B------:R-:W4:Y:S02]  /*8c720*/  LDL.LU R225, [R1+0xd34] ;  /* 0x000d340001e17983 */ /* 0x000f240000300800 */
[----:B------:R-:W-:Y:S02]  /*8c730*/  IMAD.MOV.U32 R226, RZ, RZ, R245 ;  /* 0x000000ffffe27224 */ /* 0x000fe400078e00f5 */
[----:B------:R-:W-:Y:S01]  /*8c740*/  IMAD.MOV.U32 R227, RZ, RZ, R247 ;  /* 0x000000ffffe37224 */ /* 0x000fe200078e00f7 */
[----:B------:R-:W4:Y:S01]  /*8c750*/  LDL.LU R245, [R1+0x465c] ;  /* 0x00465c0001f57983 */ /* 0x000f220000300800 */
[----:B------:R-:W4:Y:S02]  /*8c760*/  LDL.LU R247, [R1+0x4658] ;  /* 0x0046580001f77983 */ /* 0x000f240000300800 */
[----:B--2---:R-:W-:Y:S01]  /*8c770*/  IMAD.MOV.U32 R220, RZ, RZ, R244 ;  /* 0x000000ffffdc7224 */ /* 0x004fe200078e00f4 */
[----:B---3--:R-:W-:Y:S01]  /*8c780*/  MOV R221, R246 ;  /* 0x000000f600dd7202 */ /* 0x008fe20000000f00 */
[----:B------:R-:W2:Y:S01]  /*8c790*/  LDL.LU R244, [R1+0x4654] ;  /* 0x0046540001f47983 */ /* 0x000ea20000300800 */
[----:B------:R-:W3:Y:S02]  /*8c7a0*/  LDL.LU R246, [R1+0x4650] ;  /* 0x0046500001f67983 */ /* 0x000ee40000300800 */
[----:B------:R-:W3:Y:S02]  /*8c7b0*/  LDL.LU R222, [R1+0xd48] ;  /* 0x000d480001de7983 */ /* 0x000ee40000300800 */
[----:B------:R-:W3:Y:S02]  /*8c7c0*/  LDL.LU R223, [R1+0xd4c] ;  /* 0x000d4c0001df7983 */ /* 0x000ee40000300800 */
[----:B----4-:R-:W-:-:S02]  /*8c7d0*/  IMAD.MOV.U32 R212, RZ, RZ, R245 ;  /* 0x000000ffffd47224 */ /* 0x010fc400078e00f5 */
[----:B------:R-:W-:Y:S01]  /*8c7e0*/  IMAD.MOV.U32 R213, RZ, RZ, R247 ;  /* 0x000000ffffd57224 */ /* 0x000fe200078e00f7 */
[----:B------:R-:W4:Y:S01]  /*8c7f0*/  LDL.LU R245, [R1+0x464c] ;  /* 0x00464c0001f57983 */ /* 0x000f220000300800 */
[----:B------:R-:W4:Y:S02]  /*8c800*/  LDL.LU R247, [R1+0x4648] ;  /* 0x0046480001f77983 */ /* 0x000f240000300800 */
[----:B--2---:R-:W-:Y:S02]  /*8c810*/  IMAD.MOV.U32 R214, RZ, RZ, R244 ;  /* 0x000000ffffd67224 */ /* 0x004fe400078e00f4 */
[----:B---3--:R-:W-:Y:S01]  /*8c820*/  IMAD.MOV.U32 R215, RZ, RZ, R246 ;  /* 0x000000ffffd77224 */ /* 0x008fe200078e00f6 */
[----:B------:R-:W2:Y:S01]  /*8c830*/  LDL.LU R244, [R1+0x4644] ;  /* 0x0046440001f47983 */ /* 0x000ea20000300800 */
[----:B------:R-:W3:Y:S02]  /*8c840*/  LDL.LU R246, [R1+0x4640] ;  /* 0x0046400001f67983 */ /* 0x000ee40000300800 */
[----:B------:R-:W4:Y:S02]  /*8c850*/  LDL.LU R204, [R1+0xd70] ;  /* 0x000d700001cc7983 */ /* 0x000f240000300800 */
[----:B------:R-:W4:Y:S01]  /*8c860*/  LDL.LU R205, [R1+0xd74] ;  /* 0x000d740001cd7983 */ /* 0x000f220000300800 */
[----:B------:R-:W4:Y:S01]  /*8c870*/  LDL.LU R206, [R1+0xd78] ;  /* 0x000d780001ce7983 */ /* 0x000f220000300800 */
[----:B------:R-:W4:Y:S02]  /*8c880*/  LDL.LU R207, [R1+0xd7c] ;  /* 0x000d7c0001cf7983 */ /* 0x000f240000300800 */
[----:B--2---:R-:W-:-:S02]  /*8c890*/  IMAD.MOV.U32 R200, RZ, RZ, R244 ;  /* 0x000000ffffc87224 */ /* 0x004fc400078e00f4 */
[----:B---3--:R-:W-:Y:S01]  /*8c8a0*/  IMAD.MOV.U32 R201, RZ, RZ, R246 ;  /* 0x000000ffffc97224 */ /* 0x008fe200078e00f6 */
[----:B------:R-:W2:Y:S01]  /*8c8b0*/  LDL.LU R244, [R1+0x463c] ;  /* 0x00463c0001f47983 */ /* 0x000ea20000300800 */
[----:B------:R-:W3:Y:S02]  /*8c8c0*/  LDL.LU R246, [R1+0x4638] ;  /* 0x0046380001f67983 */ /* 0x000ee40000300800 */
[----:B----4-:R-:W-:Y:S01]  /*8c8d0*/  IMAD.MOV.U32 R202, RZ, RZ, R247 ;  /* 0x000000ffffca7224 */ /* 0x010fe200078e00f7 */
[----:B------:R-:W-:Y:S01]  /*8c8e0*/  MOV R203, R245 ;  /* 0x000000f500cb7202 */ /* 0x000fe20000000f00 */
[----:B------:R-:W4:Y:S01]  /*8c8f0*/  LDL.LU R247, [R1+0x4634] ;  /* 0x0046340001f77983 */ /* 0x000f220000300800 */
[----:B------:R-:W4:Y:S02]  /*8c900*/  LDL.LU R245, [R1+0x4630] ;  /* 0x0046300001f57983 */ /* 0x000f240000300800 */
[----:B------:R-:W4:Y:S02]  /*8c910*/  LDL.LU R192, [R1+0xda0] ;  /* 0x000da00001c07983 */ /* 0x000f240000300800 */
[----:B------:R-:W4:Y:S02]  /*8c920*/  LDL.LU R193, [R1+0xda4] ;  /* 0x000da40001c17983 */ /* 0x000f240000300800 */
[----:B--2---:R-:W-:-:S02]  /*8c930*/  IMAD.MOV.U32 R194, RZ, RZ, R244 ;  /* 0x000000ffffc27224 */ /* 0x004fc400078e00f4 */
[----:B---3--:R-:W-:Y:S01]  /*8c940*/  IMAD.MOV.U32 R195, RZ, RZ, R246 ;  /* 0x000000ffffc37224 */ /* 0x008fe200078e00f6 */
[----:B------:R-:W2:Y:S01]  /*8c950*/  LDL.LU R244, [R1+0x462c] ;  /* 0x00462c0001f47983 */ /* 0x000ea20000300800 */
[----:B------:R-:W3:Y:S02]  /*8c960*/  LDL.LU R246, [R1+0x4628] ;  /* 0x0046280001f67983 */ /* 0x000ee40000300800 */
[----:B------:R-:W3:Y:S02]  /*8c970*/  LDL.LU R188, [R1+0xdb0] ;  /* 0x000db00001bc7983 */ /* 0x000ee40000300800 */
[----:B------:R-:W3:Y:S02]  /*8c980*/  LDL.LU R189, [R1+0xdb4] ;  /* 0x000db40001bd7983 */ /* 0x000ee40000300800 */
[----:B----4-:R-:W-:Y:S02]  /*8c990*/  IMAD.MOV.U32 R190, RZ, RZ, R245 ;  /* 0x000000ffffbe7224 */ /* 0x010fe400078e00f5 */
[----:B------:R-:W-:Y:S01]  /*8c9a0*/  IMAD.MOV.U32 R191, RZ, RZ, R247 ;  /* 0x000000ffffbf7224 */ /* 0x000fe200078e00f7 */
[----:B------:R-:W4:Y:S01]  /*8c9b0*/  LDL.LU R245, [R1+0x4624] ;  /* 0x0046240001f57983 */ /* 0x000f220000300800 */
[----:B------:R-:W4:Y:S02]  /*8c9c0*/  LDL.LU R247, [R1+0x4620] ;  /* 0x0046200001f77983 */ /* 0x000f240000300800 */
[----:B--2---:R-:W-:-:S02]  /*8c9d0*/  IMAD.MOV.U32 R184, RZ, RZ, R244 ;  /* 0x000000ffffb87224 */ /* 0x004fc400078e00f4 */
[----:B---3--:R-:W-:Y:S01]  /*8c9e0*/  IMAD.MOV.U32 R185, RZ, RZ, R246 ;  /* 0x000000ffffb97224 */ /* 0x008fe200078e00f6 */
[----:B------:R-:W2:Y:S01]  /*8c9f0*/  LDL.LU R244, [R1+0x461c] ;  /* 0x00461c0001f47983 */ /* 0x000ea20000300800 */
[----:B------:R-:W3:Y:S02]  /*8ca00*/  LDL.LU R246, [R1+0x4618] ;  /* 0x0046180001f67983 */ /* 0x000ee40000300800 */
[----:B------:R-:W3:Y:S02]  /*8ca10*/  LDL.LU R186, [R1+0xdc8] ;  /* 0x000dc80001ba7983 */ /* 0x000ee40000300800 */
[----:B------:R-:W3:Y:S02]  /*8ca20*/  LDL.LU R187, [R1+0xdcc] ;  /* 0x000dcc0001bb7983 */ /* 0x000ee40000300800 */
[----:B----4-:R-:W-:Y:S01]  /*8ca30*/  IMAD.MOV.U32 R176, RZ, RZ, R245 ;  /* 0x000000ffffb07224 */ /* 0x010fe200078e00f5 */
[----:B------:R-:W-:Y:S01]  /*8ca40*/  MOV R177, R247 ;  /* 0x000000f700b17202 */ /* 0x000fe20000000f00 */
[----:B------:R-:W4:Y:S01]  /*8ca50*/  LDL.LU R245, [R1+0x4614] ;  /* 0x0046140001f57983 */ /* 0x000f220000300800 */
[----:B------:R-:W4:Y:S02]  /*8ca60*/  LDL.LU R247, [R1+0x4610] ;  /* 0x0046100001f77983 */ /* 0x000f240000300800 */
[----:B--2---:R-:W-:-:S02]  /*8ca70*/  IMAD.MOV.U32 R178, RZ, RZ, R244 ;  /* 0x000000ffffb27224 */ /* 0x004fc400078e00f4 */
[----:B---3--:R-:W-:Y:S01]  /*8ca80*/  IMAD.MOV.U32 R179, RZ, RZ, R246 ;  /* 0x000000ffffb37224 */ /* 0x008fe200078e00f6 */
[----:B------:R-:W2:Y:S01]  /*8ca90*/  LDL.LU R244, [R1+0x460c] ;  /* 0x00460c0001f47983 */ /* 0x000ea20000300800 */
[----:B------:R-:W3:Y:S02]  /*8caa0*/  LDL.LU R246, [R1+0x4608] ;  /* 0x0046080001f67983 */ /* 0x000ee40000300800 */
[----:B------:R-:W3:Y:S02]  /*8cab0*/  LDL.LU R168, [R1+0xdf0] ;  /* 0x000df00001a87983 */ /* 0x000ee40000300800 */
[----:B------:R-:W3:Y:S01]  /*8cac0*/  LDL.LU R169, [R1+0xdf4] ;  /* 0x000df40001a97983 */ /* 0x000ee20000300800 */
[----:B------:R-:W3:Y:S01]  /*8cad0*/  LDL.LU R170, [R1+0xdf8] ;  /* 0x000df80001aa7983 */ /* 0x000ee20000300800 */
[----:B------:R-:W3:Y:S02]  /*8cae0*/  LDL.LU R171, [R1+0xdfc] ;  /* 0x000dfc0001ab7983 */ /* 0x000ee40000300800 */
[----:B----4-:R-:W-:-:S02]  /*8caf0*/  IMAD.MOV.U32 R166, RZ, RZ, R247 ;  /* 0x000000ffffa67224 */ /* 0x010fc400078e00f7 */
[----:B------:R-:W-:Y:S02]  /*8cb00*/  IMAD.MOV.U32 R167, RZ, RZ, R245 ;  /* 0x000000ffffa77224 */ /* 0x000fe400078e00f5 */
        /* <DEDUP_REMOVED lines=17> */
[----:B------:R-:W4:Y:S02]  /*8cc20*/  LDL.LU R243, [R1+0xe8c] ;  /* 0x000e8c0001f37983 */ /* 0x000f240000300800 */
[----:B--2---:R-:W-:Y:S01]  /*8cc30*/  IMAD.MOV.U32 R159, RZ, RZ, R244 ;  /* 0x000000ffff9f7224 */ /* 0x004fe200078e00f4 */
[----:B---3--:R-:W-:Y:S01]  /*8cc40*/  MOV R157, R246 ;  /* 0x000000f6009d7202 */ /* 0x008fe20000000f00 */
[----:B------:R-:W2:Y:S01]  /*8cc50*/  LDL.LU R244, [R1+0xe90] ;  /* 0x000e900001f47983 */ /* 0x000ea20000300800 */
[----:B----4-:R-:W-:-:S03]  /*8cc60*/  IMAD.MOV.U32 R158, RZ, RZ, R245 ;  /* 0x000000ffff9e7224 */ /* 0x010fc600078e00f5 */
[----:B------:R-:W2:Y:S01]  /*8cc70*/  LDL.LU R245, [R1+0xe94] ;  /* 0x000e940001f57983 */ /* 0x000ea20000300800 */
[----:B------:R-:W-:-:S03]  /*8cc80*/  IMAD.MOV.U32 R156, RZ, RZ, R247 ;  /* 0x000000ffff9c7224 */ /* 0x000fc600078e00f7 */
        /* <DEDUP_REMOVED lines=30> */
[----:B------:R-:W-:-:S02]  /*8ce70*/  IMAD.MOV.U32 R232, RZ, RZ, R236 ;  /* 0x000000ffffe87224 */ /* 0x000fc400078e00ec */
[----:B------:R-:W-:Y:S01]  /*8ce80*/  IMAD.MOV.U32 R233, RZ, RZ, R237 ;  /* 0x000000ffffe97224 */ /* 0x000fe200078e00ed */
[----:B------:R-:W3:Y:S01]  /*8ce90*/  LDL.LU R236, [R1+0x45f4] ;  /* 0x0045f40001ec7983 */ /* 0x000ee20000300800 */
[----:B------:R-:W3:Y:S02]  /*8cea0*/  LDL.LU R237, [R1+0x45f0] ;  /* 0x0045f00001ed7983 */ /* 0x000ee40000300800 */
[----:B------:R-:W-:Y:S02]  /*8ceb0*/  IMAD.MOV.U32 R234, RZ, RZ, R238 ;  /* 0x000000ffffea7224 */ /* 0x000fe400078e00ee */
[----:B------:R-:W-:Y:S01]  /*8cec0*/  IMAD.MOV.U32 R235, RZ, RZ, R239 ;  /* 0x000000ffffeb7224 */ /* 0x000fe200078e00ef */
        /* <DEDUP_REMOVED lines=10> */
[C---:B---3--:R-:W-:Y:S11]  /*8cf70*/  HMMA.1688.F32.TF32 R4, R208.reuse, R36, R4 ;  /* 0x00000024d004723c */ /* 0x048ff60000081004 */
[----:B------:R-:W-:Y:S04]  /*8cf80*/  @!UPT UIADD3 URZ, URZ, URZ, URZ ;  /* 0x0000003f3f3ff290 */ /* 0x000fe8000fffe03f */
[----:B------:R-:W-:Y:S01]  /*8cf90*/  STL.64 [R1+0x2be0], R240 ;  /* 0x002be0f001007387 */ /* 0x000fe20000100a00 */
[----:B------:R1:W-:Y:S07]  /*8cfa0*/  STL.64 [R1+0x2be8], R242 ;  /* 0x002be8f201007387 */ /* 0x0003ee0000100a00 */
[----:B------:R-:W-:Y:S02]  /*8cfb0*/  STL.64 [R1+0x2bd0], R4 ;  /* 0x002bd00401007387 */ /* 0x000fe40000100a00 */
[----:B------:R3:W-:Y:S01]  /*8cfc0*/  STL.64 [R1+0x2bd8], R6 ;  /* 0x002bd80601007387 */ /* 0x0007e20000100a00 */
[----:B-1----:R-:W-:Y:S08]  /*8cfd0*/  HMMA.1688.F32.TF32 R240, R208, R32, R8 ;  /* 0x00000020d0f0723c */ /* 0x002ff00000081008 */
[C---:B---3--:R-:W-:Y:S08]  /*8cfe0*/  HMMA.1688.F32.TF32 R4, R172.reuse, R152, R236 ;  /* 0x00000098ac04723c */ /* 0x048ff000000810ec */
[----:B------:R-:W-:Y:S07]  /*8cff0*/  HMMA.1688.F32.TF32 R12, R172, R148, R12 ;  /* 0x00000094ac0c723c */ /* 0x000fee000008100c */
[----:B------:R-:W-:Y:S01]  /*8d000*/  STL.64 [R1+0x2bc0], R240 ;  /* 0x002bc0f001007387 */ /* 0x000fe20000100a00 */
[----:B------:R-:W-:Y:S01]  /*8d010*/  STL.64 [R1+0x2bc8], R242 ;  /* 0x002bc8f201007387 */ /* 0x000fe20000100a00 */
[----:B--2---:R-:W-:Y:S02]  /*8d020*/  HMMA.1688.F32.TF32 R8, R208, R28, R244 ;  /* 0x0000001cd008723c */ /* 0x004fe400000810f4 */
[----:B------:R-:W-:Y:S04]  /*8d030*/  LDS R208, [R3+0x18280] ;  /* 0x0182800003d07984 */ /* 0x000fe80000000800 */
[----:B------:R-:W-:Y:S04]  /*8d040*/  LDS R210, [R3+0x1a280] ;  /* 0x01a2800003d27984 */ /* 0x000fe80000000800 */
[----:B------:R-:W-:Y:S04]  /*8d050*/  LDS R209, [R163+0x18280] ;  /* 0x01828000a3d17984 */ /* 0x000fe80000000800 */
[----:B------:R-:W1:Y:S09]  /*8d060*/  LDS R211, [R163+0x1a280] ;  /* 0x01a28000a3d37984 */ /* 0x000e720000000800 */
[----:B------:R-:W-:Y:S01]  /*8d070*/  STL.64 [R1+0x2410], R8 ;  /* 0x0024100801007387 */ /* 0x000fe20000100a00 */
[----:B------:R4:W-:Y:S02]  /*8d080*/  STL.64 [R1+0x2418], R10 ;  /* 0x0024180a01007387 */ /* 0x0009e40000100a00 */
[----:B------:R-:W-:Y:S02]  /*8d090*/  STL.64 [R1+0x2400], R4 ;  /* 0x0024000401007387 */ /* 0x000fe40000100a00 */
[----:B------:R2:W-:Y:S01]  /*8d0a0*/  STL.64 [R1+0x2408], R6 ;  /* 0x0024080601007387 */ /* 0x0005e20000100a00 */
[C---:B----4-:R-:W-:Y:S08]  /*8d0b0*/  HMMA.1688.F32.TF32 R8, R172.reuse, R144, R16 ;  /* 0x00000090ac08723c */ /* 0x050ff00000081010 */
        /* <DEDUP_REMOVED lines=55> */
[----:B------:R2:W-:Y:S01]  /*8d430*/  STL.64 [R1+0x2a90], R12 ;  /* 0x002a900c01007387 */ /* 0x0005e20000100a00 */
[----:B------:R3:W-:Y:S02]  /*8d440*/  STL.64 [R1+0x2a98], R14 ;  /* 0x002a980e01007387 */ /* 0x0007e40000100a00 */
[----:B------:R-:W4:Y:S11]  /*8d450*/  LDL.LU R228, [R1+0xc00] ;  /* 0x000c000001e47983 */ /* 0x000f360000300800 */
[----:B------:R1:W-:Y:S01]  /*8d460*/  STL.64 [R1+0x2a80], R8 ;  /* 0x002a800801007387 */ /* 0x0003e20000100a00 */
[----:B------:R1:W-:Y:S07]  /*8d470*/  STL.64 [R1+0x2a88], R10 ;  /* 0x002a880a01007387 */ /* 0x0003ee0000100a00 */
[----:B------:R1:W-:Y:S02]  /*8d480*/  STL.64 [R1+0x2a70], R4 ;  /* 0x002a700401007387 */ /* 0x0003e40000100a00 */
[----:B------:R1:W-:Y:S01]  /*8d490*/  STL.64 [R1+0x2a78], R6 ;  /* 0x002a780601007387 */ /* 0x0003e20000100a00 */
        /* <DEDUP_REMOVED lines=39> */
[----:B------:R-:W4:Y:S01]  /*8d710*/  LDL.LU R20, [R1] ;  /* 0x0000000001147983 */ /* 0x000f220000300800 */
        /* <DEDUP_REMOVED lines=11> */
[----:B--2---:R-:W2:Y:S01]  /*8d7d0*/  LDL.LU R12, [R1+0x40] ;  /* 0x00004000010c7983 */ /* 0x004ea20000300800 */
[----:B------:R-:W2:Y:S01]  /*8d7e0*/  LDL.LU R13, [R1+0x44] ;  /* 0x00004400010d7983 */ /* 0x000ea20000300800 */
[----:B---3--:R-:W2:Y:S02]  /*8d7f0*/  LDL.LU R14, [R1+0x48] ;  /* 0x00004800010e7983 */ /* 0x008ea40000300800 */
[----:B------:R-:W2:Y:S02]  /*8d800*/  LDL.LU R15, [R1+0x4c] ;  /* 0x00004c00010f7983 */ /* 0x000ea40000300800 */
[----:B-1----:R-:W3:Y:S01]  /*8d810*/  LDL.LU R8, [R1+0x50] ;  /* 0x0000500001087983 */ /* 0x002ee20000300800 */
        /* <DEDUP_REMOVED lines=50> */
[----:B------:R-:W4:Y:S01]  /*8db40*/  LDL.LU R251, [R1+0x45c8] ;  /* 0x0045c80001fb7983 */ /* 0x000f220000300800 */
[C---:B--2---:R-:W-:Y:S08]  /*8db50*/  HMMA.1688.F32.TF32 R236, R172.reuse, R64, R236 ;  /* 0x00000040acec723c */ /* 0x044ff000000810ec */
[C---:B------:R-:W-:Y:S08]  /*8db60*/  HMMA.1688.F32.TF32 R244, R172.reuse, R60, R244 ;  /* 0x0000003cacf4723c */ /* 0x040ff000000810f4 */
[C---:B---3--:R-:W-:Y:S07]  /*8db70*/  HMMA.1688.F32.TF32 R240, R172.reuse, R56, R240 ;  /* 0x00000038acf0723c */ /* 0x048fee00000810f0 */
[----:B------:R-:W-:Y:S01]  /*8db80*/  STL.64 [R1+0x2a60], R236 ;  /* 0x002a60ec01007387 */ /* 0x000fe20000100a00 */
[----:B------:R1:W-:Y:S02]  /*8db90*/  STL.64 [R1+0x2a68], R238 ;  /* 0x002a68ee01007387 */ /* 0x0003e40000100a00 */
[C---:B-1----:R-:W-:Y:S08]  /*8dba0*/  HMMA.1688.F32.TF32 R236, R172.reuse, R52, R4 ;  /* 0x00000034acec723c */ /* 0x042ff00000081004 */
[C---:B------:R-:W-:Y:S01]  /*8dbb0*/  HMMA.1688.F32.TF32 R4, R172.reuse, R48, R8 ;  /* 0x00000030ac04723c */ /* 0x040fe20000081008 */
[----:B------:R-:W-:Y:S01]  /*8dbc0*/  STL.64 [R1+0x2a50], R244 ;  /* 0x002a50f401007387 */ /* 0x000fe20000100a00 */
[----:B------:R-:W-:Y:S03]  /*8dbd0*/  STL.64 [R1+0x2a58], R246 ;  /* 0x002a58f601007387 */ /* 0x000fe60000100a00 */
[----:B------:R-:W-:Y:S02]  /*8dbe0*/  STL.64 [R1+0x2a40], R240 ;  /* 0x002a40f001007387 */ /* 0x000fe40000100a00 */
[----:B------:R-:W-:Y:S01]  /*8dbf0*/  STL.64 [R1+0x2a48], R242 ;  /* 0x002a48f201007387 */ /* 0x000fe20000100a00 */
[C---:B------:R-:W-:Y:S08]  /*8dc00*/  HMMA.1688.F32.TF32 R12, R172.reuse, R44, R12 ;  /* 0x0000002cac0c723c */ /* 0x040ff0000008100c */
[C---:B----4-:R-:W-:Y:S01]  /*8dc10*/  HMMA.1688.F32.TF32 R8, R172.reuse, R40, R16 ;  /* 0x00000028ac08723c */ /* 0x050fe20000081010 */
        /* <DEDUP_REMOVED lines=21> */
[----:B------:R-:W-:Y:S11]  /*8dd70*/  STL.64 [R1+0x1218], R10 ;  /* 0x0012180a01007387 */ /* 0x000ff60000100a00 */
[----:B------:R-:W-:Y:S06]  /*8dd80*/  @!UPT UIADD3 URZ, URZ, URZ, URZ ;  /* 0x0000003f3f3ff290 */ /* 0x000fec000fffe03f */
[----:B------:R-:W-:Y:S01]  /*8dd90*/  STL.64 [R1+0x11a0], R4 ;  /* 0x0011a00401007387 */ /* 0x000fe20000100a00 */
[----:B------:R2:W-:Y:S02]  /*8dda0*/  STL.64 [R1+0x11a8], R6 ;  /* 0x0011a80601007387 */ /* 0x0005e40000100a00 */
[C---:B--2---:R-:W-:Y:S08]  /*8ddb0*/  HMMA.1688.F32.TF32 R4, R208.reuse, R148, R164 ;  /* 0x00000094d004723c */ /* 0x044ff000000810a4 */
[C---:B------:R-:W-:Y:S08]  /*8ddc0*/  HMMA.1688.F32.TF32 R12, R208.reuse, R144, R168 ;  /* 0x00000090d00c723c */ /* 0x040ff000000810a8 */
[C---:B------:R-:W-:Y:S07]  /*8ddd0*/  HMMA.1688.F32.TF32 R8, R208.reuse, R140, R176 ;  /* 0x0000008cd008723c */ /* 0x040fee00000810b0 */
        /* <DEDUP_REMOVED lines=40> */
[----:B------:R-:W-:Y:S02]  /*8e060*/  STL.64 [R1+0x2908], R14 ;  /* 0x0029080e01007387 */ /* 0x000fe40000100a00 */
        /* <DEDUP_REMOVED lines=56> */
[----:B---3--:R-:W3:Y:S02]  /*8e3f0*/  LDL.LU R8, [R1+0x200] ;  /* 0x0002000001087983 */ /* 0x008ee40000300800 */
[----:B------:R-:W3:Y:S02]  /*8e400*/  LDL.LU R9, [R1+0x204] ;  /* 0x0002040001097983 */ /* 0x000ee40000300800 */
[----:B----4-:R-:W3:Y:S01]  /*8e410*/  LDL.LU R10, [R1+0x208] ;  /* 0x00020800010a7983 */ /* 0x010ee20000300800 */
[----:B------:R-:W3:Y:S01]  /*8e420*/  LDL.LU R11, [R1+0x20c] ;  /* 0x00020c00010b7983 */ /* 0x000ee20000300800 */
[----:B-1----:R-:W4:Y:S02]  /*8e430*/  LDL.LU R4, [R1+0x210] ;  /* 0x0002100001047983 */ /* 0x002f240000300800 */
        /* <DEDUP_REMOVED lines=35> */
[C---:B----4-:R-:W-:Y:S08]  /*8e670*/  HMMA.1688.F32.TF32 R4, R208.reuse, R84, R4 ;  /* 0x00000054d004723c */ /* 0x050ff00000081004 */
[C---:B---3--:R-:W-:Y:S08]  /*8e680*/  HMMA.1688.F32.TF32 R236, R208.reuse, R80, R8 ;  /* 0x00000050d0ec723c */ /* 0x048ff00000081008 */
[C---:B--2---:R-:W-:Y:S07]  /*8e690*/  HMMA.1688.F32.TF32 R8, R208.reuse, R76, R12 ;  /* 0x0000004cd008723c */ /* 0x044fee000008100c */
[----:B------:R-:W-:Y:S01]  /*8e6a0*/  STL.64 [R1+0x28d0], R4 ;  /* 0x0028d00401007387 */ /* 0x000fe20000100a00 */
[----:B------:R1:W-:Y:S02]  /*8e6b0*/  STL.64 [R1+0x28d8], R6 ;  /* 0x0028d80601007387 */ /* 0x0003e40000100a00 */
[C---:B-1----:R-:W-:Y:S05]  /*8e6c0*/  HMMA.1688.F32.TF32 R4, R208.reuse, R72, R16 ;  /* 0x00000048d004723c */ /* 0x042fea0000081010 */
[----:B------:R-:W-:Y:S01]  /*8e6d0*/  STL.64 [R1+0x28c0], R236 ;  /* 0x0028c0ec01007387 */ /* 0x000fe20000100a00 */
[----:B------:R-:W-:Y:S02]  /*8e6e0*/  STL.64 [R1+0x28c8], R238 ;  /* 0x0028c8ee01007387 */ /* 0x000fe40000100a00 */
[C---:B------:R-:W-:Y:S05]  /*8e6f0*/  HMMA.1688.F32.TF32 R12, R208.reuse, R68, R156 ;  /* 0x00000044d00c723c */ /* 0x040fea000008109c */
[----:B------:R-:W-:Y:S04]  /*8e700*/  STL.64 [R1+0x28b0], R8 ;  /* 0x0028b00801007387 */ /* 0x000fe80000100a00 */
[----:B------:R1:W-:Y:S02]  /*8e710*/  STL.64 [R1+0x28b8], R10 ;  /* 0x0028b80a01007387 */ /* 0x0003e40000100a00 */
[C---:B-1----:R-:W-:Y:S04]  /*8e720*/  HMMA.1688.F32.TF32 R8, R208.reuse, R64, R24 ;  /* 0x00000040d008723c */ /* 0x042fe80000081018 */
[----:B------:R-:W-:Y:S01]  /*8e730*/  STL.64 [R1+0x28a0], R4 ;  /* 0x0028a00401007387 */ /* 0x000fe20000100a00 */
[----:B------:R1:W-:Y:S03]  /*8e740*/  STL.64 [R1+0x28a8], R6 ;  /* 0x0028a80601007387 */ /* 0x0003e60000100a00 */
[C---:B-1----:R-:W-:Y:S04]  /*8e750*/  HMMA.1688.F32.TF32 R4, R208.reuse, R60, R20 ;  /* 0x0000003cd004723c */ /* 0x042fe80000081014 */
[----:B------:R-:W-:Y:S01]  /*8e760*/  STL.64 [R1+0x2890], R12 ;  /* 0x0028900c01007387 */ /* 0x000fe20000100a00 */
[----:B------:R1:W-:Y:S10]  /*8e770*/  STL.64 [R1+0x2898], R14 ;  /* 0x0028980e01007387 */ /* 0x0003f40000100a00 */
[----:B------:R-:W-:Y:S01]  /*8e780*/  STL.64 [R1+0x2880], R8 ;  /* 0x0028800801007387 */ /* 0x000fe20000100a00 */
        /* <DEDUP_REMOVED lines=29> */
[----:B------:R-:W-:Y:S03]  /*8e960*/  STL.64 [R1+0x2808], R14 ;  /* 0x0028080e01007387 */ /* 0x000fe60000100a00 */
[----:B------:R-:W-:Y:S01]  /*8e970*/  STL.64 [R1+0x23f0], R8 ;  /* 0x0023f00801007387 */ /* 0x000fe20000100a00 */
        /* <DEDUP_REMOVED lines=11> */
[----:B------:R-:W-:Y:S02]  /*8ea30*/  STL.64 [R1+0x27e8], R14 ;  /* 0x0027e80e01007387 */ /* 0x000fe40000100a00 */
[----:B------:R-:W-:Y:S05]  /*8ea40*/  STL.64 [R1+0x45c0], R138 ;  /* 0x0045c08a01007387 */ /* 0x000fea0000100a00 */
[----:B------:R-:W-:Y:S01]  /*8ea50*/  STL.64 [R1+0x27d0], R8 ;  /* 0x0027d00801007387 */ /* 0x000fe20000100a00 */
[----:B------:R-:W-:Y:S01]  /*8ea60*/  STL.64 [R1+0x27d8], R10 ;  /* 0x0027d80a01007387 */ /* 0x000fe20000100a00 */
[----:B------:R-:W-:Y:S08]  /*8ea70*/  STL.64 [R1+0x45b8], R136 ;  /* 0x0045b88801007387 */ /* 0x000ff00000100a00 */
[----:B------:R-:W-:Y:S01]  /*8ea80*/  STL.64 [R1+0x27c0], R4 ;  /* 0x0027c00401007387 */ /* 0x000fe20000100a00 */
[----:B------:R2:W-:Y:S02]  /*8ea90*/  STL.64 [R1+0x27c8], R6 ;  /* 0x0027c80601007387 */ /* 0x0005e40000100a00 */
[C---:B--2---:R-:W-:Y:S01]  /*8eaa0*/  HMMA.1688.F32.TF32 R4, R172.reuse, R132, R224 ;  /* 0x00000084ac04723c */ /* 0x044fe200000810e0 */
[----:B------:R-:W-:Y:S01]  /*8eab0*/  STL.64 [R1+0x45b0], R134 ;  /* 0x0045b08601007387 */ /* 0x000fe20000100a00 */
[----:B------:R-:W-:Y:S06]  /*8eac0*/  STL.64 [R1+0x45a8], R132 ;  /* 0x0045a88401007387 */ /* 0x000fec0000100a00 */
[C---:B------:R-:W-:Y:S11]  /*8ead0*/  HMMA.1688.F32.TF32 R8, R172.reuse, R128, R228 ;  /* 0x00000080ac08723c */ /* 0x040ff600000810e4 */
[----:B------:R-:W-:Y:S04]  /*8eae0*/  @!UPT UIADD3 URZ, URZ, URZ, URZ ;  /* 0x0000003f3f3ff290 */ /* 0x000fe8000fffe03f */
[----:B------:R-:W-:Y:S01]  /*8eaf0*/  STL.64 [R1+0x27b0], R4 ;  /* 0x0027b00401007387 */ /* 0x000fe20000100a00 */
[----:B------:R2:W-:Y:S02]  /*8eb00*/  STL.64 [R1+0x27b8], R6 ;  /* 0x0027b80601007387 */ /* 0x0005e40000100a00 */
[----:B------:R-:W1:Y:S01]  /*8eb10*/  LDL.LU R224, [R1+0x1e0] ;  /* 0x0001e00001e07983 */ /* 0x000e620000300800 */
[C---:B--2---:R-:W-:Y:S04]  /*8eb20*/  HMMA.1688.F32.TF32 R4, R172.reuse, R124, R232 ;  /* 0x0000007cac04723c */ /* 0x044fe800000810e8 */
[----:B------:R2:W-:Y:S01]  /*8eb30*/  STL.64 [R1+0x27a0], R8 ;  /* 0x0027a00801007387 */ /* 0x0005e20000100a00 */
[----:B------:R3:W-:Y:S11]  /*8eb40*/  STL.64 [R1+0x27a8], R10 ;  /* 0x0027a80a01007387 */ /* 0x0007f60000100a00 */
[----:B------:R-:W-:Y:S07]  /*8eb50*/  @!UPT UIADD3 URZ, URZ, URZ, URZ ;  /* 0x0000003f3f3ff290 */ /* 0x000fee000fffe03f */
        /* <DEDUP_REMOVED lines=111> */
[C---:B------:R-:W-:Y:S08]  /*8f250*/  HMMA.1688.F32.TF32 R236, R172.reuse, R112, R244 ;  /* 0x00000070acec723c */ /* 0x040ff000000810f4 */
[C---:B------:R-:W-:Y:S07]  /*8f260*/  HMMA.1688.F32.TF32 R8, R172.reuse, R100, R8 ;  /* 0x00000064ac08723c */ /* 0x040fee0000081008 */
[----:B------:R-:W-:Y:S01]  /*8f270*/  STL.64 [R1+0x2780], R136 ;  /* 0x0027808801007387 */ /* 0x000fe20000100a00 */
[----:B------:R2:W-:Y:S02]  /*8f280*/  STL.64 [R1+0x2788], R138 ;  /* 0x0027888a01007387 */ /* 0x0005e40000100a00 */
[----:B------:R-:W-:Y:S02]  /*8f290*/  STL.64 [R1+0x2770], R132 ;  /* 0x0027708401007387 */ /* 0x000fe40000100a00 */
[----:B------:R3:W-:Y:S01]  /*8f2a0*/  STL.64 [R1+0x2778], R134 ;  /* 0x0027788601007387 */ /* 0x0007e20000100a00 */
[C---:B--2---:R-:W-:Y:S08]  /*8f2b0*/  HMMA.1688.F32.TF32 R136, R172.reuse, R108, R240 ;  /* 0x0000006cac88723c */ /* 0x044ff000000810f0 */
[C---:B---3--:R-:W-:Y:S08]  /*8f2c0*/  HMMA.1688.F32.TF32 R132, R172.reuse, R104, R4 ;  /* 0x00000068ac84723c */ /* 0x048ff00000081004 */
[C---:B----4-:R-:W-:Y:S01]  /*8f2d0*/  HMMA.1688.F32.TF32 R4, R172.reuse, R96, R12 ;  /* 0x00000060ac04723c */ /* 0x050fe2000008100c */
[----:B------:R-:W-:Y:S01]  /*8f2e0*/  STL.64 [R1+0x2760], R236 ;  /* 0x002760ec01007387 */ /* 0x000fe20000100a00 */
[----:B------:R-:W-:Y:S06]  /*8f2f0*/  STL.64 [R1+0x2768], R238 ;  /* 0x002768ee01007387 */ /* 0x000fec0000100a00 */
        /* <DEDUP_REMOVED lines=54> */
[----:B--2---:R-:W-:Y:S08]  /*8f660*/  HMMA.1688.F32.TF32 R8, R172, R28, R220 ;  /* 0x0000001cac08723c */ /* 0x004ff000000810dc */
[C---:B-1----:R-:W-:Y:S01]  /*8f670*/  HMMA.1688.F32.TF32 R4, R208.reuse, R152, R224 ;  /* 0x00000098d004723c */ /* 0x042fe200000810e0 */
[----:B------:R-:W-:Y:S01]  /*8f680*/  STL.64 [R1+0x2620], R12 ;  /* 0x0026200c01007387 */ /* 0x000fe20000100a00 */
[----:B------:R-:W-:Y:S03]  /*8f690*/  STL.64 [R1+0x2628], R14 ;  /* 0x0026280e01007387 */ /* 0x000fe60000100a00 */
[----:B------:R-:W-:Y:S04]  /*8f6a0*/  LDS R172, [R3+0x18400] ;  /* 0x0184000003ac7984 */ /* 0x000fe80000000800 */
[----:B------:R-:W-:Y:S04]  /*8f6b0*/  LDS R174, [R3+0x1a400] ;  /* 0x01a4000003ae7984 */ /* 0x000fe80000000800 */
[----:B------:R-:W-:Y:S04]  /*8f6c0*/  LDS R173, [R163+0x18400] ;  /* 0x01840000a3ad7984 */ /* 0x000fe80000000800 */
[----:B------:R-:W2:Y:S04]  /*8f6d0*/  LDS R175, [R163+0x1a400] ;  /* 0x01a40000a3af7984 */ /* 0x000ea80000000800 */
        /* <DEDUP_REMOVED lines=127> */
[----:B------:R-:W-:Y:S01]  /*8fed0*/  STL.64 [R1+0x45a0], R146 ;  /* 0x0045a09201007387 */ /* 0x000fe20000100a00 */
[----:B------:R1:W-:Y:S04]  /*8fee0*/  STL.64 [R1+0x4598], R144 ;  /* 0x0045989001007387 */ /* 0x0003e80000100a00 */
        /* <DEDUP_REMOVED lines=9> */
[----:B-1----:R1:W5:Y:S01]  /*8ff80*/  LDL.LU.64 R138, [R1+0x45c0] ;  /* 0x0045c000018a7983 */ /* 0x0023620000300a00 */
[----:B------:R-:W2:Y:S02]  /*8ff90*/  LDL.LU.64 R136, [R1+0x45b8] ;  /* 0x0045b80001887983 */ /* 0x000ea40000300a00 */
[C---:B--2---:R-:W-:Y:S11]  /*8ffa0*/  HMMA.1688.F32.TF32 R132, R208.reuse, R136, R132 ;  /* 0x00000088d084723c */ /* 0x044ff60000081084 */
[----:B------:R-:W-:Y:S11]  /*8ffb0*/  @!UPT UIADD3 URZ, URZ, URZ, URZ ;  /* 0x0000003f3f3ff290 */ /* 0x000ff6000fffe03f */
[----:B------:R-:W-:Y:S01]  /*8ffc0*/  @!UPT UIADD3 URZ, URZ, URZ, URZ ;  /* 0x0000003f3f3ff290 */ /* 0x000fe2000fffe03f */
[----:B------:R-:W-:Y:S01]  /*8ffd0*/  STL.64 [R1+0x25e0], R132 ;  /* 0x0025e08401007387 */ /* 0x000fe20000100a00 */
[----:B------:R2:W-:Y:S03]  /*8ffe0*/  STL.64 [R1+0x25e8], R134 ;  /* 0x0025e88601007387 */ /* 0x0005e60000100a00 */
[----:B--2---:R1:W5:Y:S01]  /*8fff0*/  LDL.LU.64 R134, [R1+0x45b0] ;  /* 0x0045b00001867983 */ /* 0x0043620000300a00 */
[----:B------:R-:W3:Y:S01]  /*90000*/  LDL.LU.64 R132, [R1+0x45a8] ;  /* 0x0045a80001847983 */ /* 0x000ee20000300a00 */
[C---:B------:R-:W-:Y:S08]  /*90010*/  HMMA.1688.F32.TF32 R248, R208.reuse, R128, R248 ;  /* 0x00000080d0f8723c */ /* 0x040ff000000810f8 */
[C---:B------:R-:W-:Y:S08]  /*90020*/  HMMA.1688.F32.TF32 R244, R208.reuse, R120, R244 ;  /* 0x00000078d0f4723c */ /* 0x040ff000000810f4 */
[C---:B----4-:R-:W-:Y:S08]  /*90030*/  HMMA.1688.F32.TF32 R12, R208.reuse, R104, R12 ;  /* 0x00000068d00c723c */ /* 0x050ff0000008100c */
[C---:B---3--:R-:W-:Y:S11]  /*90040*/  HMMA.1688.F32.TF32 R144, R208.reuse, R132, R144 ;  /* 0x00000084d090723c */ /* 0x048ff60000081090 */
[----:B------:R-:W-:Y:S11]  /*90050*/  @!UPT UIADD3 URZ, URZ, URZ, URZ ;  /* 0x0000003f3f3ff290 */ /* 0x000ff6000fffe03f */
[----:B------:R-:W-:Y:S01]  /*90060*/  @!UPT UIADD3 URZ, URZ, URZ, URZ ;  /* 0x0000003f3f3ff290 */ /* 0x000fe2000fffe03f */
        /* <DEDUP_REMOVED lines=9> */
[C---:B--2---:R-:W-:Y:S08]  /*90100*/  HMMA.1688.F32.TF32 R144, R208.reuse, R112, R4 ;  /* 0x00000070d090723c */ /* 0x044ff00000081004 */
[C---:B------:R-:W-:Y:S01]  /*90110*/  HMMA.1688.F32.TF32 R4, R208.reuse, R108, R8 ;  /* 0x0000006cd004723c */ /* 0x040fe20000081008 */
[----:B------:R-:W-:Y:S01]  /*90120*/  STL.64 [R1+0x25a0], R244 ;  /* 0x0025a0f401007387 */ /* 0x000fe20000100a00 */
[----:B------:R-:W-:Y:S02]  /*90130*/  STL.64 [R1+0x25a8], R246 ;  /* 0x0025a8f601007387 */ /* 0x000fe40000100a00 */
[----:B------:R-:W-:Y:S02]  /*90140*/  STL.64 [R1+0x2590], R236 ;  /* 0x002590ec01007387 */ /* 0x000fe40000100a00 */
[----:B------:R-:W-:Y:S02]  /*90150*/  STL.64 [R1+0x2598], R238 ;  /* 0x002598ee01007387 */ /* 0x000fe40000100a00 */
[C---:B------:R-:W-:Y:S07]  /*90160*/  HMMA.1688.F32.TF32 R8, R208.reuse, R100, R16 ;  /* 0x00000064d008723c */ /* 0x040fee0000081010 */
[----:B------:R-:W-:Y:S01]  /*90170*/  STL.64 [R1+0x2580], R144 ;  /* 0x0025809001007387 */ /* 0x000fe20000100a00 */
[----:B------:R-:W-:Y:S07]  /*90180*/  STL.64 [R1+0x2588], R146 ;  /* 0x0025889201007387 */ /* 0x000fee0000100a00 */
[----:B------:R-:W-:Y:S02]  /*90190*/  STL.64 [R1+0x2570], R4 ;  /* 0x0025700401007387 */ /* 0x000fe40000100a00 */
[----:B------:R2:W-:Y:S02]  /*901a0*/  STL.64 [R1+0x2578], R6 ;  /* 0x0025780601007387 */ /* 0x0005e40000100a00 */
[C---:B--2---:R-:W-:Y:S01]  /*901b0*/  HMMA.1688.F32.TF32 R4, R208.reuse, R96, R156 ;  /* 0x00000060d004723c */ /* 0x044fe2000008109c */
[----:B------:R-:W-:Y:S01]  /*901c0*/  STL.64 [R1+0x2560], R12 ;  /* 0x0025600c01007387 */ /* 0x000fe20000100a00 */
[----:B------:R2:W-:Y:S02]  /*901d0*/  STL.64 [R1+0x2568], R14 ;  /* 0x0025680e01007387 */ /* 0x0005e40000100a00 */
[----:B------:R-:W-:Y:S02]  /*901e0*/  STL.64 [R1+0x2550], R8 ;  /* 0x0025500801007387 */ /* 0x000fe40000100a00 */
[----:B------:R3:W-:Y:S02]  /*901f0*/  STL.64 [R1+0x2558], R10 ;  /* 0x0025580a01007387 */ /* 0x0007e40000100a00 */
[C---:B--2---:R-:W-:Y:S08]  /*90200*/  HMMA.1688.F32.TF32 R12, R208.reuse, R92, R24 ;  /* 0x0000005cd00c723c */ /* 0x044ff00000081018 */
[C---:B---3--:R-:W-:Y:S07]  /*90210*/  HMMA.1688.F32.TF32 R8, R208.reuse, R88, R20 ;  /* 0x00000058d008723c */ /* 0x048fee0000081014 */
        /* <DEDUP_REMOVED lines=51> */
[C---:B---3--:R-:W-:Y:S01]  /*90550*/  HMMA.1688.F32.TF32 R4, R172.reuse, R152, R232 ;  /* 0x00000098ac04723c */ /* 0x048fe200000810e8 */
[----:B------:R3:W-:Y:S01]  /*90560*/  STL.64 [R1+0x2440], R12 ;  /* 0x0024400c01007387 */ /* 0x0007e20000100a00 */
[----:B------:R4:W-:Y:S02]  /*90570*/  STL.64 [R1+0x2448], R14 ;  /* 0x0024480e01007387 */ /* 0x0009e40000100a00 */
[----:B------:R-:W2:Y:S02]  /*90580*/  LDL.LU R232, [R1+0x670] ;  /* 0x0006700001e87983 */ /* 0x000ea40000300800 */
[----:B------:R-:W-:Y:S01]  /*90590*/  STL.64 [R1+0x23a0], R8 ;  /* 0x0023a00801007387 */ /* 0x000fe20000100a00 */
[----:B------:R-:W-:Y:S11]  /*905a0*/  STL.64 [R1+0x23a8], R10 ;  /* 0x0023a80a01007387 */ /* 0x000ff60000100a00 */
[----:B------:R-:W-:Y:S05]  /*905b0*/  @!UPT UIADD3 URZ, URZ, URZ, URZ ;  /* 0x0000003f3f3ff290 */ /* 0x000fea000fffe03f */
        /* <DEDUP_REMOVED lines=118> */
[----:B-1----:R1:W5:Y:S01]  /*90d20*/  LDL.LU.64 R146, [R1+0x45a0] ;  /* 0x0045a00001927983 */ /* 0x0023620000300a00 */
[----:B------:R-:W2:Y:S01]  /*90d30*/  LDL.LU.64 R144, [R1+0x4598] ;  /* 0x0045980001907983 */ /* 0x000ea20000300a00 */
[C---:B---3--:R-:W-:Y:S08]  /*90d40*/  HMMA.1688.F32.TF32 R248, R172.reuse, R140, R248 ;  /* 0x0000008cacf8723c */ /* 0x048ff000000810f8 */
[C---:B------:R-:W-:Y:S08]  /*90d50*/  HMMA.1688.F32.TF32 R244, R172.reuse, R132, R244 ;  /* 0x00000084acf4723c */ /* 0x040ff000000810f4 */
[C---:B------:R-:W-:Y:S08]  /*90d60*/  HMMA.1688.F32.TF32 R12, R172.reuse, R120, R12 ;  /* 0x00000078ac0c723c */ /* 0x040ff0000008100c */
[C---:B--2---:R-:W-:Y:S11]  /*90d70*/  HMMA.1688.F32.TF32 R240, R172.reuse, R144, R240 ;  /* 0x00000090acf0723c */ /* 0x044ff600000810f0 */
[----:B------:R-:W-:Y:S11]  /*90d80*/  @!UPT UIADD3 URZ, URZ, URZ, URZ ;  /* 0x0000003f3f3ff290 */ /* 0x000ff6000fffe03f */
[----:B------:R-:W-:Y:S01]  /*90d90*/  @!UPT UIADD3 URZ, URZ, URZ, URZ ;  /* 0x0000003f3f3ff290 */ /* 0x000fe2000fffe03f */
[----:B------:R-:W-:Y:S01]  /*90da0*/  STL.64 [R1+0x2380], R240 ;  /* 0x002380f001007387 */ /* 0x000fe20000100a00 */
[----:B------:R2:W-:Y:S03]  /*90db0*/  STL.64 [R1+0x2388], R242 ;  /* 0x002388f201007387 */ /* 0x0005e60000100a00 */
[----:B--2---:R1:W5:Y:S01]  /*90dc0*/  LDL.LU.64 R242, [R1+0x4590] ;  /* 0x0045900001f27983 */ /* 0x0043620000300a00 */
[----:B------:R1:W5:Y:S02]  /*90dd0*/  LDL.LU.64 R240, [R1+0x4588] ;  /* 0x0045880001f07983 */ /* 0x0003640000300a00 */
[----:B------:R-:W-:Y:S02]  /*90de0*/  STL.64 [R1+0x2370], R248 ;  /* 0x002370f801007387 */ /* 0x000fe40000100a00 */
[----:B------:R2:W-:Y:S02]  /*90df0*/  STL.64 [R1+0x2378], R250 ;  /* 0x002378fa01007387 */ /* 0x0005e40000100a00 */
[C---:B--2---:R-:W-:Y:S08]  /*90e00*/  HMMA.1688.F32.TF32 R248, R172.reuse, R136, R236 ;  /* 0x00000088acf8723c */ /* 0x044ff000000810ec */
        /* <DEDUP_REMOVED lines=176> */
[C---:B---3--:R-:W-:Y:S08]  /*91910*/  HMMA.1688.F32.TF32 R8, R172.reuse, R32, R8 ;  /* 0x00000020ac08723c */ /* 0x048ff00000081008 */
[C---:B----4-:R-:W-:Y:S08]  /*91920*/  HMMA.1688.F32.TF32 R4, R172.reuse, R36, R4 ;  /* 0x00000024ac04723c */ /* 0x050ff00000081004 */
[----:B------:R-:W-:Y:S11]  /*91930*/  HMMA.1688.F32.TF32 R172, R172, R28, R12 ;  /* 0x0000001cacac723c */ /* 0x000ff6000008100c */
[----:B------:R-:W-:Y:S04]  /*91940*/  @!UPT UIADD3 URZ, URZ, URZ, URZ ;  /* 0x0000003f3f3ff290 */ /* 0x000fe8000fffe03f */
[----:B------:R-:W-:Y:S01]  /*91950*/  STL.64 [R1+0x21b0], R4 ;  /* 0x0021b00401007387 */ /* 0x000fe20000100a00 */
[----:B------:R1:W-:Y:S03]  /*91960*/  STL.64 [R1+0x21b8], R6 ;  /* 0x0021b80601007387 */ /* 0x0003e60000100a00 */
[----:B-1----:R1:W5:Y:S01]  /*91970*/  LDL.LU.64 R6, [R1+0x4580] ;  /* 0x0045800001067983 */ /* 0x0023620000300a00 */
[----:B------:R1:W5:Y:S02]  /*91980*/  LDL.LU.64 R4, [R1+0x4578] ;  /* 0x0045780001047983 */ /* 0x0003640000300a00 */
[----:B------:R-:W-:Y:S02]  /*91990*/  STL.64 [R1+0x21a0], R8 ;  /* 0x0021a00801007387 */ /* 0x000fe40000100a00 */
[----:B------:R3:W-:Y:S02]  /*919a0*/  STL.64 [R1+0x21a8], R10 ;  /* 0x0021a80a01007387 */ /* 0x0007e40000100a00 */
[----:B---3--:R1:W5:Y:S01]  /*919b0*/  LDL.LU.64 R10, [R1+0x4570] ;  /* 0x00457000010a7983 */ /* 0x0083620000300a00 */
[----:B------:R1:W5:Y:S02]  /*919c0*/  LDL.LU.64 R8, [R1+0x4568] ;  /* 0x0045680001087983 */ /* 0x0003640000300a00 */
[----:B------:R1:W5:Y:S02]  /*919d0*/  LDL.LU.64 R14, [R1+0x4560] ;  /* 0x00456000010e7983 */ /* 0x0003640000300a00 */
[----:B------:R1:W5:Y:S01]  /*919e0*/  LDL.LU.64 R12, [R1+0x4558] ;  /* 0x00455800010c7983 */ /* 0x0003620000300a00 */
[----:B------:R3:W-:Y:S01]  /*919f0*/  STL.64 [R1+0x2180], R172 ;  /* 0x002180ac01007387 */ /* 0x0007e20000100a00 */
[----:B------:R4:W-:Y:S03]  /*91a00*/  STL.64 [R1+0x2188], R174 ;  /* 0x002188ae01007387 */ /* 0x0009e60000100a00 */
[----:B---3--:R-:W3:Y:S01]  /*91a10*/  LDL.LU R172, [R1+0x1a0] ;  /* 0x0001a00001ac7983 */ /* 0x008ee20000300800 */
[----:B------:R-:W3:Y:S02]  /*91a20*/  LDL.LU R173, [R1+0x1a4] ;  /* 0x0001a40001ad7983 */ /* 0x000ee40000300800 */
[----:B----4-:R-:W3:Y:S02]  /*91a30*/  LDL.LU R174, [R1+0x1a8] ;  /* 0x0001a80001ae7983 */ /* 0x010ee40000300800 */
[----:B------:R-:W3:Y:S01]  /*91a40*/  LDL.LU R175, [R1+0x1ac] ;  /* 0x0001ac0001af7983 */ /* 0x000ee20000300800 */
[C---:B--2---:R-:W-:Y:S08]  /*91a50*/  HMMA.1688.F32.TF32 R248, R208.reuse, R148, R248 ;  /* 0x00000094d0f8723c */ /* 0x044ff000000810f8 */
[C---:B------:R-:W-:Y:S08]  /*91a60*/  HMMA.1688.F32.TF32 R244, R208.reuse, R140, R244 ;  /* 0x0000008cd0f4723c */ /* 0x040ff000000810f4 */
[C---:B------:R-:W-:Y:S08]  /*91a70*/  HMMA.1688.F32.TF32 R24, R208.reuse, R128, R24 ;  /* 0x00000080d018723c */ /* 0x040ff00000081018 */
[C---:B------:R-:W-:Y:S08]  /*91a80*/  HMMA.1688.F32.TF32 R20, R208.reuse, R124, R20 ;  /* 0x0000007cd014723c */ /* 0x040ff00000081014 */
[C---:B---3--:R-:W-:Y:S11]  /*91a90*/  HMMA.1688.F32.TF32 R172, R208.reuse, R152, R172 ;  /* 0x00000098d0ac723c */ /* 0x048ff600000810ac */
[----:B------:R-:W-:Y:S11]  /*91aa0*/  @!UPT UIADD3 URZ, URZ, URZ, URZ ;  /* 0x0000003f3f3ff290 */ /* 0x000ff6000fffe03f */
[----:B------:R-:W-:Y:S01]  /*91ab0*/  @!UPT UIADD3 URZ, URZ, URZ, URZ ;  /* 0x0000003f3f3ff290 */ /* 0x000fe2000fffe03f */
[----:B------:R-:W-:Y:S01]  /*91ac0*/  STL.64 [R1+0x2170], R172 ;  /* 0x002170ac01007387 */ /* 0x000fe20000100a00 */
[----:B------:R-:W-:Y:S02]  /*91ad0*/  STL.64 [R1+0x2178], R174 ;  /* 0x002178ae01007387 */ /* 0x000fe40000100a00 */
[----:B------:R-:W-:Y:S02]  /*91ae0*/  STL.64 [R1+0x2190], R248 ;  /* 0x002190f801007387 */ /* 0x000fe40000100a00 */
[----:B------:R2:W-:Y:S01]  /*91af0*/  STL.64 [R1+0x2198], R250 ;  /* 0x002198fa01007387 */ /* 0x0005e20000100a00 */
[----:B------:R-:W-:Y:S04]  /*91b00*/  LDS R172, [R3+0x18500] ;  /* 0x0185000003ac7984 */ /* 0x000fe80000000800 */
[----:B------:R-:W-:Y:S04]  /*91b10*/  LDS R174, [R3+0x1a500] ;  /* 0x01a5000003ae7984 */ /* 0x000fe80000000800 */
[----:B------:R-:W-:Y:S04]  /*91b20*/  LDS R173, [R163+0x18500] ;  /* 0x01850000a3ad7984 */ /* 0x000fe80000000800 */
[----:B------:R-:W3:Y:S01]  /*91b30*/  LDS R175, [R163+0x1a500] ;  /* 0x01a50000a3af7984 */ /* 0x000ee20000000800 */
[C---:B--2---:R-:W-:Y:S08]  /*91b40*/  HMMA.1688.F32.TF32 R248, R208.reuse, R144, R236 ;  /* 0x00000090d0f8723c */ /* 0x044ff000000810ec */
[C---:B------:R-:W-:Y:S08]  /*91b50*/  HMMA.1688.F32.TF32 R236, R208.reuse, R136, R16 ;  /* 0x00000088d0ec723c */ /* 0x040ff00000081010 */
[C---:B------:R-:W-:Y:S07]  /*91b60*/  HMMA.1688.F32.TF32 R16, R208.reuse, R132, R156 ;  /* 0x00000084d010723c */ /* 0x040fee000008109c */
[----:B------:R-:W-:Y:S01]  /*91b70*/  STL.64 [R1+0x2160], R248 ;  /* 0x002160f801007387 */ /* 0x000fe20000100a00 */
[----:B------:R-:W-:Y:S02]  /*91b80*/  STL.64 [R1+0x2168], R250 ;  /* 0x002168fa01007387 */ /* 0x000fe40000100a00 */
[----:B------:R-:W-:Y:S02]  /*91b90*/  STL.64 [R1+0x2150], R244 ;  /* 0x002150f401007387 */ /* 0x000fe40000100a00 */
[----:B------:R-:W-:Y:S03]  /*91ba0*/  STL.64 [R1+0x2158], R246 ;  /* 0x002158f601007387 */ /* 0x000fe60000100a00 */
        /* <DEDUP_REMOVED lines=10> */
[C---:B----4-:R-:W-:Y:S07]  /*91c50*/  HMMA.1688.F32.TF32 R20, R208.reuse, R112, R176 ;  /* 0x00000070d014723c */ /* 0x050fee00000810b0 */
        /* <DEDUP_REMOVED lines=81> */
[----:B----4-:R-:W3:Y:S02]  /*92170*/  LDL.LU R20, [R1+0x180] ;  /* 0x0001800001147983 */ /* 0x010ee40000300800 */
[----:B------:R-:W3:Y:S02]  /*92180*/  LDL.LU R21, [R1+0x184] ;  /* 0x0001840001157983 */ /* 0x000ee40000300800 */
[----:B-1----:R-:W3:Y:S01]  /*92190*/  LDL.LU R22, [R1+0x188] ;  /* 0x0001880001167983 */ /* 0x002ee20000300800 */
[----:B------:R-:W3:Y:S01]  /*921a0*/  LDL.LU R23, [R1+0x18c] ;  /* 0x00018c0001177983 */ /* 0x000ee20000300800 */
        /* <DEDUP_REMOVED lines=53> */
[C---:B---3--:R-:W-:Y:S11]  /*92500*/  HMMA.1688.F32.TF32 R16, R208.reuse, R56, R16 ;  /* 0x00000038d010723c */ /* 0x048ff60000081010 */
[----:B------:R-:W-:Y:S11]  /*92510*/  @!UPT UIADD3 URZ, URZ, URZ, URZ ;  /* 0x0000003f3f3ff290 */ /* 0x000ff6000fffe03f */
[----:B------:R-:W-:Y:S01]  /*92520*/  @!UPT UIADD3 URZ, URZ, URZ, URZ ;  /* 0x0000003f3f3ff290 */ /* 0x000fe2000fffe03f */
[----:B------:R-:W-:Y:S01]  /*92530*/  STL.64 [R1+0x1eb0], R16 ;  /* 0x001eb01001007387 */ /* 0x000fe20000100a00 */
[----:B------:R1:W-:Y:S03]  /*92540*/  STL.64 [R1+0x1eb8], R18 ;  /* 0x001eb81201007387 */ /* 0x0003e60000100a00 */
[----:B-1----:R1:W5:Y:S01]  /*92550*/  LDL.LU.64 R18, [R1+0x4550] ;  /* 0x0045500001127983 */ /* 0x0023620000300a00 */
[----:B------:R1:W5:Y:S02]  /*92560*/  LDL.LU.64 R16, [R1+0x4548] ;  /* 0x0045480001107983 */ /* 0x0003640000300a00 */
[----:B------:R-:W-:Y:S02]  /*92570*/  STL.64 [R1+0x1e90], R232 ;  /* 0x001e90e801007387 */ /* 0x000fe40000100a00 */
[----:B------:R2:W-:Y:S02]  /*92580*/  STL.64 [R1+0x1e98], R234 ;  /* 0x001e98ea01007387 */ /* 0x0005e40000100a00 */
[----:B--2---:R-:W2:Y:S01]  /*92590*/  LDL.LU.64 R234, [R1+0x4540] ;  /* 0x0045400001ea7983 */ /* 0x004ea20000300a00 */
[----:B------:R-:W3:Y:S01]  /*925a0*/  LDL.LU.64 R232, [R1+0x4538] ;  /* 0x0045380001e87983 */ /* 0x000ee20000300a00 */
[C---:B----4-:R-:W-:Y:S11]  /*925b0*/  HMMA.1688.F32.TF32 R248, R208.reuse, R48, R248 ;  /* 0x00000030d0f8723c */ /* 0x050ff600000810f8 */
[----:B------:R-:W-:Y:S11]  /*925c0*/  @!UPT UIADD3 URZ, URZ, URZ, URZ ;  /* 0x0000003f3f3ff290 */ /* 0x000ff6000fffe03f */
[----:B------:R-:W-:Y:S01]  /*925d0*/  @!UPT UIADD3 URZ, URZ, URZ, URZ ;  /* 0x0000003f3f3ff290 */ /* 0x000fe2000fffe03f */
[----:B------:R-:W-:Y:S01]  /*925e0*/  STL.64 [R1+0x1e70], R248 ;  /* 0x001e70f801007387 */ /* 0x000fe20000100a00 */
[----:B------:R4:W-:Y:S02]  /*925f0*/  STL.64 [R1+0x1e78], R250 ;  /* 0x001e78fa01007387 */ /* 0x0009e40000100a00 */
[C---:B----4-:R-:W-:Y:S08]  /*92600*/  HMMA.1688.F32.TF32 R248, R208.reuse, R44, R236 ;  /* 0x0000002cd0f8723c */ /* 0x050ff000000810ec */
[C---:B------:R-:W-:Y:S01]  /*92610*/  HMMA.1688.F32.TF32 R236, R208.reuse, R40, R228 ;  /* 0x00000028d0ec723c */ /* 0x040fe200000810e4 */
[----:B------:R-:W3:Y:S07]  /*92620*/  LDL.LU R228, [R1+0x380] ;  /* 0x0003800001e47983 */ /* 0x000eee0000300800 */
[C---:B------:R-:W-:Y:S08]  /*92630*/  HMMA.1688.F32.TF32 R156, R208.reuse, R32, R156 ;  /* 0x00000020d09c723c */ /* 0x040ff0000008109c */
[----:B------:R-:W-:Y:S08]  /*92640*/  HMMA.1688.F32.TF32 R24, R208, R28, R24 ;  /* 0x0000001cd018723c */ /* 0x000ff00000081018 */
[----:B------:R-:W-:Y:S01]  /*92650*/  HMMA.1688.F32.TF32 R20, R172, R152, R20 ;  /* 0x00000098ac14723c */ /* 0x000fe20000081014 */
[----:B------:R-:W-:Y:S01]  /*92660*/  STL.64 [R1+0x1e50], R248 ;  /* 0x001e50f801007387 */ /* 0x000fe20000100a00 */
[----:B------:R-:W-:Y:S02]  /*92670*/  STL.64 [R1+0x1e58], R250 ;  /* 0x001e58fa01007387 */ /* 0x000fe40000100a00 */
[----:B------:R-:W-:Y:S02]  /*92680*/  STL.64 [R1+0x1a60], R236 ;  /* 0x001a60ec01007387 */ /* 0x000fe40000100a00 */
[----:B------:R1:W-:Y:S01]  /*92690*/  STL.64 [R1+0x1a68], R238 ;  /* 0x001a68ee01007387 */ /* 0x0003e20000100a00 */
[----:B------:R-:W3:Y:S01]  /*926a0*/  LDL.LU R229, [R1+0x384] ;  /* 0x0003840001e57983 */ /* 0x000ee20000300800 */
[----:B------:R-:W3:Y:S02]  /*926b0*/  LDL.LU R230, [R1+0x388] ;  /* 0x0003880001e67983 */ /* 0x000ee40000300800 */
[----:B------:R-:W3:Y:S01]  /*926c0*/  LDL.LU R231, [R1+0x38c] ;  /* 0x00038c0001e77983 */ /* 0x000ee20000300800 */
[----:B-1----:R-:W-:Y:S01]  /*926d0*/  HMMA.1688.F32.TF32 R236, R208, R36, R244 ;  /* 0x00000024d0ec723c */ /* 0x002fe200000810f4 */
[----:B------:R-:W-:Y:S04]  /*926e0*/  LDS R209, [R163+0x18580] ;  /* 0x01858000a3d17984 */ /* 0x000fe80000000800 */
[----:B------:R-:W-:Y:S04]  /*926f0*/  LDS R211, [R163+0x1a580] ;  /* 0x01a58000a3d37984 */ /* 0x000fe80000000800 */
[----:B------:R-:W-:Y:S04]  /*92700*/  LDS R208, [R3+0x18580] ;  /* 0x0185800003d07984 */ /* 0x000fe80000000800 */
[----:B------:R-:W1:Y:S10]  /*92710*/  LDS R210, [R3+0x1a580] ;  /* 0x01a5800003d27984 */ /* 0x000e740000000800 */
[----:B------:R-:W-:Y:S01]  /*92720*/  STL.64 [R1+0x1a50], R236 ;  /* 0x001a50ec01007387 */ /* 0x000fe20000100a00 */
[----:B------:R-:W-:Y:S02]  /*92730*/  STL.64 [R1+0x1a58], R238 ;  /* 0x001a58ee01007387 */ /* 0x000fe40000100a00 */
[----:B------:R-:W-:Y:S02]  /*92740*/  STL.64 [R1+0x1a30], R156 ;  /* 0x001a309c01007387 */ /* 0x000fe40000100a00 */
[----:B------:R-:W-:Y:S01]  /*92750*/  STL.64 [R1+0x1a38], R158 ;  /* 0x001a389e01007387 */ /* 0x000fe20000100a00 */
[----:B------:R-:W-:Y:S01]  /*92760*/  STL.64 [R1+0x1a20], R24 ;  /* 0x001a201801007387 */ /* 0x000fe20000100a00 */
[----:B------:R1:W-:Y:S02]  /*92770*/  STL.64 [R1+0x1a28], R26 ;  /* 0x001a281a01007387 */ /* 0x0003e40000100a00 */
[----:B------:R-:W-:Y:S02]  /*92780*/  STL.64 [R1+0x1800], R20 ;  /* 0x0018001401007387 */ /* 0x000fe40000100a00 */
[----:B------:R1:W-:Y:S02]  /*92790*/  STL.64 [R1+0x1808], R22 ;  /* 0x0018081601007387 */ /* 0x0003e40000100a00 */
[C---:B-1----:R-:W-:Y:S08]  /*927a0*/  HMMA.1688.F32.TF32 R24, R172.reuse, R148, R164 ;  /* 0x00000094ac18723c */ /* 0x042ff000000810a4 */
[C---:B------:R-:W-:Y:S08]  /*927b0*/  HMMA.1688.F32.TF32 R20, R172.reuse, R144, R168 ;  /* 0x00000090ac14723c */ /* 0x040ff000000810a8 */
[C---:B------:R-:W-:Y:S07]  /*927c0*/  HMMA.1688.F32.TF32 R156, R172.reuse, R140, R176 ;  /* 0x0000008cac9c723c */ /* 0x040fee00000810b0 */
        /* <DEDUP_REMOVED lines=32> */
[----:B------:R-:W-:Y:S01]  /*929d0*/  HMMA.1688.F32.TF32 R20, R172, R96, R224 ;  /* 0x00000060ac14723c */ /* 0x000fe200000810e0 */
[----:B------:R-:W-:Y:S01]  /*929e0*/  STL.64 [R1+0x1720], R156 ;  /* 0x0017209c01007387 */ /* 0x000fe20000100a00 */
[----:B------:R-:W-:Y:S02]  /*929f0*/  STL.64 [R1+0x1728], R158 ;  /* 0x0017289e01007387 */ /* 0x000fe40000100a00 */
[----:B------:R-:W4:Y:S11]  /*92a00*/  LDL.LU R236, [R1+0x230] ;  /* 0x0002300001ec7983 */ /* 0x000f360000300800 */
[----:B------:R-:W-:Y:S01]  /*92a10*/  STL.64 [R1+0x1710], R24 ;  /* 0x0017101801007387 */ /* 0x000fe20000100a00 */
[----:B------:R-:W-:Y:S07]  /*92a20*/  STL.64 [R1+0x1718], R26 ;  /* 0x0017181a01007387 */ /* 0x000fee0000100a00 */
[----:B------:R-:W-:Y:S02]  /*92a30*/  STL.64 [R1+0x1700], R20 ;  /* 0x0017001401007387 */ /* 0x000fe40000100a00 */
[----:B------:R1:W-:Y:S01]  /*92a40*/  STL.64 [R1+0x1708], R22 ;  /* 0x0017081601007387 */ /* 0x0003e20000100a00 */
[----:B------:R-:W4:Y:S01]  /*92a50*/  LDL.LU R237, [R1+0x234] ;  /* 0x0002340001ed7983 */ /* 0x000f220000300800 */
[----:B--2---:R-:W-:-:S02]  /*92a60*/  IMAD.MOV.U32 R238, RZ, RZ, R235 ;  /* 0x000000ffffee7224 */ /* 0x004fc400078e00eb */
[----:B------:R-:W-:Y:S01]  /*92a70*/  IMAD.MOV.U32 R239, RZ, RZ, R234 ;  /* 0x000000ffffef7224 */ /* 0x000fe200078e00ea */
[----:B------:R-:W2:Y:S01]  /*92a80*/  LDL.LU R235, [R1+0x4534] ;  /* 0x0045340001eb7983 */ /* 0x000ea20000300800 */
[----:B------:R-:W4:Y:S02]  /*92a90*/  LDL.LU R234, [R1+0x4530] ;  /* 0x0045300001ea7983 */ /* 0x000f240000300800 */
[----:B---3--:R-:W-:Y:S02]  /*92aa0*/  IMAD.MOV.U32 R244, RZ, RZ, R233 ;  /* 0x000000fffff47224 */ /* 0x008fe400078e00e9 */
[----:B------:R-:W-:Y:S01]  /*92ab0*/  IMAD.MOV.U32 R245, RZ, RZ, R232 ;  /* 0x000000fffff57224 */ /* 0x000fe200078e00e8 */
[----:B------:R-:W3:Y:S01]  /*92ac0*/  LDL.LU R233, [R1+0x452c] ;  /* 0x00452c0001e97983 */ /* 0x000ee20000300800 */
[----:B------:R-:W3:Y:S02]  /*92ad0*/  LDL.LU R232, [R1+0x4528] ;  /* 0x0045280001e87983 */ /* 0x000ee40000300800 */
[----:B------:R-:W-:Y:S01]  /*92ae0*/  IMAD.MOV.U32 R246, RZ, RZ, R2 ;  /* 0x000000fffff67224 */ /* 0x000fe200078e0002 */
[----:B------:R-:W-:Y:S01]  /*92af0*/  MOV R247, R252 ;  /* 0x000000fc00f77202 */ /* 0x000fe20000000f00 */
[----:B------:R-:W3:Y:S01]  /*92b00*/  LDL.LU R2, [R1+0x4524] ;  /* 0x0045240001027983 */ /* 0x000ee20000300800 */
[----:B------:R-:W3:Y:S01]  /*92b10*/  LDL.LU R252, [R1+0x4520] ;  /* 0x0045200001fc7983 */ /* 0x000ee20000300800 */
[C---:B-1----:R-:W-:Y:S11]  /*92b20*/  HMMA.1688.F32.TF32 R20, R172.reuse, R92, R228 ;  /* 0x0000005cac14723c */ /* 0x042ff600000810e4 */
[----:B------:R-:W-:Y:S11]  /*92b30*/  @!UPT UIADD3 URZ, URZ, URZ, URZ ;  /* 0x0000003f3f3ff290 */ /* 0x000ff6000fffe03f */
[----:B------:R-:W-:Y:S01]  /*92b40*/  @!UPT UIADD3 URZ, URZ, URZ, URZ ;  /* 0x0000003f3f3ff290 */ /* 0x000fe2000fffe03f */
[----:B------:R1:W-:Y:S01]  /*92b50*/  STL.64 [R1+0x16e0], R20 ;  /* 0x0016e01401007387 */ /* 0x0003e20000100a00 */
[----:B------:R1:W-:Y:S02]  /*92b60*/  STL.64 [R1+0x16e8], R22 ;  /* 0x0016e81601007387 */ /* 0x0003e40000100a00 */
[----:B--2---:R-:W-:Y:S02]  /*92b70*/  IMAD.MOV.U32 R224, RZ, RZ, R235 ;  /* 0x000000ffffe07224 */ /* 0x004fe400078e00eb */
[----:B----4-:R-:W-:Y:S02]  /*92b80*/  IMAD.MOV.U32 R225, RZ, RZ, R234 ;  /* 0x000000ffffe17224 */ /* 0x010fe400078e00ea */
[----:B---3--:R-:W-:Y:S02]  /*92b90*/  IMAD.MOV.U32 R226, RZ, RZ, R233 ;  /* 0x000000ffffe27224 */ /* 0x008fe400078e00e9 */
[----:B------:R-:W-:Y:S02]  /*92ba0*/  IMAD.MOV.U32 R227, RZ, RZ, R232 ;  /* 0x000000ffffe37224 */ /* 0x000fe400078e00e8 */
        /* <DEDUP_REMOVED lines=48> */
[----:B-1----:R-:W3:Y:S01]  /*92eb0*/  LDL.LU R20, [R1+0x350] ;  /* 0x0003500001147983 */ /* 0x002ee20000300800 */
        /* <DEDUP_REMOVED lines=42> */
[----:B------:R1:W-:Y:S03]  /*93160*/  STL.64 [R1+0x16c8], R158 ;  /* 0x0016c89e01007387 */ /* 0x0003e60000100a00 */
[----:B-1----:R-:W2:Y:S01]  /*93170*/  LDL.LU.64 R158, [R1+0x4518] ;  /* 0x00451800019e7983 */ /* 0x002ea20000300a00 */
[----:B------:R-:W2:Y:S02]  /*93180*/  LDL.LU.64 R156, [R1+0x4510] ;  /* 0x00451000019c7983 */ /* 0x000ea40000300a00 */
[----:B------:R-:W-:Y:S02]  /*93190*/  STL.64 [R1+0x16b0], R24 ;  /* 0x0016b01801007387 */ /* 0x000fe40000100a00 */
[----:B------:R1:W-:Y:S01]  /*931a0*/  STL.64 [R1+0x16b8], R26 ;  /* 0x0016b81a01007387 */ /* 0x0003e20000100a00 */
[C---:B----4-:R-:W-:Y:S01]  /*931b0*/  HMMA.1688.F32.TF32 R192, R172.reuse, R48, R192 ;  /* 0x00000030acc0723c */ /* 0x050fe200000810c0 */
[----:B-1----:R-:W3:Y:S01]  /*931c0*/  LDL.LU.64 R26, [R1+0x4508] ;  /* 0x00450800011a7983 */ /* 0x002ee20000300a00 */
[----:B------:R-:W3:Y:S02]  /*931d0*/  LDL.LU.64 R24, [R1+0x4500] ;  /* 0x0045000001187983 */ /* 0x000ee40000300a00 */
[----:B------:R-:W-:Y:S02]  /*931e0*/  STL.64 [R1+0x16a0], R20 ;  /* 0x0016a01401007387 */ /* 0x000fe40000100a00 */
[----:B------:R1:W-:Y:S02]  /*931f0*/  STL.64 [R1+0x16a8], R22 ;  /* 0x0016a81601007387 */ /* 0x0003e40000100a00 */
[C---:B------:R-:W-:Y:S01]  /*93200*/  HMMA.1688.F32.TF32 R196, R172.reuse, R44, R196 ;  /* 0x0000002cacc4723c */ /* 0x040fe200000810c4 */
[----:B-1----:R-:W4:Y:S01]  /*93210*/  LDL.LU.64 R22, [R1+0x44f8] ;  /* 0x0044f80001167983 */ /* 0x002f220000300a00 */
[----:B------:R-:W4:Y:S02]  /*93220*/  LDL.LU.64 R20, [R1+0x44f0] ;  /* 0x0044f00001147983 */ /* 0x000f240000300a00 */
        /* <DEDUP_REMOVED lines=40> */
[----:B------:R1:W-:Y:S01]  /*934b0*/  STL.64 [R1+0x1588], R202 ;  /* 0x001588ca01007387 */ /* 0x0003e20000100a00 */
[----:B------:R-:W-:Y:S01]  /*934c0*/  HMMA.1688.F32.TF32 R172, R172, R28, R232 ;  /* 0x0000001cacac723c */ /* 0x000fe200000810e8 */
        /* <DEDUP_REMOVED lines=10> */
[----:B------:R-:W2:Y:S02]  /*93570*/  LDL.LU.64 R234, [R1+0x4428] ;  /* 0x0044280001ea7983 */ /* 0x000ea40000300a00 */
[----:B------:R-:W2:Y:S01]  /*93580*/  LDL.LU.64 R232, [R1+0x4420] ;  /* 0x0044200001e87983 */ /* 0x000ea20000300a00 */
[C---:B------:R-:W-:Y:S02]  /*93590*/  HMMA.1688.F32.TF32 R248, R208.reuse, R152, R248 ;  /* 0x00000098d0f8723c */ /* 0x040fe400000810f8 */
[----:B------:R1:W-:Y:S01]  /*935a0*/  STL.64 [R1+0x1480], R172 ;  /* 0x001480ac01007387 */ /* 0x0003e20000100a00 */
[----:B------:R1:W-:Y:S05]  /*935b0*/  STL.64 [R1+0x1488], R174 ;  /* 0x001488ae01007387 */ /* 0x0003ea0000100a00 */
[----:B------:R-:W-:Y:S01]  /*935c0*/  HMMA.1688.F32.TF32 R216, R208, R144, R216 ;  /* 0x00000090d0d8723c */ /* 0x000fe200000810d8 */
[----:B-1----:R-:W3:Y:S01]  /*935d0*/  LDL.LU R172, [R1+0x240] ;  /* 0x0002400001ac7983 */ /* 0x002ee20000300800 */
[----:B------:R-:W-:-:S02]  /*935e0*/  IMAD.MOV.U32 R173, RZ, RZ, R252 ;  /* 0x000000ffffad7224 */ /* 0x000fc400078e00fc */
[----:B------:R1:W5:Y:S02]  /*935f0*/  LDL.LU R252, [R1+0x4418] ;  /* 0x0044180001fc7983 */ /* 0x0003640000300800 */
[----:B------:R-:W-:Y:S02]  /*93600*/  IMAD.MOV.U32 R174, RZ, RZ, R2 ;  /* 0x000000ffffae7224 */ /* 0x000fe400078e0002 */
[----:B------:R-:W-:Y:S01]  /*93610*/  IMAD.MOV.U32 R175, RZ, RZ, R0 ;  /* 0x000000ffffaf7224 */ /* 0x000fe200078e0000 */
[----:B------:R1:W5:Y:S01]  /*93620*/  LDL.LU R2, [R1+0x4414] ;  /* 0x0044140001027983 */ /* 0x0003620000300800 */
[----:B------:R1:W5:Y:S05]  /*93630*/  LDL.LU R0, [R1+0x4410] ;  /* 0x0044100001007983 */ /* 0x00036a0000300800 */
[----:B------:R-:W-:Y:S01]  /*93640*/  STL.64 [R1+0x1430], R248 ;  /* 0x001430f801007387 */ /* 0x000fe20000100a00 */
[----:B------:R2:W-:Y:S01]  /*93650*/  STL.64 [R1+0x1438], R250 ;  /* 0x001438fa01007387 */ /* 0x0005e20000100a00 */
[C---:B------:R-:W-:Y:S08]  /*93660*/  HMMA.1688.F32.TF32 R220, R208.reuse, R140, R220 ;  /* 0x0000008cd0dc723c */ /* 0x040ff000000810dc */
[C---:B------:R-:W-:Y:S08]  /*93670*/  HMMA.1688.F32.TF32 R224, R208.reuse, R136, R224 ;  /* 0x00000088d0e0723c */ /* 0x040ff000000810e0 */
[C---:B------:R-:W-:Y:S08]  /*93680*/  HMMA.1688.F32.TF32 R228, R208.reuse, R132, R228 ;  /* 0x00000084d0e4723c */ /* 0x040ff000000810e4 */
[C---:B--2---:R-:W-:Y:S11]  /*93690*/  HMMA.1688.F32.TF32 R248, R208.reuse, R148, R232 ;  /* 0x00000094d0f8723c */ /* 0x044ff600000810e8 */
[----:B------:R-:W-:Y:S11]  /*936a0*/  @!UPT UIADD3 URZ, URZ, URZ, URZ ;  /* 0x0000003f3f3ff290 */ /* 0x000ff6000fffe03f */
[----:B------:R-:W-:Y:S01]  /*936b0*/  @!UPT UIADD3 URZ, URZ, URZ, URZ ;  /* 0x0000003f3f3ff290 */ /* 0x000fe2000fffe03f */
[----:B------:R-:W-:Y:S01]  /*936c0*/  STL.64 [R1+0x1420], R248 ;  /* 0x001420f801007387 */ /* 0x000fe20000100a00 */
[----:B------:R-:W-:Y:S02]  /*936d0*/  STL.64 [R1+0x1428], R250 ;  /* 0x001428fa01007387 */ /* 0x000fe40000100a00 */
[----:B------:R-:W-:Y:S02]  /*936e0*/  STL.64 [R1+0x1410], R216 ;  /* 0x001410d801007387 */ /* 0x000fe40000100a00 */
[----:B------:R2:W-:Y:S01]  /*936f0*/  STL.64 [R1+0x1418], R218 ;  /* 0x001418da01007387 */ /* 0x0005e20000100a00 */
[C---:B---3--:R-:W-:Y:S08]  /*93700*/  HMMA.1688.F32.TF32 R172, R208.reuse, R128, R172 ;  /* 0x00000080d0ac723c */ /* 0x048ff000000810ac */
[C---:B------:R-:W-:Y:S08]  /*93710*/  HMMA.1688.F32.TF32 R204, R208.reuse, R96, R204 ;  /* 0x00000060d0cc723c */ /* 0x040ff000000810cc */
[C---:B------:R-:W-:Y:S08]  /*93720*/  HMMA.1688.F32.TF32 R200, R208.reuse, R92, R200 ;  /* 0x0000005cd0c8723c */ /* 0x040ff000000810c8 */
[C---:B------:R-:W-:Y:S08]  /*93730*/  HMMA.1688.F32.TF32 R192, R208.reuse, R84, R192 ;  /* 0x00000054d0c0723c */ /* 0x040ff000000810c0 */
[C---:B------:R-:W-:Y:S08]  /*93740*/  HMMA.1688.F32.TF32 R188, R208.reuse, R80, R188 ;  /* 0x00000050d0bc723c */ /* 0x040ff000000810bc */
[C---:B------:R-:W-:Y:S08]  /*93750*/  HMMA.1688.F32.TF32 R180, R208.reuse, R72, R180 ;  /* 0x00000048d0b4723c */ /* 0x040ff000000810b4 */
[C---:B------:R-:W-:Y:S08]  /*93760*/  HMMA.1688.F32.TF32 R176, R208.reuse, R68, R176 ;  /* 0x00000044d0b0723c */ /* 0x040ff000000810b0 */
[C---:B------:R-:W-:Y:S01]  /*93770*/  HMMA.1688.F32.TF32 R24, R208.reuse, R48, R24 ;  /* 0x00000030d018723c */ /* 0x040fe20000081018 */
[----:B------:R-:W-:Y:S01]  /*93780*/  LOP3.LUT R235, R3, 0x20, RZ, 0x3c, !PT ;  /* 0x0000002003eb7812 */ /* 0x000fe200078e3cff */
[----:B------:R-:W3:Y:S04]  /*93790*/  LDS R248, [R3+0x18600] ;  /* 0x0186000003f87984 */ /* 0x000ee80000000800 */
[----:B--2---:R-:W2:Y:S01]  /*937a0*/  LDL.LU.64 R218, [R1+0x4408] ;  /* 0x0044080001da7983 */ /* 0x004ea20000300a00 */
[----:B------:R-:W2:Y:S02]  /*937b0*/  LDL.LU.64 R216, [R1+0x4400] ;  /* 0x0044000001d87983 */ /* 0x000ea40000300a00 */
[----:B------:R-:W-:Y:S02]  /*937c0*/  STL.64 [R1+0x1400], R220 ;  /* 0x001400dc01007387 */ /* 0x000fe40000100a00 */
[----:B------:R1:W-:Y:S01]  /*937d0*/  STL.64 [R1+0x1408], R222 ;  /* 0x001408de01007387 */ /* 0x0003e20000100a00 */
[----:B------:R-:W2:Y:S04]  /*937e0*/  LDS R250, [R3+0x1a600] ;  /* 0x01a6000003fa7984 */ /* 0x000ea80000000800 */
[----:B------:R-:W2:Y:S04]  /*937f0*/  LDS R249, [R235+0x18600] ;  /* 0x01860000ebf97984 */ /* 0x000ea80000000800 */
[----:B------:R-:W2:Y:S04]  /*93800*/  LDS R251, [R235+0x1a600] ;  /* 0x01a60000ebfb7984 */ /* 0x000ea80000000800 */
[----:B-1----:R-:W3:Y:S01]  /*93810*/  LDL.LU.64 R222, [R1+0x43f8] ;  /* 0x0043f80001de7983 */ /* 0x002ee20000300a00 */
[----:B------:R-:W3:Y:S02]  /*93820*/  LDL.LU.64 R220, [R1+0x43f0] ;  /* 0x0043f00001dc7983 */ /* 0x000ee40000300a00 */
[----:B------:R-:W-:Y:S02]  /*93830*/  STL.64 [R1+0x13e0], R224 ;  /* 0x0013e0e001007387 */ /* 0x000fe40000100a00 */
[----:B------:R1:W-:Y:S02]  /*93840*/  STL.64 [R1+0x13e8], R226 ;  /* 0x0013e8e201007387 */ /* 0x0003e40000100a00 */
[----:B-1----:R-:W3:Y:S01]  /*93850*/  LDL.LU.64 R226, [R1+0x43e8] ;  /* 0x0043e80001e27983 */ /* 0x002ee20000300a00 */
[----:B------:R-:W3:Y:S02]  /*93860*/  LDL.LU.64 R224, [R1+0x43e0] ;  /* 0x0043e00001e07983 */ /* 0x000ee40000300a00 */
[----:B------:R-:W-:Y:S02]  /*93870*/  STL.64 [R1+0x13d0], R228 ;  /* 0x0013d0e401007387 */ /* 0x000fe40000100a00 */
[----:B------:R1:W-:Y:S02]  /*93880*/  STL.64 [R1+0x13d8], R230 ;  /* 0x0013d8e601007387 */ /* 0x0003e40000100a00 */
[----:B-1----:R-:W4:Y:S01]  /*93890*/  LDL.LU.64 R230, [R1+0x43d8] ;  /* 0x0043d80001e67983 */ /* 0x002f220000300a00 */
[----:B------:R-:W4:Y:S02]  /*938a0*/  LDL.LU.64 R228, [R1+0x43d0] ;  /* 0x0043d00001e47983 */ /* 0x000f240000300a00 */
[----:B------:R-:W-:Y:S02]  /*938b0*/  STL.64 [R1+0x13c0], R172 ;  /* 0x0013c0ac01007387 */ /* 0x000fe40000100a00 */
[----:B------:R1:W-:Y:S02]  /*938c0*/  STL.64 [R1+0x13c8], R174 ;  /* 0x0013c8ae01007387 */ /* 0x0003e40000100a00 */
[C---:B-1----:R-:W-:Y:S08]  /*938d0*/  HMMA.1688.F32.TF32 R172, R208.reuse, R124, R236 ;  /* 0x0000007cd0ac723c */ /* 0x042ff000000810ec */
[C---:B------:R-:W-:Y:S11]  /*938e0*/  HMMA.1688.F32.TF32 R236, R208.reuse, R120, R244 ;  /* 0x00000078d0ec723c */ /* 0x040ff600000810f4 */
[----:B------:R-:W-:Y:S04]  /*938f0*/  @!UPT UIADD3 URZ, URZ, URZ, URZ ;  /* 0x0000003f3f3ff290 */ /* 0x000fe8000fffe03f */
[----:B------:R-:W-:Y:S01]  /*93900*/  STL.64 [R1+0x1360], R172 ;  /* 0x001360ac01007387 */ /* 0x000fe20000100a00 */
[----:B------:R3:W-:Y:S07]  /*93910*/  STL.64 [R1+0x1368], R174 ;  /* 0x001368ae01007387 */ /* 0x0007ee0000100a00 */
[----:B------:R-:W-:Y:S02]  /*93920*/  STL.64 [R1+0x1350], R236 ;  /* 0x001350ec01007387 */ /* 0x000fe40000100a00 */
[----:B------:R-:W-:Y:S01]  /*93930*/  STL.64 [R1+0x1358], R238 ;  /* 0x001358ee01007387 */ /* 0x000fe20000100a00 */
[C---:B--2---:R-:W-:Y:S08]  /*93940*/  HMMA.1688.F32.TF32 R216, R208.reuse, R104, R216 ;  /* 0x00000068d0d8723c */ /* 0x044ff000000810d8 */
[C---:B---3--:R-:W-:Y:S08]  /*93950*/  HMMA.1688.F32.TF32 R172, R208.reuse, R112, R224 ;  /* 0x00000070d0ac723c */ /* 0x048ff000000810e0 */
[C---:B----4-:R-:W-:Y:S08]  /*93960*/  HMMA.1688.F32.TF32 R228, R208.reuse, R116, R228 ;  /* 0x00000074d0e4723c */ /* 0x050ff000000810e4 */
[C---:B------:R-:W-:Y:S11]  /*93970*/  HMMA.1688.F32.TF32 R220, R208.reuse, R108, R220 ;  /* 0x0000006cd0dc723c */ /* 0x040ff600000810dc */
[----:B------:R-:W-:Y:S04]  /*93980*/  @!UPT UIADD3 URZ, URZ, URZ, URZ ;  /* 0x0000003f3f3ff290 */ /* 0x000fe8000fffe03f */
[----:B------:R-:W-:Y:S01]  /*93990*/  STL.64 [R1+0x1340], R228 ;  /* 0x001340e401007387 */ /* 0x000fe20000100a00 */
[----:B------:R-:W-:Y:S02]  /*939a0*/  STL.64 [R1+0x1348], R230 ;  /* 0x001348e601007387 */ /* 0x000fe40000100a00 */
[----:B------:R-:W-:Y:S02]  /*939b0*/  STL.64 [R1+0x1330], R172 ;  /* 0x001330ac01007387 */ /* 0x000fe40000100a00 */
        /* <DEDUP_REMOVED lines=25> */
[C---:B-1----:R-:W-:Y:S08]  /*93b50*/  HMMA.1688.F32.TF32 R172, R208.reuse, R64, R168 ;  /* 0x00000040d0ac723c */ /* 0x042ff000000810a8 */
[C---:B------:R-:W-:Y:S08]  /*93b60*/  HMMA.1688.F32.TF32 R168, R208.reuse, R60, R164 ;  /* 0x0000003cd0a8723c */ /* 0x040ff000000810a4 */
[C---:B------:R-:W-:Y:S08]  /*93b70*/  HMMA.1688.F32.TF32 R164, R208.reuse, R56, R160 ;  /* 0x00000038d0a4723c */ /* 0x040ff000000810a0 */
[C---:B------:R-:W-:Y:S08]  /*93b80*/  HMMA.1688.F32.TF32 R160, R208.reuse, R52, R20 ;  /* 0x00000034d0a0723c */ /* 0x040ff00000081014 */
[----:B------:R-:W-:Y:S01]  /*93b90*/  HMMA.1688.F32.TF32 R20, R208, R44, R156 ;  /* 0x0000002cd014723c */ /* 0x000fe2000008109c */
[----:B------:R1:W-:Y:S01]  /*93ba0*/  STL.64 [R1+0x1240], R180 ;  /* 0x001240b401007387 */ /* 0x0003e20000100a00 */
[----:B------:R1:W-:Y:S02]  /*93bb0*/  STL.64 [R1+0x1248], R182 ;  /* 0x001248b601007387 */ /* 0x0003e40000100a00 */
[----:B------:R1:W-:Y:S02]  /*93bc0*/  STL.64 [R1+0x1220], R176 ;  /* 0x001220b001007387 */ /* 0x0003e40000100a00 */
[----:B------:R1:W-:Y:S01]  /*93bd0*/  STL.64 [R1+0x1228], R178 ;  /* 0x001228b201007387 */ /* 0x0003e20000100a00 */
[----:B------:R1:W-:Y:S01]  /*93be0*/  STL.64 [R1+0x11f0], R172 ;  /* 0x0011f0ac01007387 */ /* 0x0003e20000100a00 */
[----:B------:R1:W-:Y:S02]  /*93bf0*/  STL.64 [R1+0x11f8], R174 ;  /* 0x0011f8ae01007387 */ /* 0x0003e40000100a00 */
[----:B------:R1:W-:Y:S02]  /*93c00*/  STL.64 [R1+0x11e0], R168 ;  /* 0x0011e0a801007387 */ /* 0x0003e40000100a00 */
[----:B------:R1:W-:Y:S01]  /*93c10*/  STL.64 [R1+0x11e8], R170 ;  /* 0x0011e8aa01007387 */ /* 0x0003e20000100a00 */
[----:B------:R1:W-:Y:S01]  /*93c20*/  STL.64 [R1+0x11d0], R164 ;  /* 0x0011d0a401007387 */ /* 0x0003e20000100a00 */
[----:B------:R1:W-:Y:S02]  /*93c30*/  STL.64 [R1+0x11d8], R166 ;  /* 0x0011d8a601007387 */ /* 0x0003e40000100a00 */
[----:B------:R1:W-:Y:S02]  /*93c40*/  STL.64 [R1+0x11c0], R160 ;  /* 0x0011c0a001007387 */ /* 0x0003e40000100a00 */
[----:B------:R1:W-:Y:S05]  /*93c50*/  STL.64 [R1+0x11c8], R162 ;  /* 0x0011c8a201007387 */ /* 0x0003ea0000100a00 */
[----:B------:R1:W-:Y:S01]  /*93c60*/  STL.64 [R1+0x1180], R20 ;  /* 0x0011801401007387 */ /* 0x0003e20000100a00 */
[----:B------:R1:W-:Y:S02]  /*93c70*/  STL.64 [R1+0x11b0], R24 ;  /* 0x0011b01801007387 */ /* 0x0003e40000100a00 */
[----:B------:R1:W-:Y:S02]  /*93c80*/  STL.64 [R1+0x11b8], R26 ;  /* 0x0011b81a01007387 */ /* 0x0003e40000100a00 */
[----:B------:R1:W-:Y:S02]  /*93c90*/  STL.64 [R1+0x1188], R22 ;  /* 0x0011881601007387 */ /* 0x0003e40000100a00 */
        /* <DEDUP_REMOVED lines=11> */
[----:B------:R-:W4:Y:S01]  /*93d50*/  LDL.LU R247, [R1+0x10ac] ;  /* 0x0010ac0001f77983 */ /* 0x000f220000300800 */
[C---:B-----5:R-:W-:Y:S03]  /*93d60*/  HMMA.1688.F32.TF32 R16, R208.reuse, R40, R16 ;  /* 0x00000028d010723c */ /* 0x060fe60000081010 */
[----:B------:R-:W-:Y:S04]  /*93d70*/  STL [R1+0x4488], R2 ;  /* 0x0044880201007387 */ /* 0x000fe80000100800 */
[----:B------:R-:W-:Y:S01]  /*93d80*/  STL [R1+0x4484], R0 ;  /* 0x0044840001007387 */ /* 0x000fe20000100800 */
[C---:B------:R-:W-:Y:S03]  /*93d90*/  HMMA.1688.F32.TF32 R12, R208.reuse, R36, R12 ;  /* 0x00000024d00c723c */ /* 0x040fe6000008100c */
[----:B------:R-:W-:Y:S04]  /*93da0*/  STL [R1+0x4480], R252 ;  /* 0x004480fc01007387 */ /* 0x000fe80000100800 */
[----:B------:R-:W-:Y:S01]  /*93db0*/  LDS R233, [R235+0x1c000] ;  /* 0x01c00000ebe97984 */ /* 0x000fe20000000800 */
[----:B------:R-:W-:Y:S03]  /*93dc0*/  HMMA.1688.F32.TF32 R8, R208, R32, R8 ;  /* 0x00000020d008723c */ /* 0x000fe60000081008 */
[----:B------:R-:W-:Y:S04]  /*93dd0*/  LDS R232, [R3+0x1c000] ;  /* 0x01c0000003e87984 */ /* 0x000fe80000000800 */
[----:B------:R-:W-:Y:S01]  /*93de0*/  STL.64 [R1+0x30e0], R16 ;  /* 0x0030e01001007387 */ /* 0x000fe20000100a00 */
[----:B------:R-:W-:Y:S03]  /*93df0*/  HMMA.1688.F32.TF32 R240, R248, R152, R240 ;  /* 0x00000098f8f0723c */ /* 0x000fe600000810f0 */
[----:B------:R2:W-:Y:S04]  /*93e00*/  STL.64 [R1+0x30e8], R18 ;  /* 0x0030e81201007387 */ /* 0x0005e80000100a00 */
[----:B------:R-:W-:Y:S01]  /*93e10*/  STL.64 [R1+0x1160], R12 ;  /* 0x0011600c01007387 */ /* 0x000fe20000100a00 */
[----:B------:R-:W-:Y:S03]  /*93e20*/  HMMA.1688.F32.TF32 R4, R208, R28, R4 ;  /* 0x0000001cd004723c */ /* 0x000fe60000081004 */
[----:B------:R3:W-:Y:S04]  /*93e30*/  STL.64 [R1+0x1168], R14 ;  /* 0x0011680e01007387 */ /* 0x0007e80000100a00 */
[----:B------:R-:W-:Y:S04]  /*93e40*/  STL.64 [R1+0x1150], R8 ;  /* 0x0011500801007387 */ /* 0x000fe80000100a00 */
[----:B------:R-:W-:Y:S04]  /*93e50*/  STL.64 [R1+0x1158], R10 ;  /* 0x0011580a01007387 */ /* 0x000fe80000100a00 */
[----:B------:R-:W-:Y:S04]  /*93e60*/  STL.64 [R1+0x45b0], R242 ;  /* 0x0045b0f201007387 */ /* 0x000fe80000100a00 */
[----:B------:R-:W-:Y:S04]  /*93e70*/  LDS R8, [R3+0x18680] ;  /* 0x0186800003087984 */ /* 0x000fe80000000800 */
[----:B------:R-:W-:Y:S04]  /*93e80*/  STL.64 [R1+0x6a0], R4 ;  /* 0x0006a00401007387 */ /* 0x000fe80000100a00 */
[----:B------:R4:W-:Y:S04]  /*93e90*/  STL.64 [R1+0x6a8], R6 ;  /* 0x0006a80601007387 */ /* 0x0009e80000100a00 */
[----:B------:R1:W-:Y:S04]  /*93ea0*/  STL.64 [R1+0x45a8], R240 ;  /* 0x0045a8f001007387 */ /* 0x0003e80000100a00 */
[----:B------:R-:W-:Y:S04]  /*93eb0*/  LDS R10, [R3+0x1a680] ;  /* 0x01a68000030a7984 */ /* 0x000fe80000000800 */
[----:B------:R-:W-:Y:S04]  /*93ec0*/  LDS R9, [R235+0x18680] ;  /* 0x01868000eb097984 */ /* 0x000fe80000000800 */
[----:B------:R-:W1:Y:S04]  /*93ed0*/  LDS R11, [R235+0x1a680] ;  /* 0x01a68000eb0b7984 */ /* 0x000e680000000800 */
[----:B------:R-:W-:Y:S01]  /*93ee0*/  LDS R234, [R3+0x1e000] ;  /* 0x01e0000003ea7984 */ /* 0x000fe20000000800 */
[C---:B--2---:R-:W-:Y:S08]  /*93ef0*/  HMMA.1688.F32.TF32 R16, R248.reuse, R148, R172 ;  /* 0x00000094f810723c */ /* 0x044ff000000810ac */
[C---:B---3--:R-:W-:Y:S11]  /*93f00*/  HMMA.1688.F32.TF32 R12, R248.reuse, R144, R236 ;  /* 0x00000090f80c723c */ /* 0x048ff600000810ec */
[----:B------:R-:W-:Y:S04]  /*93f10*/  @!UPT UIADD3 URZ, URZ, URZ, URZ ;  /* 0x0000003f3f3ff290 */ /* 0x000fe8000fffe03f */
[----:B------:R-:W-:Y:S04]  /*93f20*/  STL.64 [R1+0x690], R16 ;  /* 0x0006901001007387 */ /* 0x000fe80000100a00 */
[----:B------:R-:W-:Y:S01]  /*93f30*/  STL.64 [R1+0x698], R18 ;  /* 0x0006981201007387 */ /* 0x000fe20000100a00 */
[----:B----4-:R-:W-:Y:S03]  /*93f40*/  HMMA.1688.F32.TF32 R4, R248, R140, R244 ;  /* 0x0000008cf804723c */ /* 0x010fe600000810f4 */
[----:B------:R-:W-:Y:S04]  /*93f50*/  STL.64 [R1+0x680], R12 ;  /* 0x0006800c01007387 */ /* 0x000fe80000100a00 */
[----:B------:R2:W-:Y:S04]  /*93f60*/  STL.64 [R1+0x688], R14 ;  /* 0x0006880e01007387 */ /* 0x0005e80000100a00 */
[----:B------:R-:W3:Y:S04]  /*93f70*/  LDL.LU R212, [R1+0x10f0] ;  /* 0x0010f00001d47983 */ /* 0x000ee80000300800 */
[----:B------:R-:W3:Y:S04]  /*93f80*/  LDL.LU R213, [R1+0x10f4] ;  /* 0x0010f40001d57983 */ /* 0x000ee80000300800 */
[----:B------:R-:W3:Y:S05]  /*93f90*/  LDL.LU R214, [R1+0x10f8] ;  /* 0x0010f80001d67983 */ /* 0x000eea0000300800 */
[----:B------:R-:W-:Y:S01]  /*93fa0*/  MOV R243, R4 ;  /* 0x0000000400f37202 */ /* 0x000fe20000000f00 */
[----:B------:R-:W-:Y:S01]  /*93fb0*/  IMAD.MOV.U32 R242, RZ, RZ, R5 ;  /* 0x000000fffff27224 */ /* 0x000fe200078e0005 */
[----:B------:R-:W3:Y:S01]  /*93fc0*/  LDL.LU R215, [R1+0x10fc] ;  /* 0x0010fc0001d77983 */ /* 0x000ee20000300800 */
[----:B-1----:R-:W-:-:S02]  /*93fd0*/  IMAD.MOV.U32 R241, RZ, RZ, R6 ;  /* 0x000000fffff17224 */ /* 0x002fc400078e0006 */
[----:B------:R-:W-:Y:S01]  /*93fe0*/  IMAD.MOV.U32 R240, RZ, RZ, R7 ;  /* 0x000000fffff07224 */ /* 0x000fe200078e0007 */
        /* <DEDUP_REMOVED lines=32> */
[----:B------:R1:W-:Y:S04]  /*941f0*/  STL [R1+0x45d4], R240 ;  /* 0x0045d4f001007387 */ /* 0x0003e80000100800 */
[----:B------:R1:W-:Y:S04]  /*94200*/  STL [R1+0x45d0], R242 ;  /* 0x0045d0f201007387 */ /* 0x0003e80000100800 */
[----:B------:R1:W-:Y:S04]  /*94210*/  STL [R1+0x45cc], R243 ;  /* 0x0045ccf301007387 */ /* 0x0003e80000100800 */
[----:B------:R1:W-:Y:S01]  /*94220*/  STL [R1+0x45c8], R241 ;  /* 0x0045c8f101007387 */ /* 0x0003e20000100800 */
[C---:B---3--:R-:W-:Y:S08]  /*94230*/  HMMA.1688.F32.TF32 R4, R248.reuse, R132, R212 ;  /* 0x00000084f804723c */ /* 0x048ff000000810d4 */
[C---:B--2---:R-:W-:Y:S11]  /*94240*/  HMMA.1688.F32.TF32 R12, R248.reuse, R136, R204 ;  /* 0x00000088f80c723c */ /* 0x044ff600000810cc */
[----:B------:R-:W-:Y:S05]  /*94250*/  @!UPT UIADD3 URZ, URZ, URZ, URZ ;  /* 0x0000003f3f3ff290 */ /* 0x000fea000fffe03f */
[----:B-1----:R-:W-:Y:S02]  /*94260*/  IMAD.MOV.U32 R240, RZ, RZ, R4 ;  /* 0x000000fffff07224 */ /* 0x002fe400078e0004 */
[----:B------:R-:W-:Y:S02]  /*94270*/  IMAD.MOV.U32 R242, RZ, RZ, R5 ;  /* 0x000000fffff27224 */ /* 0x000fe400078e0005 */
[----:B------:R-:W-:Y:S02]  /*94280*/  IMAD.MOV.U32 R243, RZ, RZ, R6 ;  /* 0x000000fffff37224 */ /* 0x000fe400078e0006 */
[----:B------:R-:W-:Y:S01]  /*94290*/  IMAD.MOV.U32 R241, RZ, RZ, R7 ;  /* 0x000000fffff17224 */ /* 0x000fe200078e0007 */
[----:B------:R-:W-:Y:S04]  /*942a0*/  STL.64 [R1+0x660], R12 ;  /* 0x0006600c01007387 */ /* 0x000fe80000100a00 */
[----:B------:R1:W-:Y:S01]  /*942b0*/  STL.64 [R1+0x668], R14 ;  /* 0x0006680e01007387 */ /* 0x0003e20000100a00 */
[C---:B----4-:R-:W-:Y:S08]  /*942c0*/  HMMA.1688.F32.TF32 R4, R248.reuse, R124, R220 ;  /* 0x0000007cf804723c */ /* 0x050ff000000810dc */
[----:B-1----:R-:W-:Y:S01]  /*942d0*/  HMMA.1688.F32.TF32 R12, R248, R128, R216 ;  /* 0x00000080f80c723c */ /* 0x002fe200000810d8 */
[----:B------:R-:W-:Y:S04]  /*942e0*/  STL [R1+0x45e4], R240 ;  /* 0x0045e4f001007387 */ /* 0x000fe80000100800 */
[----:B------:R-:W-:Y:S04]  /*942f0*/  STL [R1+0x45e0], R242 ;  /* 0x0045e0f201007387 */ /* 0x000fe80000100800 */
[----:B------:R1:W-:Y:S04]  /*94300*/  STL [R1+0x45dc], R243 ;  /* 0x0045dcf301007387 */ /* 0x0003e80000100800 */
[----:B------:R2:W-:Y:S03]  /*94310*/  STL [R1+0x45d8], R241 ;  /* 0x0045d8f101007387 */ /* 0x0005e60000100800 */
[----:B-1----:R-:W-:-:S07]  /*94320*/  MOV R243, R4 ;  /* 0x0000000400f37202 */ /* 0x002fce0000000f00 */
[----:B------:R-:W-:Y:S01]  /*94330*/  STL.64 [R1+0x640], R12 ;  /* 0x0006400c01007387 */ /* 0x000fe20000100a00 */
[----:B--2---:R-:W-:-:S03]  /*94340*/  IMAD.MOV.U32 R241, RZ, RZ, R5 ;  /* 0x000000fffff17224 */ /* 0x004fc600078e0005 */
[----:B------:R-:W-:Y:S04]  /*94350*/  STL.64 [R1+0x648], R14 ;  /* 0x0006480e01007387 */ /* 0x000fe80000100a00 */
[----:B------:R1:W-:Y:S02]  /*94360*/  STL.64 [R1+0x638], R6 ;  /* 0x0006380601007387 */ /* 0x0003e40000100a00 */
[C---:B-1----:R-:W-:Y:S02]  /*94370*/  HMMA.1688.F32.TF32 R4, R248.reuse, R120, R224 ;  /* 0x00000078f804723c */ /* 0x042fe400000810e0 */
[----:B------:R-:W-:Y:S04]  /*94380*/  STL [R1+0x45ec], R243 ;  /* 0x0045ecf301007387 */ /* 0x000fe80000100800 */
[----:B------:R-:W-:Y:S11]  /*94390*/  STL [R1+0x45e8], R241 ;  /* 0x0045e8f101007387 */ /* 0x000ff60000100800 */
[----:B------:R-:W-:Y:S06]  /*943a0*/  @!UPT UIADD3 URZ, URZ, URZ, URZ ;  /* 0x0000003f3f3ff290 */ /* 0x000fec000fffe03f */
        /* <DEDUP_REMOVED lines=9> */
[C---:B-1----:R-:W-:Y:S01]  /*94440*/  HMMA.1688.F32.TF32 R4, R248.reuse, R104, R244 ;  /* 0x00000068f804723c */ /* 0x042fe200000810f4 */
[----:B------:R-:W-:Y:S04]  /*94450*/  STL.64 [R1+0x45f8], R242 ;  /* 0x0045f8f201007387 */ /* 0x000fe80000100a00 */
[----:B------:R-:W-:Y:S04]  /*94460*/  STL.64 [R1+0x45f0], R240 ;  /* 0x0045f0f001007387 */ /* 0x000fe80000100a00 */
        /* <DEDUP_REMOVED lines=82> */
[C---:B-1----:R-:W-:Y:S03]  /*94990*/  HMMA.1688.F32.TF32 R4, R248.reuse, R100, R244 ;  /* 0x00000064f804723c */ /* 0x042fe600000810f4 */
[----:B------:R-:W4:Y:S05]  /*949a0*/  LDL.LU R244, [R1+0x1500] ;  /* 0x0015000001f47983 */ /* 0x000f2a0000300800 */
[C---:B--2---:R-:W-:Y:S11]  /*949b0*/  HMMA.1688.F32.TF32 R12, R248.reuse, R96, R172 ;  /* 0x00000060f80c723c */ /* 0x044ff600000810ac */
[----:B------:R-:W-:Y:S04]  /*949c0*/  @!UPT UIADD3 URZ, URZ, URZ, URZ ;  /* 0x0000003f3f3ff290 */ /* 0x000fe8000fffe03f */
[----:B------:R-:W-:Y:S04]  /*949d0*/  STL.64 [R1+0x5d0], R4 ;  /* 0x0005d00401007387 */ /* 0x000fe80000100a00 */
[----:B------:R3:W-:Y:S04]  /*949e0*/  STL.64 [R1+0x5d8], R6 ;  /* 0x0005d80601007387 */ /* 0x0007e80000100a00 */
[----:B------:R-:W4:Y:S04]  /*949f0*/  LDL.LU R245, [R1+0x1504] ;  /* 0x0015040001f57983 */ /* 0x000f280000300800 */
[----:B------:R-:W4:Y:S01]  /*94a00*/  LDL.LU R246, [R1+0x1508] ;  /* 0x0015080001f67983 */ /* 0x000f220000300800 */
[C---:B---3--:R-:W-:Y:S03]  /*94a10*/  HMMA.1688.F32.TF32 R4, R248.reuse, R92, R236 ;  /* 0x0000005cf804723c */ /* 0x048fe600000810ec */
[----:B------:R-:W4:Y:S04]  /*94a20*/  LDL.LU R247, [R1+0x150c] ;  /* 0x00150c0001f77983 */ /* 0x000f280000300800 */
[----:B------:R-:W2:Y:S04]  /*94a30*/  LDL.LU R172, [R1+0x1510] ;  /* 0x0015100001ac7983 */ /* 0x000ea80000300800 */
[----:B------:R-:W-:Y:S04]  /*94a40*/  STL.64 [R1+0x5c0], R12 ;  /* 0x0005c00c01007387 */ /* 0x000fe80000100a00 */
[----:B------:R1:W-:Y:S08]  /*94a50*/  STL.64 [R1+0x5c8], R14 ;  /* 0x0005c80e01007387 */ /* 0x0003f00000100a00 */
[----:B------:R-:W-:Y:S04]  /*94a60*/  STL.64 [R1+0x5b0], R4 ;  /* 0x0005b00401007387 */ /* 0x000fe80000100a00 */
[----:B------:R3:W-:Y:S04]  /*94a70*/  STL.64 [R1+0x5b8], R6 ;  /* 0x0005b80601007387 */ /* 0x0007e80000100a00 */
[----:B------:R-:W2:Y:S04]  /*94a80*/  LDL.LU R173, [R1+0x1514] ;  /* 0x0015140001ad7983 */ /* 0x000ea80000300800 */
[----:B------:R-:W2:Y:S04]  /*94a90*/  LDL.LU R174, [R1+0x1518] ;  /* 0x0015180001ae7983 */ /* 0x000ea80000300800 */
[----:B------:R-:W2:Y:S04]  /*94aa0*/  LDL.LU R175, [R1+0x151c] ;  /* 0x00151c0001af7983 */ /* 0x000ea80000300800 */
[----:B------:R-:W2:Y:S04]  /*94ab0*/  LDL.LU R236, [R1+0x1520] ;  /* 0x0015200001ec7983 */ /* 0x000ea80000300800 */
[----:B------:R-:W2:Y:S01]  /*94ac0*/  LDL.LU R237, [R1+0x1524] ;  /* 0x0015240001ed7983 */ /* 0x000ea20000300800 */
[C---:B------:R-:W-:Y:S03]  /*94ad0*/  HMMA.1688.F32.TF32 R16, R248.reuse, R88, R160 ;  /* 0x00000058f810723c */ /* 0x040fe600000810a0 */
[----:B------:R-:W2:Y:S04]  /*94ae0*/  LDL.LU R238, [R1+0x1528] ;  /* 0x0015280001ee7983 */ /* 0x000ea80000300800 */
[----:B------:R-:W2:Y:S01]  /*94af0*/  LDL.LU R239, [R1+0x152c] ;  /* 0x00152c0001ef7983 */ /* 0x000ea20000300800 */
[C---:B-1----:R-:W-:Y:S08]  /*94b00*/  HMMA.1688.F32.TF32 R12, R248.reuse, R84, R164 ;  /* 0x00000054f80c723c */ /* 0x042ff000000810a4 */
[C---:B---3--:R-:W-:Y:S07]  /*94b10*/  HMMA.1688.F32.TF32 R4, R248.reuse, R80, R168 ;  /* 0x00000050f804723c */ /* 0x048fee00000810a8 */
        /* <DEDUP_REMOVED lines=8> */
[C---:B---3--:R-:W-:Y:S01]  /*94ba0*/  HMMA.1688.F32.TF32 R4, R248.reuse, R68, R184 ;  /* 0x00000044f804723c */ /* 0x048fe200000810b8 */
[----:B------:R-:W-:Y:S04]  /*94bb0*/  STL.64 [R1+0x570], R16 ;  /* 0x0005701001007387 */ /* 0x000fe80000100a00 */
[----:B------:R1:W-:Y:S03]  /*94bc0*/  STL.64 [R1+0x578], R18 ;  /* 0x0005781201007387 */ /* 0x0003e60000100a00 */
[C---:B-1----:R-:W-:Y:S07]  /*94bd0*/  HMMA.1688.F32.TF32 R16, R248.reuse, R64, R188 ;  /* 0x00000040f810723c */ /* 0x042fee00000810bc */
        /* <DEDUP_REMOVED lines=23> */
[C---:B---3--:R-:W-:Y:S08]  /*94d50*/  HMMA.1688.F32.TF32 R4, R248.reuse, R32, R224 ;  /* 0x00000020f804723c */ /* 0x048ff000000810e0 */
[----:B------:R-:W-:Y:S01]  /*94d60*/  HMMA.1688.F32.TF32 R248, R248, R28, R228 ;  /* 0x0000001cf8f8723c */ /* 0x000fe200000810e4 */
[----:B------:R-:W-:Y:S04]  /*94d70*/  STL.64 [R1+0x4e0], R16 ;  /* 0x0004e01001007387 */ /* 0x000fe80000100a00 */
[----:B------:R2:W-:Y:S04]  /*94d80*/  STL.64 [R1+0x4e8], R18 ;  /* 0x0004e81201007387 */ /* 0x0005e80000100a00 */
[----:B------:R-:W-:Y:S04]  /*94d90*/  STL.64 [R1+0x4d0], R12 ;  /* 0x0004d00c01007387 */ /* 0x000fe80000100a00 */
[----:B------:R1:W-:Y:S10]  /*94da0*/  STL.64 [R1+0x4d8], R14 ;  /* 0x0004d80e01007387 */ /* 0x0003f40000100a00 */
[----:B------:R-:W-:Y:S04]  /*94db0*/  STL [R1+0x4584], R248 ;  /* 0x004584f801007387 */ /* 0x000fe80000100800 */
[----:B------:R-:W-:Y:S04]  /*94dc0*/  STL.64 [R1+0x4c0], R4 ;  /* 0x0004c00401007387 */ /* 0x000fe80000100a00 */
[----:B------:R-:W-:Y:S04]  /*94dd0*/  STL.64 [R1+0x4c8], R6 ;  /* 0x0004c80601007387 */ /* 0x000fe80000100a00 */
[----:B------:R-:W-:Y:S01]  /*94de0*/  STL [R1+0x4580], R249 ;  /* 0x004580f901007387 */ /* 0x000fe20000100800 */
[C---:B----4-:R-:W-:Y:S03]  /*94df0*/  HMMA.1688.F32.TF32 R244, R8.reuse, R152, R244 ;  /* 0x0000009808f4723c */ /* 0x050fe600000810f4 */
[----:B------:R-:W-:Y:S04]  /*94e00*/  STL [R1+0x457c], R250 ;  /* 0x00457cfa01007387 */ /* 0x000fe80000100800 */
[----:B------:R-:W-:Y:S04]  /*94e10*/  STL [R1+0x4578], R251 ;  /* 0x004578fb01007387 */ /* 0x000fe80000100800 */
[----:B------:R-:W-:Y:S04]  /*94e20*/  LDS R4, [R3+0x18700] ;  /* 0x0187000003047984 */ /* 0x000fe80000000800 */
[----:B------:R-:W-:Y:S04]  /*94e30*/  LDS R6, [R3+0x1a700] ;  /* 0x01a7000003067984 */ /* 0x000fe80000000800 */
[----:B------:R-:W-:Y:S04]  /*94e40*/  LDS R5, [R235+0x18700] ;  /* 0x01870000eb057984 */ /* 0x000fe80000000800 */
[----:B------:R-:W3:Y:S01]  /*94e50*/  LDS R7, [R235+0x1a700] ;  /* 0x01a70000eb077984 */ /* 0x000ee20000000800 */
[C---:B--2---:R-:W-:Y:S03]  /*94e60*/  HMMA.1688.F32.TF32 R16, R8.reuse, R148, R172 ;  /* 0x000000940810723c */ /* 0x044fe600000810ac */
[----:B------:R2:W-:Y:S04]  /*94e70*/  STL [R1+0x4594], R244 ;  /* 0x004594f401007387 */ /* 0x0005e80000100800 */
[----:B------:R-:W-:Y:S04]  /*94e80*/  STL [R1+0x4590], R245 ;  /* 0x004590f501007387 */ /* 0x000fe80000100800 */
[----:B------:R4:W-:Y:S04]  /*94e90*/  STL [R1+0x458c], R246 ;  /* 0x00458cf601007387 */ /* 0x0009e80000100800 */
[----:B------:R1:W-:Y:S08]  /*94ea0*/  STL [R1+0x4588], R247 ;  /* 0x004588f701007387 */ /* 0x0003f00000100800 */
        /* <DEDUP_REMOVED lines=58> */
[----:B-1----:R-:W-:Y:S03]  /*95250*/  HMMA.1688.F32.TF32 R12, R8, R144, R236 ;  /* 0x00000090080c723c */ /* 0x002fe600000810ec */
[----:B------:R-:W3:Y:S04]  /*95260*/  LDL.LU R236, [R1+0x1d90] ;  /* 0x001d900001ec7983 */ /* 0x000ee80000300800 */
[----:B------:R-:W3:Y:S04]  /*95270*/  LDL.LU R237, [R1+0x1d94] ;  /* 0x001d940001ed7983 */ /* 0x000ee80000300800 */
[----:B------:R-:W3:Y:S04]  /*95280*/  LDL.LU R238, [R1+0x1d98] ;  /* 0x001d980001ee7983 */ /* 0x000ee80000300800 */
[----:B------:R-:W3:Y:S09]  /*95290*/  LDL.LU R239, [R1+0x1d9c] ;  /* 0x001d9c0001ef7983 */ /* 0x000ef20000300800 */
[----:B--2---:R-:W-:Y:S01]  /*952a0*/  IMAD.MOV.U32 R244, RZ, RZ, R12 ;  /* 0x000000fffff47224 */ /* 0x004fe200078e000c */
[----:B----4-:R-:W-:Y:S01]  /*952b0*/  MOV R246, R14 ;  /* 0x0000000e00f67202 */ /* 0x010fe20000000f00 */
[----:B------:R-:W-:-:S02]  /*952c0*/  IMAD.MOV.U32 R245, RZ, RZ, R13 ;  /* 0x000000fffff57224 */ /* 0x000fc400078e000d */
[----:B------:R-:W-:-:S05]  /*952d0*/  IMAD.MOV.U32 R247, RZ, RZ, R15 ;  /* 0x000000fffff77224 */ /* 0x000fca00078e000f */
[----:B------:R1:W-:Y:S04]  /*952e0*/  STL [R1+0x45a4], R247 ;  /* 0x0045a4f701007387 */ /* 0x0003e80000100800 */
[----:B------:R2:W-:Y:S04]  /*952f0*/  STL [R1+0x45a0], R246 ;  /* 0x0045a0f601007387 */ /* 0x0005e80000100800 */
[----:B------:R4:W-:Y:S04]  /*95300*/  STL [R1+0x459c], R245 ;  /* 0x00459cf501007387 */ /* 0x0009e80000100800 */
[----:B------:R1:W-:Y:S01]  /*95310*/  STL [R1+0x4598], R244 ;  /* 0x004598f401007387 */ /* 0x0003e20000100800 */
[C---:B---3--:R-:W-:Y:S08]  /*95320*/  HMMA.1688.F32.TF32 R12, R8.reuse, R136, R180 ;  /* 0x00000088080c723c */ /* 0x048ff000000810b4 */
[C---:B------:R-:W-:Y:S11]  /*95330*/  HMMA.1688.F32.TF32 R16, R8.reuse, R140, R176 ;  /* 0x0000008c0810723c */ /* 0x040ff600000810b0 */
[----:B------:R-:W-:Y:S05]  /*95340*/  @!UPT UIADD3 URZ, URZ, URZ, URZ ;  /* 0x0000003f3f3ff290 */ /* 0x000fea000fffe03f */
[----:B-1----:R-:W-:Y:S02]  /*95350*/  IMAD.MOV.U32 R247, RZ, RZ, R12 ;  /* 0x000000fffff77224 */ /* 0x002fe400078e000c */
[----:B--2---:R-:W-:Y:S02]  /*95360*/  IMAD.MOV.U32 R246, RZ, RZ, R13 ;  /* 0x000000fffff67224 */ /* 0x004fe400078e000d */
[----:B----4-:R-:W-:Y:S02]  /*95370*/  IMAD.MOV.U32 R245, RZ, RZ, R14 ;  /* 0x000000fffff57224 */ /* 0x010fe400078e000e */
[----:B------:R-:W-:Y:S02]  /*95380*/  IMAD.MOV.U32 R244, RZ, RZ, R15 ;  /* 0x000000fffff47224 */ /* 0x000fe400078e000f */
[C---:B------:R-:W-:Y:S01]  /*95390*/  HMMA.1688.F32.TF32 R12, R8.reuse, R132, R184 ;  /* 0x00000084080c723c */ /* 0x040fe200000810b8 */
[----:B------:R-:W-:Y:S04]  /*953a0*/  STL.64 [R1+0x490], R16 ;  /* 0x0004901001007387 */ /* 0x000fe80000100a00 */
[----:B------:R1:W-:Y:S03]  /*953b0*/  STL.64 [R1+0x498], R18 ;  /* 0x0004981201007387 */ /* 0x0003e60000100a00 */
[C---:B-1----:R-:W-:Y:S11]  /*953c0*/  HMMA.1688.F32.TF32 R16, R8.reuse, R124, R192 ;  /* 0x0000007c0810723c */ /* 0x042ff600000810c0 */
[----:B------:R-:W-:Y:S05]  /*953d0*/  @!UPT UIADD3 URZ, URZ, URZ, URZ ;  /* 0x0000003f3f3ff290 */ /* 0x000fea000fffe03f */
[----:B------:R-:W-:Y:S01]  /*953e0*/  IMAD.MOV.U32 R248, RZ, RZ, R12 ;  /* 0x000000fffff87224 */ /* 0x000fe200078e000c */
[----:B------:R-:W-:Y:S01]  /*953f0*/  MOV R250, R14 ;  /* 0x0000000e00fa7202 */ /* 0x000fe20000000f00 */
[----:B------:R-:W-:Y:S02]  /*95400*/  IMAD.MOV.U32 R249, RZ, RZ, R13 ;  /* 0x000000fffff97224 */ /* 0x000fe400078e000d */
[----:B------:R-:W-:Y:S01]  /*95410*/  IMAD.MOV.U32 R251, RZ, RZ, R15 ;  /* 0x000000fffffb7224 */ /* 0x000fe200078e000f */
        /* <DEDUP_REMOVED lines=33> */
[----:B------:R1:W-:Y:S04]  /*95630*/  STL.64 [R1+0x110], R20 ;  /* 0x0001101401007387 */ /* 0x0003e80000100a00 */
[----:B------:R2:W-:Y:S04]  /*95640*/  STL.64 [R1+0x118], R22 ;  /* 0x0001181601007387 */ /* 0x0005e80000100a00 */
        /* <DEDUP_REMOVED lines=112> */
[C---:B---3--:R-:W-:Y:S08]  /*95d50*/  HMMA.1688.F32.TF32 R20, R8.reuse, R48, R20 ;  /* 0x000000300814723c */ /* 0x048ff00000081014 */
[C---:B--2---:R-:W-:Y:S08]  /*95d60*/  HMMA.1688.F32.TF32 R12, R8.reuse, R64, R12 ;  /* 0x00000040080c723c */ /* 0x044ff0000008100c */
[C---:B----4-:R-:W-:Y:S11]  /*95d70*/  HMMA.1688.F32.TF32 R248, R8.reuse, R80, R248 ;  /* 0x0000005008f8723c */ /* 0x050ff600000810f8 */
[----:B------:R-:W-:Y:S11]  /*95d80*/  @!UPT UIADD3 URZ, URZ, URZ, URZ ;  /* 0x0000003f3f3ff290 */ /* 0x000ff6000fffe03f */
[----:B------:R-:W-:Y:S01]  /*95d90*/  @!UPT UIADD3 URZ, URZ, URZ, URZ ;  /* 0x0000003f3f3ff290 */ /* 0x000fe2000fffe03f */
[----:B------:R-:W-:Y:S04]  /*95da0*/  STL.64 [R1+0xe0], R248 ;  /* 0x0000e0f801007387 */ /* 0x000fe80000100a00 */
[----:B------:R1:W-:Y:S02]  /*95db0*/  STL.64 [R1+0xe8], R250 ;  /* 0x0000e8fa01007387 */ /* 0x0003e40000100a00 */
[C---:B-1----:R-:W-:Y:S08]  /*95dc0*/  HMMA.1688.F32.TF32 R248, R8.reuse, R76, R244 ;  /* 0x0000004c08f8723c */ /* 0x042ff000000810f4 */
[C---:B------:R-:W-:Y:S08]  /*95dd0*/  HMMA.1688.F32.TF32 R244, R8.reuse, R72, R240 ;  /* 0x0000004808f4723c */ /* 0x040ff000000810f0 */
[C---:B------:R-:W-:Y:S07]  /*95de0*/  HMMA.1688.F32.TF32 R240, R8.reuse, R68, R208 ;  /* 0x0000004408f0723c */ /* 0x040fee00000810d0 */
        /* <DEDUP_REMOVED lines=20> */
[----:B------:R1:W-:Y:S10]  /*95f30*/  STL.64 [R1+0x68], R22 ;  /* 0x0000681601007387 */ /* 0x0003f40000100a00 */
[----:B------:R-:W-:Y:S04]  /*95f40*/  STL.64 [R1+0x50], R16 ;  /* 0x0000501001007387 */ /* 0x000fe80000100a00 */
[----:B------:R2:W-:Y:S01]  /*95f50*/  STL.64 [R1+0x58], R18 ;  /* 0x0000581201007387 */ /* 0x0005e20000100a00 */
[C---:B-1----:R-:W-:Y:S03]  /*95f60*/  HMMA.1688.F32.TF32 R20, R8.reuse, R36, R168 ;  /* 0x000000240814723c */ /* 0x042fe600000810a8 */
[----:B------:R-:W-:Y:S05]  /*95f70*/  STL.64 [R1+0x40], R12 ;  /* 0x0000400c01007387 */ /* 0x000fea0000100a00 */
[C---:B--2---:R-:W-:Y:S01]  /*95f80*/  HMMA.1688.F32.TF32 R16, R8.reuse, R32, R176 ;  /* 0x000000200810723c */ /* 0x044fe200000810b0 */
[----:B------:R1:W-:Y:S07]  /*95f90*/  STL.64 [R1+0x48], R14 ;  /* 0x0000480e01007387 */ /* 0x0003ee0000100a00 */
[----:B-1----:R-:W-:Y:S08]  /*95fa0*/  HMMA.1688.F32.TF32 R12, R8, R28, R180 ;  /* 0x0000001c080c723c */ /* 0x002ff000000810b4 */
[C---:B------:R-:W-:Y:S01]  /*95fb0*/  HMMA.1688.F32.TF32 R8, R4.reuse, R152, R224 ;  /* 0x000000980408723c */ /* 0x040fe200000810e0 */
[----:B------:R-:W-:Y:S04]  /*95fc0*/  STL.64 [R1+0x30], R20 ;  /* 0x0000301401007387 */ /* 0x000fe80000100a00 */
[----:B------:R-:W-:Y:S04]  /*95fd0*/  STL.64 [R1+0x38], R22 ;  /* 0x0000381601007387 */ /* 0x000fe80000100a00 */
[----:B------:R-:W-:Y:S04]  /*95fe0*/  STL.64 [R1+0x20], R16 ;  /* 0x0000201001007387 */ /* 0x000fe80000100a00 */
[----:B------:R1:W-:Y:S04]  /*95ff0*/  STL.64 [R1+0x28], R18 ;  /* 0x0000281201007387 */ /* 0x0003e80000100a00 */
[----:B------:R-:W-:Y:S04]  /*96000*/  STL.64 [R1+0x10], R12 ;  /* 0x0000100c01007387 */ /* 0x000fe80000100a00 */
[----:B------:R2:W-:Y:S01]  /*96010*/  STL.64 [R1+0x18], R14 ;  /* 0x0000180e01007387 */ /* 0x0005e20000100a00 */
[C---:B-1----:R-:W-:Y:S03]  /*96020*/  HMMA.1688.F32.TF32 R16, R4.reuse, R148, R184 ;  /* 0x000000940410723c */ /* 0x042fe600000810b8 */
[----:B------:R-:W-:Y:S04]  /*96030*/  STL.64 [R1], R8 ;  /* 0x0000000801007387 */ /* 0x000fe80000100a00 */
[----:B------:R1:W-:Y:S01]  /*96040*/  STL.64 [R1+0x8], R10 ;  /* 0x0000080a01007387 */ /* 0x0003e20000100a00 */
[C---:B--2---:R-:W-:Y:S03]  /*96050*/  HMMA.1688.F32.TF32 R12, R4.reuse, R144, R188 ;  /* 0x00000090040c723c */ /* 0x044fe600000810bc */
[----:B------:R-:W-:Y:S04]  /*96060*/  LDS R224, [R3+0x18780] ;  /* 0x0187800003e07984 */ /* 0x000fe80000000800 */
[----:B------:R-:W-:Y:S01]  /*96070*/  LDS R226, [R3+0x1a780] ;  /* 0x01a7800003e27984 */ /* 0x000fe20000000800 */
[C---:B-1----:R-:W-:Y:S03]  /*96080*/  HMMA.1688.F32.TF32 R8, R4.reuse, R140, R192 ;  /* 0x0000008c0408723c */ /* 0x042fe600000810c0 */
[----:B------:R-:W-:Y:S04]  /*96090*/  LDS R225, [R235+0x18780] ;  /* 0x01878000ebe17984 */ /* 0x000fe80000000800 */
[----:B------:R-:W1:Y:S04]  /*960a0*/  LDS R227, [R235+0x1a780] ;  /* 0x01a78000ebe37984 */ /* 0x000e680000000800 */
[----:B------:R-:W-:Y:S04]  /*960b0*/  STL.64 [R1+0x420], R16 ;  /* 0x0004201001007387 */ /* 0x000fe80000100a00 */
[----:B------:R2:W-:Y:S04]  /*960c0*/  STL.64 [R1+0x428], R18 ;  /* 0x0004281201007387 */ /* 0x0005e80000100a00 */
[----:B------:R-:W-:Y:S04]  /*960d0*/  STL.64 [R1+0x410], R12 ;  /* 0x0004100c01007387 */ /* 0x000fe80000100a00 */
[----:B------:R3:W-:Y:S01]  /*960e0*/  STL.64 [R1+0x418], R14 ;  /* 0x0004180e01007387 */ /* 0x0007e20000100a00 */
[C---:B--2---:R-:W-:Y:S03]  /*960f0*/  HMMA.1688.F32.TF32 R16, R4.reuse, R136, R196 ;  /* 0x000000880410723c */ /* 0x044fe600000810c4 */
[----:B------:R-:W-:Y:S04]  /*96100*/  STL.64 [R1+0x400], R8 ;  /* 0x0004000801007387 */ /* 0x000fe80000100a00 */
[----:B------:R2:W-:Y:S01]  /*96110*/  STL.64 [R1+0x408], R10 ;  /* 0x0004080a01007387 */ /* 0x0005e20000100a00 */
[C---:B---3--:R-:W-:Y:S03]  /*96120*/  HMMA.1688.F32.TF32 R12, R4.reuse, R132, R200 ;  /* 0x00000084040c723c */ /* 0x048fe600000810c8 */
[----:B------:R-:W3:Y:S05]  /*96130*/  LDS R235, [R235+0x1e000] ;  /* 0x01e00000ebeb7984 */ /* 0x000eea0000000800 */
[C---:B--2---:R-:W-:Y:S07]  /*96140*/  HMMA.1688.F32.TF32 R8, R4.reuse, R128, R204 ;  /* 0x000000800408723c */ /* 0x044fee00000810cc */
[----:B------:R-:W-:Y:S04]  /*96150*/  STL.64 [R1+0x3f0], R16 ;  /* 0x0003f01001007387 */ /* 0x000fe80000100a00 */
[----:B------:R2:W-:Y:S04]  /*96160*/  STL.64 [R1+0x3f8], R18 ;  /* 0x0003f81201007387 */ /* 0x0005e80000100a00 */
[----:B------:R-:W-:Y:S04]  /*96170*/  STL.64 [R1+0x3e0], R12 ;  /* 0x0003e00c01007387 */ /* 0x000fe80000100a00 */
[----:B------:R4:W-:Y:S01]  /*96180*/  STL.64 [R1+0x3e8], R14 ;  /* 0x0003e80e01007387 */ /* 0x0009e20000100a00 */
[C---:B--2---:R-:W-:Y:S03]  /*96190*/  HMMA.1688.F32.TF32 R16, R4.reuse, R124, R212 ;  /* 0x0000007c0410723c */ /* 0x044fe600000810d4 */
[----:B------:R-:W-:Y:S04]  /*961a0*/  STL.64 [R1+0x3d0], R8 ;  /* 0x0003d00801007387 */ /* 0x000fe80000100a00 */
[----:B------:R2:W-:Y:S01]  /*961b0*/  STL.64 [R1+0x3d8], R10 ;  /* 0x0003d80a01007387 */ /* 0x0005e20000100a00 */
[C---:B----4-:R-:W-:Y:S08]  /*961c0*/  HMMA.1688.F32.TF32 R12, R4.reuse, R120, R216 ;  /* 0x00000078040c723c */ /* 0x050ff000000810d8 */
        /* <DEDUP_REMOVED lines=11> */
[----:B------:R-:W-:Y:S04]  /*96280*/  STL.64 [R1+0x398], R18 ;  /* 0x0003981201007387 */ /* 0x000fe80000100a00 */
[----:B------:R-:W2:Y:S04]  /*96290*/  LDL.LU R228, [R1+0x1a00] ;  /* 0x001a000001e47983 */ /* 0x000ea80000300800 */
[----:B------:R4:W-:Y:S04]  /*962a0*/  STL.64 [R1+0x380], R12 ;  /* 0x0003800c01007387 */ /* 0x0009e80000100a00 */
        /* <DEDUP_REMOVED lines=96> */
[C---:B---3--:R-:W-:Y:S11]  /*968b0*/  HMMA.1688.F32.TF32 R8, R4.reuse, R92, R16 ;  /* 0x0000005c0408723c */ /* 0x048ff60000081010 */
        /* <DEDUP_REMOVED lines=45> */
[----:B------:R1:W-:Y:S04]  /*96b90*/  STL.64 [R1+0x298], R18 ;  /* 0x0002981201007387 */ /* 0x0003e80000100a00 */
[----:B------:R-:W3:Y:S04]  /*96ba0*/  LDL.LU R216, [R1+0x19a0] ;  /* 0x0019a00001d87983 */ /* 0x000ee80000300800 */
[----:B------:R-:W-:Y:S01]  /*96bb0*/  STL.64 [R1+0x280], R12 ;  /* 0x0002800c01007387 */ /* 0x000fe20000100a00 */
[C---:B-1----:R-:W-:Y:S03]  /*96bc0*/  HMMA.1688.F32.TF32 R16, R4.reuse, R36, R196 ;  /* 0x000000240410723c */ /* 0x042fe600000810c4 */
[----:B------:R1:W-:Y:S04]  /*96bd0*/  STL.64 [R1+0x288], R14 ;  /* 0x0002880e01007387 */ /* 0x0003e80000100a00 */
[----:B------:R-:W-:Y:S04]  /*96be0*/  STL.64 [R1+0x270], R8 ;  /* 0x0002700801007387 */ /* 0x000fe80000100a00 */
[----:B------:R4:W-:Y:S01]  /*96bf0*/  STL.64 [R1+0x278], R10 ;  /* 0x0002780a01007387 */ /* 0x0009e20000100a00 */
[C---:B-1----:R-:W-:Y:S03]  /*96c00*/  HMMA.1688.F32.TF32 R12, R4.reuse, R32, R200 ;  /* 0x00000020040c723c */ /* 0x042fe600000810c8 */
[----:B------:R-:W3:Y:S04]  /*96c10*/  LDL.LU R217, [R1+0x19a4] ;  /* 0x0019a40001d97983 */ /* 0x000ee80000300800 */
[----:B------:R-:W3:Y:S01]  /*96c20*/  LDL.LU R218, [R1+0x19a8] ;  /* 0x0019a80001da7983 */ /* 0x000ee20000300800 */
[----:B----4-:R-:W-:Y:S03]  /*96c30*/  HMMA.1688.F32.TF32 R8, R4, R28, R204 ;  /* 0x0000001c0408723c */ /* 0x010fe600000810cc */
[----:B------:R-:W3:Y:S05]  /*96c40*/  LDL.LU R219, [R1+0x19ac] ;  /* 0x0019ac0001db7983 */ /* 0x000eea0000300800 */
        /* <DEDUP_REMOVED lines=10> */
[C---:B----4-:R-:W-:Y:S08]  /*96cf0*/  HMMA.1688.F32.TF32 R8, R224.reuse, R144, R228 ;  /* 0x00000090e008723c */ /* 0x050ff000000810e4 */
[C---:B-1----:R-:W-:Y:S07]  /*96d00*/  HMMA.1688.F32.TF32 R4, R224.reuse, R140, R172 ;  /* 0x0000008ce004723c */ /* 0x042fee00000810ac */
[----:B------:R-:W-:Y:S04]  /*96d10*/  STL.64 [R1+0x210], R12 ;  /* 0x0002100c01007387 */ /* 0x000fe80000100a00 */
[----:B------:R-:W-:Y:S04]  /*96d20*/  STL.64 [R1+0x218], R14 ;  /* 0x0002180e01007387 */ /* 0x000fe80000100a00 */
[----:B------:R-:W4:Y:S04]  /*96d30*/  LDL.LU R220, [R1+0x1990] ;  /* 0x0019900001dc7983 */ /* 0x000f280000300800 */
[----:B------:R-:W-:Y:S04]  /*96d40*/  STL.64 [R1+0x200], R8 ;  /* 0x0002000801007387 */ /* 0x000fe80000100a00 */
[----:B------:R-:W-:Y:S04]  /*96d50*/  STL.64 [R1+0x208], R10 ;  /* 0x0002080a01007387 */ /* 0x000fe80000100a00 */
        /* <DEDUP_REMOVED lines=13> */
[----:B--2---:R-:W-:Y:S11]  /*96e30*/  HMMA.1688.F32.TF32 R4, R224, R136, R236 ;  /* 0x00000088e004723c */ /* 0x004ff600000810ec */
[----:B------:R-:W-:Y:S11]  /*96e40*/  @!UPT UIADD3 URZ, URZ, URZ, URZ ;  /* 0x0000003f3f3ff290 */ /* 0x000ff6000fffe03f */
[----:B------:R-:W-:Y:S01]  /*96e50*/  @!UPT UIADD3 URZ, URZ, URZ, URZ ;  /* 0x0000003f3f3ff290 */ /* 0x000fe2000fffe03f */
[----:B------:R3:W-:Y:S04]  /*96e60*/  STL [R1+0x1e0], R4 ;  /* 0x0001e00401007387 */ /* 0x0007e80000100800 */
[----:B------:R-:W2:Y:S04]  /*96e70*/  LDL.LU R236, [R1+0x1930] ;  /* 0x0019300001ec7983 */ /* 0x000ea80000300800 */
[----:B------:R-:W2:Y:S04]  /*96e80*/  LDL.LU R237, [R1+0x1934] ;  /* 0x0019340001ed7983 */ /* 0x000ea80000300800 */
[----:B------:R-:W2:Y:S04]  /*96e90*/  LDL.LU R238, [R1+0x1938] ;  /* 0x0019380001ee7983 */ /* 0x000ea80000300800 */
[----:B------:R-:W2:Y:S01]  /*96ea0*/  LDL.LU R239, [R1+0x193c] ;  /* 0x00193c0001ef7983 */ /* 0x000ea20000300800 */
[----:B------:R-:W-:-:S02]  /*96eb0*/  IMAD.MOV.U32 R2, RZ, RZ, R5 ;  /* 0x000000ffff027224 */ /* 0x000fc400078e0005 */
        /* <DEDUP_REMOVED lines=9> */
[C---:B----4-:R-:W-:Y:S11]  /*96f50*/  HMMA.1688.F32.TF32 R4, R224.reuse, R128, R220 ;  /* 0x00000080e004723c */ /* 0x050ff600000810dc */
[----:B------:R-:W-:Y:S11]  /*96f60*/  @!UPT UIADD3 URZ, URZ, URZ, URZ ;  /* 0x0000003f3f3ff290 */ /* 0x000ff6000fffe03f */
[----:B------:R-:W-:Y:S02]  /*96f70*/  @!UPT UIADD3 URZ, URZ, URZ, URZ ;  /* 0x0000003f3f3ff290 */ /* 0x000fe4000fffe03f */
[----:B------:R-:W-:Y:S02]  /*96f80*/  IMAD.MOV.U32 R141, RZ, RZ, R4 ;  /* 0x000000ffff8d7224 */ /* 0x000fe400078e0004 */
[----:B------:R-:W-:Y:S02]  /*96f90*/  IMAD.MOV.U32 R140, RZ, RZ, R5 ;  /* 0x000000ffff8c7224 */ /* 0x000fe400078e0005 */
[----:B------:R-:W-:Y:S02]  /*96fa0*/  IMAD.MOV.U32 R129, RZ, RZ, R6 ;  /* 0x000000ffff817224 */ /* 0x000fe400078e0006 */
[----:B------:R-:W-:Y:S02]  /*96fb0*/  IMAD.MOV.U32 R128, RZ, RZ, R7 ;  /* 0x000000ffff807224 */ /* 0x000fe400078e0007 */
[C---:B------:R-:W-:Y:S01]  /*96fc0*/  HMMA.1688.F32.TF32 R4, R224.reuse, R124, R228 ;  /* 0x0000007ce004723c */ /* 0x040fe200000810e4 */
[----:B------:R-:W-:Y:S11]  /*96fd0*/  STL [R1+0x4494], R252 ;  /* 0x004494fc01007387 */ /* 0x000ff60000100800 */
[----:B------:R-:W-:Y:S11]  /*96fe0*/  @!UPT UIADD3 URZ, URZ, URZ, URZ ;  /* 0x0000003f3f3ff290 */ /* 0x000ff6000fffe03f */
[----:B------:R-:W-:Y:S01]  /*96ff0*/  @!UPT UIADD3 URZ, URZ, URZ, URZ ;  /* 0x0000003f3f3ff290 */ /* 0x000fe2000fffe03f */
[----:B------:R-:W-:Y:S01]  /*97000*/  IMAD.MOV.U32 R145, RZ, RZ, R4 ;  /* 0x000000ffff917224 */ /* 0x000fe200078e0004 */
[----:B------:R-:W-:Y:S01]  /*97010*/  MOV R124, R7 ;  /* 0x00000007007c7202 */ /* 0x000fe20000000f00 */
[----:B------:R-:W-:Y:S02]  /*97020*/  IMAD.MOV.U32 R144, RZ, RZ, R5 ;  /* 0x000000ffff907224 */ /* 0x000fe400078e0005 */
[----:B------:R-:W-:Y:S02]  /*97030*/  IMAD.MOV.U32 R125, RZ, RZ, R6 ;  /* 0x000000ffff7d7224 */ /* 0x000fe400078e0006 */
[----:B------:R-:W-:Y:S01]  /*97040*/  HMMA.1688.F32.TF32 R4, R224, R120, R172 ;  /* 0x00000078e004723c */ /* 0x000fe200000810ac */
[----:B------:R1:W-:Y:S04]  /*97050*/  STL [R1+0x4490], R0 ;  /* 0x0044900001007387 */ /* 0x0003e80000100800 */
[----:B------:R3:W-:Y:S04]  /*97060*/  STL [R1+0x448c], R2 ;  /* 0x00448c0201007387 */ /* 0x0007e80000100800 */
[----:B------:R4:W-:Y:S04]  /*97070*/  STL [R1+0x44a0], R133 ;  /* 0x0044a08501007387 */ /* 0x0009e80000100800 */
[----:B------:R1:W-:Y:S04]  /*97080*/  STL [R1+0x449c], R136 ;  /* 0x00449c8801007387 */ /* 0x0003e80000100800 */
[----:B------:R1:W-:Y:S07]  /*97090*/  STL [R1+0x4498], R137 ;  /* 0x0044988901007387 */ /* 0x0003ee0000100800 */
[----:B------:R-:W-:-:S02]  /*970a0*/  IMAD.MOV.U32 R149, RZ, RZ, R4 ;  /* 0x000000ffff957224 */ /* 0x000fc400078e0004 */
[----:B------:R-:W-:Y:S02]  /*970b0*/  IMAD.MOV.U32 R148, RZ, RZ, R5 ;  /* 0x000000ffff947224 */ /* 0x000fe400078e0005 */
[----:B------:R-:W-:Y:S02]  /*970c0*/  IMAD.MOV.U32 R121, RZ, RZ, R6 ;  /* 0x000000ffff797224 */ /* 0x000fe400078e0006 */
[----:B------:R-:W-:Y:S02]  /*970d0*/  IMAD.MOV.U32 R120, RZ, RZ, R7 ;  /* 0x000000ffff787224 */ /* 0x000fe400078e0007 */
[----:B--2---:R-:W-:Y:S01]  /*970e0*/  HMMA.1688.F32.TF32 R4, R224, R116, R236 ;  /* 0x00000074e004723c */ /* 0x004fe200000810ec */
        /* <DEDUP_REMOVED lines=42> */
[----:B------:R-:W-:-:S02]  /*97390*/  IMAD.MOV.U32 R152, RZ, RZ, R5 ;  /* 0x000000ffff987224 */ /* 0x000fc400078e0005 */
[----:B------:R-:W-:Y:S02]  /*973a0*/  IMAD.MOV.U32 R117, RZ, RZ, R6 ;  /* 0x000000ffff757224 */ /* 0x000fe400078e0006 */
[C---:B--2---:R-:W-:Y:S08]  /*973b0*/  HMMA.1688.F32.TF32 R4, R224.reuse, R112, R192 ;  /* 0x00000070e004723c */ /* 0x044ff000000810c0 */
[C---:B---3--:R-:W-:Y:S08]  /*973c0*/  HMMA.1688.F32.TF32 R164, R224.reuse, R92, R216 ;  /* 0x0000005ce0a4723c */ /* 0x048ff000000810d8 */
[C---:B----4-:R-:W-:Y:S08]  /*973d0*/  HMMA.1688.F32.TF32 R156, R224.reuse, R100, R204 ;  /* 0x00000064e09c723c */ /* 0x050ff000000810cc */
[C---:B------:R-:W-:Y:S08]  /*973e0*/  HMMA.1688.F32.TF32 R160, R224.reuse, R96, R212 ;  /* 0x00000060e0a0723c */ /* 0x040ff000000810d4 */
[C---:B------:R-:W-:Y:S07]  /*973f0*/  HMMA.1688.F32.TF32 R168, R224.reuse, R88, R220 ;  /* 0x00000058e0a8723c */ /* 0x040fee00000810dc */
[----:B------:R-:W-:Y:S01]  /*97400*/  STL.64 [R1+0x43d8], R158 ;  /* 0x0043d89e01007387 */ /* 0x000fe20000100a00 */
[C---:B------:R-:W-:Y:S03]  /*97410*/  HMMA.1688.F32.TF32 R172, R224.reuse, R84, R172 ;  /* 0x00000054e0ac723c */ /* 0x040fe600000810ac */
[----:B------:R2:W-:Y:S05]  /*97420*/  STL.64 [R1+0x43d0], R156 ;  /* 0x0043d09c01007387 */ /* 0x0005ea0000100a00 */
[----:B------:R-:W-:Y:S01]  /*97430*/  HMMA.1688.F32.TF32 R176, R224, R80, R228 ;  /* 0x00000050e0b0723c */ /* 0x000fe200000810e4 */
[----:B------:R-:W-:Y:S04]  /*97440*/  STL.64 [R1+0x43e8], R162 ;  /* 0x0043e8a201007387 */ /* 0x000fe80000100a00 */
[----:B------:R3:W-:Y:S04]  /*97450*/  STL.64 [R1+0x43e0], R160 ;  /* 0x0043e0a001007387 */ /* 0x0007e80000100a00 */
[----:B------:R-:W-:Y:S04]  /*97460*/  STL.64 [R1+0x43f8], R166 ;  /* 0x0043f8a601007387 */ /* 0x000fe80000100a00 */
[----:B------:R-:W-:Y:S01]  /*97470*/  STL.64 [R1+0x43f0], R164 ;  /* 0x0043f0a401007387 */ /* 0x000fe20000100a00 */
[----:B-1----:R-:W-:-:S03]  /*97480*/  IMAD.MOV.U32 R0, RZ, RZ, R4 ;  /* 0x000000ffff007224 */ /* 0x002fc600078e0004 */
[----:B------:R-:W-:Y:S01]  /*97490*/  STL.64 [R1+0x4408], R170 ;  /* 0x004408aa01007387 */ /* 0x000fe20000100a00 */
[----:B------:R-:W-:-:S03]  /*974a0*/  IMAD.MOV.U32 R2, RZ, RZ, R5 ;  /* 0x000000ffff027224 */ /* 0x000fc600078e0005 */
[----:B------:R-:W-:Y:S01]  /*974b0*/  STL.64 [R1+0x4400], R168 ;  /* 0x004400a801007387 */ /* 0x000fe20000100a00 */
[----:B------:R-:W-:Y:S02]  /*974c0*/  IMAD.MOV.U32 R113, RZ, RZ, R6 ;  /* 0x000000ffff717224 */ /* 0x000fe400078e0006 */
[----:B------:R-:W-:Y:S01]  /*974d0*/  IMAD.MOV.U32 R112, RZ, RZ, R7 ;  /* 0x000000ffff707224 */ /* 0x000fe200078e0007 */
[----:B------:R-:W-:Y:S01]  /*974e0*/  STL.64 [R1+0x4418], R174 ;  /* 0x004418ae01007387 */ /* 0x000fe20000100a00 */
[----:B------:R-:W-:Y:S03]  /*974f0*/  HMMA.1688.F32.TF32 R4, R224, R108, R196 ;  /* 0x0000006ce004723c */ /* 0x000fe600000810c4 */
[----:B------:R-:W-:Y:S04]  /*97500*/  STL.64 [R1+0x4410], R172 ;  /* 0x004410ac01007387 */ /* 0x000fe80000100a00 */
[----:B------:R-:W-:Y:S04]  /*97510*/  STL.64 [R1+0x4428], R178 ;  /* 0x004428b201007387 */ /* 0x000fe80000100a00 */
[----:B------:R-:W-:Y:S04]  /*97520*/  STL.64 [R1+0x4420], R176 ;  /* 0x004420b001007387 */ /* 0x000fe80000100a00 */
        /* <DEDUP_REMOVED lines=21> */
[----:B------:R-:W-:Y:S01]  /*97680*/  IMAD.MOV.U32 R136, RZ, RZ, R5 ;  /* 0x000000ffff887224 */ /* 0x000fe200078e0005 */
[----:B------:R-:W-:Y:S02]  /*97690*/  MOV R252, R7 ;  /* 0x0000000700fc7202 */ /* 0x000fe40000000f00 */
[----:B------:R-:W4:Y:S01]  /*976a0*/  LDL.LU R196, [R1+0x16f0] ;  /* 0x0016f00001c47983 */ /* 0x000f220000300800 */
[----:B------:R-:W-:-:S03]  /*976b0*/  IMAD.MOV.U32 R137, RZ, RZ, R6 ;  /* 0x000000ffff897224 */ /* 0x000fc600078e0006 */
[----:B------:R-:W4:Y:S01]  /*976c0*/  LDL.LU R197, [R1+0x16f4] ;  /* 0x0016f40001c57983 */ /* 0x000f220000300800 */
[C---:B------:R-:W-:Y:S03]  /*976d0*/  HMMA.1688.F32.TF32 R4, R224.reuse, R104, R200 ;  /* 0x00000068e004723c */ /* 0x040fe600000810c8 */
        /* <DEDUP_REMOVED lines=22> */
[----:B------:R-:W4:Y:S08]  /*97840*/  LDL.LU R239, [R1+0x15ec] ;  /* 0x0015ec0001ef7983 */ /* 0x000f300000300800 */
[----:B------:R-:W-:Y:S04]  /*97850*/  STL.64 [R1+0x4438], R182 ;  /* 0x004438b601007387 */ /* 0x000fe80000100a00 */
[----:B------:R-:W-:Y:S01]  /*97860*/  STL.64 [R1+0x4430], R180 ;  /* 0x004430b401007387 */ /* 0x000fe20000100a00 */
[----:B------:R-:W-:-:S02]  /*97870*/  IMAD.MOV.U32 R109, RZ, RZ, R4 ;  /* 0x000000ffff6d7224 */ /* 0x000fc400078e0004 */
[----:B------:R-:W-:Y:S02]  /*97880*/  IMAD.MOV.U32 R108, RZ, RZ, R5 ;  /* 0x000000ffff6c7224 */ /* 0x000fe400078e0005 */
[----:B------:R-:W-:Y:S02]  /*97890*/  IMAD.MOV.U32 R105, RZ, RZ, R6 ;  /* 0x000000ffff697224 */ /* 0x000fe400078e0006 */
[----:B------:R-:W-:Y:S01]  /*978a0*/  IMAD.MOV.U32 R104, RZ, RZ, R7 ;  /* 0x000000ffff687224 */ /* 0x000fe200078e0007 */
[C---:B--2---:R-:W-:Y:S08]  /*978b0*/  HMMA.1688.F32.TF32 R204, R224.reuse, R52, R204 ;  /* 0x00000034e0cc723c */ /* 0x044ff000000810cc */
[C---:B---3--:R-:W-:Y:S08]  /*978c0*/  HMMA.1688.F32.TF32 R188, R224.reuse, R68, R188 ;  /* 0x00000044e0bc723c */ /* 0x048ff000000810bc */
[C---:B----4-:R-:W-:Y:S08]  /*978d0*/  HMMA.1688.F32.TF32 R184, R224.reuse, R72, R184 ;  /* 0x00000048e0b8723c */ /* 0x050ff000000810b8 */
[C---:B------:R-:W-:Y:S08]  /*978e0*/  HMMA.1688.F32.TF32 R192, R224.reuse, R64, R192 ;  /* 0x00000040e0c0723c */ /* 0x040ff000000810c0 */
[C---:B------:R-:W-:Y:S07]  /*978f0*/  HMMA.1688.F32.TF32 R196, R224.reuse, R60, R196 ;  /* 0x0000003ce0c4723c */ /* 0x040fee00000810c4 */
[----:B------:R-:W-:Y:S01]  /*97900*/  STL.64 [R1+0x4448], R186 ;  /* 0x004448ba01007387 */ /* 0x000fe20000100a00 */
[C---:B------:R-:W-:Y:S03]  /*97910*/  HMMA.1688.F32.TF32 R200, R224.reuse, R56, R200 ;  /* 0x00000038e0c8723c */ /* 0x040fe600000810c8 */
[----:B------:R-:W-:Y:S05]  /*97920*/  STL.64 [R1+0x4440], R184 ;  /* 0x004440b801007387 */ /* 0x000fea0000100a00 */
[C---:B------:R-:W-:Y:S01]  /*97930*/  HMMA.1688.F32.TF32 R208, R224.reuse, R48, R212 ;  /* 0x00000030e0d0723c */ /* 0x040fe200000810d4 */
[----:B------:R-:W-:Y:S07]  /*97940*/  STL.64 [R1+0x4458], R190 ;  /* 0x004458be01007387 */ /* 0x000fee0000100a00 */
[C---:B------:R-:W-:Y:S01]  /*97950*/  HMMA.1688.F32.TF32 R212, R224.reuse, R44, R216 ;  /* 0x0000002ce0d4723c */ /* 0x040fe200000810d8 */
[----:B------:R-:W-:Y:S04]  /*97960*/  STL.64 [R1+0x4450], R188 ;  /* 0x004450bc01007387 */ /* 0x000fe80000100a00 */
[----:B------:R-:W-:Y:S03]  /*97970*/  STL.64 [R1+0x4468], R194 ;  /* 0x004468c201007387 */ /* 0x000fe60000100a00 */
        /* <DEDUP_REMOVED lines=33> */
[----:B------:R-:W-:Y:S03]  /*97b90*/  HMMA.1688.F32.TF32 R228, R224, R32, R236 ;  /* 0x00000020e0e4723c */ /* 0x000fe600000810ec */
        /* <DEDUP_REMOVED lines=34> */
[----:B--2---:R-:W-:Y:S08]  /*97dc0*/  HMMA.1688.F32.TF32 R4, R232, R134, R4 ;  /* 0x00000086e804723c */ /* 0x004ff00000081004 */
[----:B---3--:R-:W-:Y:S08]  /*97dd0*/  HMMA.1688.F32.TF32 R224, R224, R28, R24 ;  /* 0x0000001ce0e0723c */ /* 0x008ff00000081018 */
[C---:B----4-:R-:W-:Y:S01]  /*97de0*/  HMMA.1688.F32.TF32 R24, R232.reuse, R154, R236 ;  /* 0x0000009ae818723c */ /* 0x050fe200000810ec */
[----:B------:R-:W-:Y:S01]  /*97df0*/  LOP3.LUT R101, R3, 0x20, RZ, 0x3c, !PT ;  /* 0x0000002003657812 */ /* 0x000fe200078e3cff */
[----:B------:R-:W-:Y:S04]  /*97e00*/  LDS R236, [R3+0x1c080] ;  /* 0x01c0800003ec7984 */ /* 0x000fe80000000800 */
[----:B------:R-:W-:Y:S02]  /*97e10*/  LDS R238, [R3+0x1e080] ;  /* 0x01e0800003ee7984 */ /* 0x000fe40000000800 */
        /* <DEDUP_REMOVED lines=30> */
[----:B------:R-:W-:Y:S04]  /*98000*/  STL.64 [R1+0x1128], R14 ;  /* 0x0011280e01007387 */ /* 0x000fe80000100a00 */
[----:B------:R-:W1:Y:S06]  /*98010*/  LDL.LU R156, [R1+0x2030] ;  /* 0x00203000019c7983 */ /* 0x000e6c0000300800 */
[----:B------:R-:W-:Y:S04]  /*98020*/  STL.64 [R1+0x1110], R8 ;  /* 0x0011100801007387 */ /* 0x000fe80000100a00 */
[----:B------:R-:W-:Y:S04]  /*98030*/  STL.64 [R1+0x1118], R10 ;  /* 0x0011180a01007387 */ /* 0x000fe80000100a00 */
[----:B------:R-:W-:Y:S04]  /*98040*/  STL.64 [R1+0x1100], R4 ;  /* 0x0011000401007387 */ /* 0x000fe80000100a00 */
[----:B------:R2:W-:Y:S04]  /*98050*/  STL.64 [R1+0x1108], R6 ;  /* 0x0011080601007387 */ /* 0x0005e80000100a00 */
[----:B------:R-:W1:Y:S04]  /*98060*/  LDL.LU R157, [R1+0x2034] ;  /* 0x00203400019d7983 */ /* 0x000e680000300800 */
[----:B------:R-:W1:Y:S04]  /*98070*/  LDL.LU R158, [R1+0x2038] ;  /* 0x00203800019e7983 */ /* 0x000e680000300800 */
[----:B------:R-:W1:Y:S04]  /*98080*/  LDL.LU R159, [R1+0x203c] ;  /* 0x00203c00019f7983 */ /* 0x000e680000300800 */
        /* <DEDUP_REMOVED lines=97> */
[C---:B------:R-:W-:Y:S08]  /*986a0*/  HMMA.1688.F32.TF32 R12, R232.reuse, R106, R20 ;  /* 0x0000006ae80c723c */ /* 0x040ff00000081014 */
[C---:B---3--:R-:W-:Y:S07]  /*986b0*/  HMMA.1688.F32.TF32 R8, R232.reuse, R102, R24 ;  /* 0x00000066e808723c */ /* 0x048fee0000081018 */
        /* <DEDUP_REMOVED lines=11> */
[C---:B----4-:R-:W-:Y:S06]  /*98770*/  HMMA.1688.F32.TF32 R4, R232.reuse, R86, R216 ;  /* 0x00000056e804723c */ /* 0x050fec00000810d8 */
[----:B------:R-:W-:Y:S04]  /*98780*/  STL.64 [R1+0x10b0], R12 ;  /* 0x0010b00c01007387 */ /* 0x000fe80000100a00 */
[----:B------:R2:W-:Y:S05]  /*98790*/  STL.64 [R1+0x10b8], R14 ;  /* 0x0010b80e01007387 */ /* 0x0005ea0000100a00 */
        /* <DEDUP_REMOVED lines=48> */
[----:B------:R1:W-:Y:S04]  /*98aa0*/  STL.64 [R1+0x8b8], R10 ;  /* 0x0008b80a01007387 */ /* 0x0003e80000100a00 */
[----:B------:R-:W-:Y:S04]  /*98ab0*/  LDS R233, [R101+0x1c100] ;  /* 0x01c1000065e97984 */ /* 0x000fe80000000800 */
[----:B------:R-:W2:Y:S01]  /*98ac0*/  LDS R235, [R101+0x1e100] ;  /* 0x01e1000065eb7984 */ /* 0x000ea20000000800 */
[C---:B-1----:R-:W-:Y:S03]  /*98ad0*/  HMMA.1688.F32.TF32 R8, R236.reuse, R150, R248 ;  /* 0x00000096ec08723c */ /* 0x042fe600000810f8 */
[----:B------:R-:W-:Y:S04]  /*98ae0*/  STL.64 [R1+0x8a0], R4 ;  /* 0x0008a00401007387 */ /* 0x000fe80000100a00 */
[----:B------:R1:W-:Y:S02]  /*98af0*/  STL.64 [R1+0x8a8], R6 ;  /* 0x0008a80601007387 */ /* 0x0003e40000100a00 */
[C---:B-1----:R-:W-:Y:S02]  /*98b00*/  HMMA.1688.F32.TF32 R4, R236.reuse, R146, R244 ;  /* 0x00000092ec04723c */ /* 0x042fe400000810f4 */
[----:B------:R-:W-:Y:S11]  /*98b10*/  STL.64 [R1+0x4658], R146 ;  /* 0x0046589201007387 */ /* 0x000ff60000100a00 */
[----:B------:R-:W-:Y:S01]  /*98b20*/  @!UPT UIADD3 URZ, URZ, URZ, URZ ;  /* 0x0000003f3f3ff290 */ /* 0x000fe2000fffe03f */
[----:B------:R-:W-:Y:S04]  /*98b30*/  STL.64 [R1+0xfb0], R8 ;  /* 0x000fb00801007387 */ /* 0x000fe80000100a00 */
[----:B------:R-:W-:Y:S04]  /*98b40*/  STL.64 [R1+0xfb8], R10 ;  /* 0x000fb80a01007387 */ /* 0x000fe80000100a00 */
[----:B------:R-:W-:Y:S04]  /*98b50*/  STL.64 [R1+0x4650], R144 ;  /* 0x0046509001007387 */ /* 0x000fe80000100a00 */
[----:B------:R-:W-:Y:S04]  /*98b60*/  STL.64 [R1+0xfa0], R4 ;  /* 0x000fa00401007387 */ /* 0x000fe80000100a00 */
[----:B------:R1:W-:Y:S04]  /*98b70*/  STL.64 [R1+0xfa8], R6 ;  /* 0x000fa80601007387 */ /* 0x0003e80000100a00 */
[----:B------:R-:W3:Y:S01]  /*98b80*/  LDL.LU R244, [R1+0x22d0] ;  /* 0x0022d00001f47983 */ /* 0x000ee20000300800 */
[C---:B-1----:R-:W-:Y:S11]  /*98b90*/  HMMA.1688.F32.TF32 R4, R236.reuse, R142, R240 ;  /* 0x0000008eec04723c */ /* 0x042ff600000810f0 */
        /* <DEDUP_REMOVED lines=120> */
[----:B------:R1:W-:Y:S01]  /*99320*/  STL.64 [R1+0x4640], R140 ;  /* 0x0046408c01007387 */ /* 0x0003e20000100a00 */
[C---:B--2---:R-:W-:Y:S08]  /*99330*/  HMMA.1688.F32.TF32 R4, R236.reuse, R134, R4 ;  /* 0x00000086ec04723c */ /* 0x044ff00000081004 */
[C---:B----4-:R-:W-:Y:S08]  /*99340*/  HMMA.1688.F32.TF32 R144, R236.reuse, R138, R144 ;  /* 0x0000008aec90723c */ /* 0x050ff00000081090 */
[C---:B-1----:R-:W-:Y:S08]  /*99350*/  HMMA.1688.F32.TF32 R140, R236.reuse, R130, R8 ;  /* 0x00000082ec8c723c */ /* 0x042ff00000081008 */
[C---:B------:R-:W-:Y:S07]  /*99360*/  HMMA.1688.F32.TF32 R8, R236.reuse, R126, R12 ;  /* 0x0000007eec08723c */ /* 0x040fee000008100c */
[----:B------:R-:W-:Y:S04]  /*99370*/  STL.64 [R1+0xf80], R144 ;  /* 0x000f809001007387 */ /* 0x000fe80000100a00 */
[----:B------:R-:W-:Y:S04]  /*99380*/  STL.64 [R1+0xf88], R146 ;  /* 0x000f889201007387 */ /* 0x000fe80000100a00 */
[----:B------:R-:W-:Y:S04]  /*99390*/  STL.64 [R1+0xf70], R4 ;  /* 0x000f700401007387 */ /* 0x000fe80000100a00 */
[----:B------:R3:W-:Y:S02]  /*993a0*/  STL.64 [R1+0xf78], R6 ;  /* 0x000f780601007387 */ /* 0x0007e40000100a00 */
[C---:B---3--:R-:W-:Y:S02]  /*993b0*/  HMMA.1688.F32.TF32 R4, R236.reuse, R122, R16 ;  /* 0x0000007aec04723c */ /* 0x048fe40000081010 */
        /* <DEDUP_REMOVED lines=69> */
[----:B--2---:R-:W-:Y:S01]  /*99810*/  HMMA.1688.F32.TF32 R8, R236, R30, R244 ;  /* 0x0000001eec08723c */ /* 0x004fe200000810f4 */
[----:B------:R1:W-:Y:S04]  /*99820*/  STL.64 [R1+0xdf8], R6 ;  /* 0x000df80601007387 */ /* 0x0003e80000100a00 */
[----:B------:R-:W-:Y:S04]  /*99830*/  LDS R236, [R3+0x1c180] ;  /* 0x01c1800003ec7984 */ /* 0x000fe80000000800 */
[----:B------:R-:W-:Y:S01]  /*99840*/  LDS R238, [R3+0x1e180] ;  /* 0x01e1800003ee7984 */ /* 0x000fe20000000800 */
[C---:B-1----:R-:W-:Y:S05]  /*99850*/  HMMA.1688.F32.TF32 R4, R232.reuse, R154, R240 ;  /* 0x0000009ae804723c */ /* 0x042fea00000810f0 */
[----:B------:R1:W-:Y:S04]  /*99860*/  STL.64 [R1+0xde0], R12 ;  /* 0x000de00c01007387 */ /* 0x0003e80000100a00 */
[----:B------:R2:W-:Y:S04]  /*99870*/  STL.64 [R1+0xde8], R14 ;  /* 0x000de80e01007387 */ /* 0x0005e80000100a00 */
[----:B------:R-:W3:Y:S04]  /*99880*/  LDL.LU R240, [R1+0x2da0] ;  /* 0x002da00001f07983 */ /* 0x000ee80000300800 */
[----:B------:R4:W-:Y:S04]  /*99890*/  STL.64 [R1+0x890], R8 ;  /* 0x0008900801007387 */ /* 0x0009e80000100a00 */
[----:B------:R1:W-:Y:S04]  /*998a0*/  STL.64 [R1+0x898], R10 ;  /* 0x0008980a01007387 */ /* 0x0003e80000100a00 */
[----:B------:R-:W-:Y:S04]  /*998b0*/  LDS R237, [R101+0x1c180] ;  /* 0x01c1800065ed7984 */ /* 0x000fe80000000800 */
        /* <DEDUP_REMOVED lines=81> */
[----:B----4-:R-:W2:Y:S04]  /*99dd0*/  LDL.LU R8, [R1+0x2f40] ;  /* 0x002f400001087983 */ /* 0x010ea80000300800 */
        /* <DEDUP_REMOVED lines=40> */
[C---:B--2---:R-:W-:Y:S11]  /*9a060*/  HMMA.1688.F32.TF32 R144, R232.reuse, R150, R144 ;  /* 0x00000096e890723c */ /* 0x044ff60000081090 */
[----:B------:R-:W-:Y:S11]  /*9a070*/  @!UPT UIADD3 URZ, URZ, URZ, URZ ;  /* 0x0000003f3f3ff290 */ /* 0x000ff6000fffe03f */
[----:B------:R-:W-:Y:S01]  /*9a080*/  @!UPT UIADD3 URZ, URZ, URZ, URZ ;  /* 0x0000003f3f3ff290 */ /* 0x000fe2000fffe03f */
[----:B------:R-:W-:Y:S04]  /*9a090*/  STL.64 [R1+0xdd0], R144 ;  /* 0x000dd09001007387 */ /* 0x000fe80000100a00 */
[----:B------:R2:W-:Y:S04]  /*9a0a0*/  STL.64 [R1+0xdd8], R146 ;  /* 0x000dd89201007387 */ /* 0x0005e80000100a00 */
[----:B--2---:R-:W4:Y:S04]  /*9a0b0*/  LDL.LU.64 R146, [R1+0x4658] ;  /* 0x0046580001927983 */ /* 0x004f280000300a00 */
[----:B------:R-:W2:Y:S01]  /*9a0c0*/  LDL.LU.64 R144, [R1+0x4650] ;  /* 0x0046500001907983 */ /* 0x000ea20000300a00 */
[C---:B----4-:R-:W-:Y:S11]  /*9a0d0*/  HMMA.1688.F32.TF32 R140, R232.reuse, R146, R140 ;  /* 0x00000092e88c723c */ /* 0x050ff6000008108c */
[----:B------:R-:W-:Y:S11]  /*9a0e0*/  @!UPT UIADD3 URZ, URZ, URZ, URZ ;  /* 0x0000003f3f3ff290 */ /* 0x000ff6000fffe03f */
[----:B------:R-:W-:Y:S01]  /*9a0f0*/  @!UPT UIADD3 URZ, URZ, URZ, URZ ;  /* 0x0000003f3f3ff290 */ /* 0x000fe2000fffe03f */
[----:B------:R-:W-:Y:S04]  /*9a100*/  STL.64 [R1+0xdc0], R140 ;  /* 0x000dc08c01007387 */ /* 0x000fe80000100a00 */
[----:B------:R4:W-:Y:S04]  /*9a110*/  STL.64 [R1+0xdc8], R142 ;  /* 0x000dc88e01007387 */ /* 0x0009e80000100a00 */
[----:B----4-:R-:W3:Y:S04]  /*9a120*/  LDL.LU.64 R142, [R1+0x4648] ;  /* 0x00464800018e7983 */ /* 0x010ee80000300a00 */
[----:B------:R-:W4:Y:S01]  /*9a130*/  LDL.LU.64 R140, [R1+0x4640] ;  /* 0x00464000018c7983 */ /* 0x000f220000300a00 */
[C---:B---3--:R-:W-:Y:S11]  /*9a140*/  HMMA.1688.F32.TF32 R4, R232.reuse, R142, R4 ;  /* 0x0000008ee804723c */ /* 0x048ff60000081004 */
[----:B------:R-:W-:Y:S11]  /*9a150*/  @!UPT UIADD3 URZ, URZ, URZ, URZ ;  /* 0x0000003f3f3ff290 */ /* 0x000ff6000fffe03f */
[----:B------:R-:W-:Y:S01]  /*9a160*/  @!UPT UIADD3 URZ, URZ, URZ, URZ ;  /* 0x0000003f3f3ff290 */ /* 0x000fe2000fffe03f */
[----:B------:R-:W-:Y:S04]  /*9a170*/  STL.64 [R1+0xdb0], R4 ;  /* 0x000db00401007387 */ /* 0x000fe80000100a00 */
[----:B------:R3:W-:Y:S02]  /*9a180*/  STL.64 [R1+0xdb8], R6 ;  /* 0x000db80601007387 */ /* 0x0007e40000100a00 */
[C---:B---3--:R-:W-:Y:S08]  /*9a190*/  HMMA.1688.F32.TF32 R4, R232.reuse, R138, R8 ;  /* 0x0000008ae804723c */ /* 0x048ff00000081008 */
[C---:B------:R-:W-:Y:S11]  /*9a1a0*/  HMMA.1688.F32.TF32 R8, R232.reuse, R134, R12 ;  /* 0x00000086e808723c */ /* 0x040ff6000008100c */
[----:B------:R-:W-:Y:S04]  /*9a1b0*/  @!UPT UIADD3 URZ, URZ, URZ, URZ ;  /* 0x0000003f3f3ff290 */ /* 0x000fe8000fffe03f */
[----:B------:R-:W-:Y:S04]  /*9a1c0*/  STL.64 [R1+0xda0], R4 ;  /* 0x000da00401007387 */ /* 0x000fe80000100a00 */
[----:B------:R3:W-:Y:S02]  /*9a1d0*/  STL.64 [R1+0xda8], R6 ;  /* 0x000da80601007387 */ /* 0x0007e40000100a00 */
[C---:B---3--:R-:W-:Y:S02]  /*9a1e0*/  HMMA.1688.F32.TF32 R4, R232.reuse, R130, R16 ;  /* 0x00000082e804723c */ /* 0x048fe40000081010 */
[----:B------:R-:W-:Y:S04]  /*9a1f0*/  STL.64 [R1+0xd90], R8 ;  /* 0x000d900801007387 */ /* 0x000fe80000100a00 */
[----:B------:R3:W-:Y:S02]  /*9a200*/  STL.64 [R1+0xd98], R10 ;  /* 0x000d980a01007387 */ /* 0x0007e40000100a00 */
[C---:B------:R-:W-:Y:S08]  /*9a210*/  HMMA.1688.F32.TF32 R12, R232.reuse, R126, R20 ;  /* 0x0000007ee80c723c */ /* 0x040ff00000081014 */
[C---:B---3--:R-:W-:Y:S07]  /*9a220*/  HMMA.1688.F32.TF32 R8, R232.reuse, R122, R24 ;  /* 0x0000007ae808723c */ /* 0x048fee0000081018 */
        /* <DEDUP_REMOVED lines=9> */
[C---:B-1----:R-:W-:Y:S03]  /*9a2c0*/  HMMA.1688.F32.TF32 R8, R232.reuse, R110, R220 ;  /* 0x0000006ee808723c */ /* 0x042fe600000810dc */
        /* <DEDUP_REMOVED lines=56> */
[----:B------:R1:W-:Y:S04]  /*9a650*/  STL.64 [R1+0xc20], R12 ;  /* 0x000c200c01007387 */ /* 0x0003e80000100a00 */
[----:B------:R3:W-:Y:S04]  /*9a660*/  STL.64 [R1+0xc28], R14 ;  /* 0x000c280e01007387 */ /* 0x0007e80000100a00 */
        /* <DEDUP_REMOVED lines=113> */
[----:B---3--:R-:W-:Y:S01]  /*9ad80*/  HMMA.1688.F32.TF32 R8, R232, R30, R8 ;  /* 0x0000001ee808723c */ /* 0x008fe20000081008 */
[----:B------:R-:W-:Y:S04]  /*9ad90*/  LDS R232, [R3+0x1c200] ;  /* 0x01c2000003e87984 */ /* 0x000fe80000000800 */
[----:B------:R-:W-:Y:S04]  /*9ada0*/  LDS R234, [R3+0x1e200] ;  /* 0x01e2000003ea7984 */ /* 0x000fe80000000800 */
[----:B------:R-:W-:Y:S04]  /*9adb0*/  LDS R233, [R101+0x1c200] ;  /* 0x01c2000065e97984 */ /* 0x000fe80000000800 */
[----:B------:R-:W1:Y:S10]  /*9adc0*/  LDS R235, [R101+0x1e200] ;  /* 0x01e2000065eb7984 */ /* 0x000e740000000800 */
[----:B------:R-:W-:Y:S04]  /*9add0*/  STL.64 [R1+0x870], R8 ;  /* 0x0008700801007387 */ /* 0x000fe80000100a00 */
[----:B------:R-:W-:Y:S04]  /*9ade0*/  STL.64 [R1+0x878], R10 ;  /* 0x0008780a01007387 */ /* 0x000fe80000100a00 */
[----:B------:R-:W-:Y:S04]  /*9adf0*/  STL.64 [R1+0x860], R4 ;  /* 0x0008600401007387 */ /* 0x000fe80000100a00 */
[----:B------:R4:W-:Y:S02]  /*9ae00*/  STL.64 [R1+0x868], R6 ;  /* 0x0008680601007387 */ /* 0x0009e40000100a00 */
[C---:B----4-:R-:W-:Y:S08]  /*9ae10*/  HMMA.1688.F32.TF32 R4, R236.reuse, R150, R16 ;  /* 0x00000096ec04723c */ /* 0x050ff00000081010 */
        /* <DEDUP_REMOVED lines=71> */
[----:B------:R1:W-:Y:S04]  /*9b290*/  STL.64 [R1+0xa80], R8 ;  /* 0x000a800801007387 */ /* 0x0003e80000100a00 */
[----:B------:R1:W-:Y:S04]  /*9b2a0*/  STL.64 [R1+0xa88], R10 ;  /* 0x000a880a01007387 */ /* 0x0003e80000100a00 */
        /* <DEDUP_REMOVED lines=111> */
[C---:B----4-:R-:W-:Y:S07]  /*9b9a0*/  HMMA.1688.F32.TF32 R8, R236.reuse, R42, R16 ;  /* 0x0000002aec08723c */ /* 0x050fee0000081010 */
        /* <DEDUP_REMOVED lines=16> */
[----:B------:R-:W-:Y:S04]  /*9bab0*/  STL.64 [R1+0x850], R8 ;  /* 0x0008500801007387 */ /* 0x000fe80000100a00 */
[----:B------:R1:W-:Y:S04]  /*9bac0*/  STL.64 [R1+0x858], R10 ;  /* 0x0008580a01007387 */ /* 0x0003e80000100a00 */
[----:B------:R-:W-:Y:S04]  /*9bad0*/  LDS R237, [R101+0x1c280] ;  /* 0x01c2800065ed7984 */ /* 0x000fe80000000800 */
[----:B------:R-:W2:Y:S04]  /*9bae0*/  LDS R239, [R101+0x1e280] ;  /* 0x01e2800065ef7984 */ /* 0x000ea80000000800 */
[----:B------:R-:W-:Y:S01]  /*9baf0*/  STL.64 [R1+0x840], R4 ;  /* 0x0008400401007387 */ /* 0x000fe20000100a00 */
[C---:B-1----:R-:W-:Y:S03]  /*9bb00*/  HMMA.1688.F32.TF32 R8, R232.reuse, R150, R220 ;  /* 0x00000096e808723c */ /* 0x042fe600000810dc */
[----:B------:R1:W-:Y:S05]  /*9bb10*/  STL.64 [R1+0x848], R6 ;  /* 0x0008480601007387 */ /* 0x0003ea0000100a00 */
[C---:B-1----:R-:W-:Y:S08]  /*9bb20*/  HMMA.1688.F32.TF32 R4, R232.reuse, R146, R216 ;  /* 0x00000092e804723c */ /* 0x042ff000000810d8 */
        /* <DEDUP_REMOVED lines=167> */
[C---:B--2---:R-:W-:Y:S11]  /*9c5a0*/  HMMA.1688.F32.TF32 R8, R232.reuse, R66, R12 ;  /* 0x00000042e808723c */ /* 0x044ff6000008100c */
[----:B------:R-:W-:Y:S04]  /*9c5b0*/  @!UPT UIADD3 URZ, URZ, URZ, URZ ;  /* 0x0000003f3f3ff290 */ /* 0x000fe8000fffe03f */
[----:B------:R-:W-:Y:S04]  /*9c5c0*/  STL.64 [R1+0x8d0], R4 ;  /* 0x0008d00401007387 */ /* 0x000fe80000100a00 */
[----:B------:R4:W-:Y:S02]  /*9c5d0*/  STL.64 [R1+0x8d8], R6 ;  /* 0x0008d80601007387 */ /* 0x0009e40000100a00 */
[C---:B----4-:R-:W-:Y:S02]  /*9c5e0*/  HMMA.1688.F32.TF32 R4, R232.reuse, R62, R16 ;  /* 0x0000003ee804723c */ /* 0x050fe40000081010 */
        /* <DEDUP_REMOVED lines=190> */
[C---:B----4-:R-:W-:Y:S11]  /*9d1d0*/  HMMA.1688.F32.TF32 R12, R236.reuse, R82, R16 ;  /* 0x00000052ec0c723c */ /* 0x050ff60000081010 */
        /* <DEDUP_REMOVED lines=44> */
[C---:B--2---:R-:W-:Y:S03]  /*9d4a0*/  HMMA.1688.F32.TF32 R4, R232.reuse, R154, R184 ;  /* 0x0000009ae804723c */ /* 0x044fe600000810b8 */
        /* <DEDUP_REMOVED lines=33> */
[----:B------:R-:W-:Y:S04]  /*9d6c0*/  STL.64 [R1+0x14e8], R14 ;  /* 0x0014e80e01007387 */ /* 0x000fe80000100a00 */
[----:B------:R-:W1:Y:S04]  /*9d6d0*/  LDL.LU R156, [R1+0x23c0] ;  /* 0x0023c000019c7983 */ /* 0x000e680000300800 */
        /* <DEDUP_REMOVED lines=528> */
[----:B----4-:R-:W4:Y:S01]  /*9f7e0*/  LDL.LU.64 R142, [R1+0x4628] ;  /* 0x00462800018e7983 */ /* 0x010f220000300a00 */
[C---:B------:R-:W-:Y:S03]  /*9f7f0*/  HMMA.1688.F32.TF32 R8, R232.reuse, R138, R8 ;  /* 0x0000008ae808723c */ /* 0x040fe60000081008 */
[----:B------:R-:W2:Y:S05]  /*9f800*/  LDL.LU.64 R140, [R1+0x4620] ;  /* 0x00462000018c7983 */ /* 0x000eaa0000300a00 */
[C---:B---3--:R-:W-:Y:S08]  /*9f810*/  HMMA.1688.F32.TF32 R12, R232.reuse, R134, R12 ;  /* 0x00000086e80c723c */ /* 0x048ff0000008100c */
[C---:B----4-:R-:W-:Y:S11]  /*9f820*/  HMMA.1688.F32.TF32 R4, R232.reuse, R142, R4 ;  /* 0x0000008ee804723c */ /* 0x050ff60000081004 */
[----:B------:R-:W-:Y:S11]  /*9f830*/  @!UPT UIADD3 URZ, URZ, URZ, URZ ;  /* 0x0000003f3f3ff290 */ /* 0x000ff6000fffe03f */
[----:B------:R-:W-:Y:S01]  /*9f840*/  @!UPT UIADD3 URZ, URZ, URZ, URZ ;  /* 0x0000003f3f3ff290 */ /* 0x000fe2000fffe03f */
[----:B------:R-:W-:Y:S04]  /*9f850*/  STL.64 [R1+0x2760], R4 ;  /* 0x0027600401007387 */ /* 0x000fe80000100a00 */
[----:B------:R3:W-:Y:S04]  /*9f860*/  STL.64 [R1+0x2768], R6 ;  /* 0x0027680601007387 */ /* 0x0007e80000100a00 */
[----:B---3--:R3:W5:Y:S04]  /*9f870*/  LDL.LU.64 R6, [R1+0x4618] ;  /* 0x0046180001067983 */ /* 0x0087680000300a00 */
[----:B------:R3:W5:Y:S04]  /*9f880*/  LDL.LU.64 R4, [R1+0x4610] ;  /* 0x0046100001047983 */ /* 0x0007680000300a00 */
[----:B------:R-:W-:Y:S04]  /*9f890*/  STL.64 [R1+0x2750], R8 ;  /* 0x0027500801007387 */ /* 0x000fe80000100a00 */
[----:B------:R4:W-:Y:S02]  /*9f8a0*/  STL.64 [R1+0x2758], R10 ;  /* 0x0027580a01007387 */ /* 0x0009e40000100a00 */
[C---:B----4-:R-:W-:Y:S02]  /*9f8b0*/  HMMA.1688.F32.TF32 R8, R232.reuse, R130, R16 ;  /* 0x00000082e808723c */ /* 0x050fe40000081010 */
[----:B------:R-:W-:Y:S04]  /*9f8c0*/  STL.64 [R1+0x2740], R12 ;  /* 0x0027400c01007387 */ /* 0x000fe80000100a00 */
[----:B------:R4:W-:Y:S02]  /*9f8d0*/  STL.64 [R1+0x2748], R14 ;  /* 0x0027480e01007387 */ /* 0x0009e40000100a00 */
[C---:B------:R-:W-:Y:S08]  /*9f8e0*/  HMMA.1688.F32.TF32 R16, R232.reuse, R126, R20 ;  /* 0x0000007ee810723c */ /* 0x040ff00000081014 */
[C---:B----4-:R-:W-:Y:S07]  /*9f8f0*/  HMMA.1688.F32.TF32 R12, R232.reuse, R122, R24 ;  /* 0x0000007ae80c723c */ /* 0x050fee0000081018 */
[----:B------:R-:W-:Y:S04]  /*9f900*/  STL.64 [R1+0x2730], R8 ;  /* 0x0027300801007387 */ /* 0x000fe80000100a00 */
[----:B------:R4:W-:Y:S02]  /*9f910*/  STL.64 [R1+0x2738], R10 ;  /* 0x0027380a01007387 */ /* 0x0009e40000100a00 */
[C---:B----4-:R-:W-:Y:S02]  /*9f920*/  HMMA.1688.F32.TF32 R8, R232.reuse, R118, R224 ;  /* 0x00000076e808723c */ /* 0x050fe400000810e0 */
[----:B------:R-:W-:Y:S04]  /*9f930*/  STL.64 [R1+0x2720], R16 ;  /* 0x0027201001007387 */ /* 0x000fe80000100a00 */
[----:B------:R4:W-:Y:S04]  /*9f940*/  STL.64 [R1+0x2728], R18 ;  /* 0x0027281201007387 */ /* 0x0009e80000100a00 */
[----:B------:R-:W-:Y:S04]  /*9f950*/  STL.64 [R1+0x2710], R12 ;  /* 0x0027100c01007387 */ /* 0x000fe80000100a00 */
[----:B------:R1:W-:Y:S01]  /*9f960*/  STL.64 [R1+0x2718], R14 ;  /* 0x0027180e01007387 */ /* 0x0003e20000100a00 */
[C---:B----4-:R-:W-:Y:S08]  /*9f970*/  HMMA.1688.F32.TF32 R16, R232.reuse, R114, R228 ;  /* 0x00000072e810723c */ /* 0x050ff000000810e4 */
        /* <DEDUP_REMOVED lines=10> */
[C---:B----4-:R-:W-:Y:S01]  /*9fa20*/  HMMA.1688.F32.TF32 R12, R232.reuse, R98, R208 ;  /* 0x00000062e80c723c */ /* 0x050fe200000810d0 */
        /* <DEDUP_REMOVED lines=162> */
[C---:B------:R-:W-:Y:S11]  /*a0450*/  HMMA.1688.F32.TF32 R8, R236.reuse, R154, R12 ;  /* 0x0000009aec08723c */ /* 0x040ff6000008100c */
[----:B------:R-:W-:Y:S04]  /*a0460*/  @!UPT UIADD3 URZ, URZ, URZ, URZ ;  /* 0x0000003f3f3ff290 */ /* 0x000fe8000fffe03f */
[----:B------:R-:W-:Y:S04]  /*a0470*/  STL.64 [R1+0x1d70], R232 ;  /* 0x001d70e801007387 */ /* 0x000fe80000100a00 */
[----:B------:R-:W-:Y:S04]  /*a0480*/  STL.64 [R1+0x1d78], R234 ;  /* 0x001d78ea01007387 */ /* 0x000fe80000100a00 */
[----:B------:R-:W-:Y:S04]  /*a0490*/  STL.64 [R1+0x1da0], R8 ;  /* 0x001da00801007387 */ /* 0x000fe80000100a00 */
[----:B------:R3:W-:Y:S01]  /*a04a0*/  STL.64 [R1+0x1da8], R10 ;  /* 0x001da80a01007387 */ /* 0x0007e20000100a00 */
[C---:B------:R-:W-:Y:S03]  /*a04b0*/  HMMA.1688.F32.TF32 R12, R236.reuse, R142, R24 ;  /* 0x0000008eec0c723c */ /* 0x040fe60000081018 */
[----:B------:R-:W-:Y:S04]  /*a04c0*/  LDS R232, [R3+0x1c500] ;  /* 0x01c5000003e87984 */ /* 0x000fe80000000800 */
[----:B------:R-:W-:Y:S01]  /*a04d0*/  LDS R234, [R3+0x1e500] ;  /* 0x01e5000003ea7984 */ /* 0x000fe20000000800 */
[C---:B---3--:R-:W-:Y:S03]  /*a04e0*/  HMMA.1688.F32.TF32 R8, R236.reuse, R150, R16 ;  /* 0x00000096ec08723c */ /* 0x048fe60000081010 */
[----:B------:R-:W-:Y:S04]  /*a04f0*/  LDS R233, [R101+0x1c500] ;  /* 0x01c5000065e97984 */ /* 0x000fe80000000800 */
[----:B------:R-:W1:Y:S01]  /*a0500*/  LDS R235, [R101+0x1e500] ;  /* 0x01e5000065eb7984 */ /* 0x000e620000000800 */
[C---:B------:R-:W-:Y:S11]  /*a0510*/  HMMA.1688.F32.TF32 R16, R236.reuse, R146, R20 ;  /* 0x00000092ec10723c */ /* 0x040ff60000081014 */
[----:B------:R-:W-:Y:S04]  /*a0520*/  @!UPT UIADD3 URZ, URZ, URZ, URZ ;  /* 0x0000003f3f3ff290 */ /* 0x000fe8000fffe03f */
[----:B------:R-:W-:Y:S04]  /*a0530*/  STL.64 [R1+0x25a0], R8 ;  /* 0x0025a00801007387 */ /* 0x000fe80000100a00 */
[----:B------:R2:W-:Y:S02]  /*a0540*/  STL.64 [R1+0x25a8], R10 ;  /* 0x0025a80a01007387 */ /* 0x0005e40000100a00 */
[C---:B--2---:R-:W-:Y:S02]  /*a0550*/  HMMA.1688.F32.TF32 R8, R236.reuse, R138, R224 ;  /* 0x0000008aec08723c */ /* 0x044fe400000810e0 */
[----:B------:R-:W-:Y:S04]  /*a0560*/  STL.64 [R1+0x2590], R16 ;  /* 0x0025901001007387 */ /* 0x000fe80000100a00 */
[----:B------:R4:W-:Y:S04]  /*a0570*/  STL.64 [R1+0x2598], R18 ;  /* 0x0025981201007387 */ /* 0x0009e80000100a00 */
[----:B------:R-:W-:Y:S04]  /*a0580*/  STL.64 [R1+0x2580], R12 ;  /* 0x0025800c01007387 */ /* 0x000fe80000100a00 */
[----:B------:R2:W-:Y:S01]  /*a0590*/  STL.64 [R1+0x2588], R14 ;  /* 0x0025880e01007387 */ /* 0x0005e20000100a00 */
[C---:B----4-:R-:W-:Y:S08]  /*a05a0*/  HMMA.1688.F32.TF32 R16, R236.reuse, R134, R228 ;  /* 0x00000086ec10723c */ /* 0x050ff000000810e4 */
[----:B------:R-:W-:Y:S01]  /*a05b0*/  STL.64 [R1+0x2570], R8 ;  /* 0x0025700801007387 */ /* 0x000fe20000100a00 */
[C---:B--2---:R-:W-:Y:S03]  /*a05c0*/  HMMA.1688.F32.TF32 R12, R236.reuse, R130, R220 ;  /* 0x00000082ec0c723c */ /* 0x044fe600000810dc */
        /* <DEDUP_REMOVED lines=170> */
[C---:B----4-:R-:W-:Y:S11]  /*a1070*/  HMMA.1688.F32.TF32 R8, R236.reuse, R50, R8 ;  /* 0x00000032ec08723c */ /* 0x050ff60000081008 */
[----:B------:R-:W-:Y:S11]  /*a1080*/  @!UPT UIADD3 URZ, URZ, URZ, URZ ;  /* 0x0000003f3f3ff290 */ /* 0x000ff6000fffe03f */
[----:B------:R-:W-:Y:S01]  /*a1090*/  @!UPT UIADD3 URZ, URZ, URZ, URZ ;  /* 0x0000003f3f3ff290 */ /* 0x000fe2000fffe03f */
[----:B------:R-:W-:Y:S04]  /*a10a0*/  STL.64 [R1+0x2410], R8 ;  /* 0x0024100801007387 */ /* 0x000fe80000100a00 */
[----:B------:R3:W-:Y:S02]  /*a10b0*/  STL.64 [R1+0x2418], R10 ;  /* 0x0024180a01007387 */ /* 0x0007e40000100a00 */
[C---:B---3--:R-:W-:Y:S08]  /*a10c0*/  HMMA.1688.F32.TF32 R8, R236.reuse, R46, R12 ;  /* 0x0000002eec08723c */ /* 0x048ff0000008100c */
[C---:B--2---:R-:W-:Y:S11]  /*a10d0*/  HMMA.1688.F32.TF32 R12, R236.reuse, R42, R16 ;  /* 0x0000002aec0c723c */ /* 0x044ff60000081010 */
[----:B------:R-:W-:Y:S04]  /*a10e0*/  @!UPT UIADD3 URZ, URZ, URZ, URZ ;  /* 0x0000003f3f3ff290 */ /* 0x000fe8000fffe03f */
[----:B------:R-:W-:Y:S04]  /*a10f0*/  STL.64 [R1+0x2400], R8 ;  /* 0x0024000801007387 */ /* 0x000fe80000100a00 */
[----:B------:R1:W-:Y:S02]  /*a1100*/  STL.64 [R1+0x2408], R10 ;  /* 0x0024080a01007387 */ /* 0x0003e40000100a00 */
[C---:B-1----:R-:W-:Y:S02]  /*a1110*/  HMMA.1688.F32.TF32 R8, R236.reuse, R38, R20 ;  /* 0x00000026ec08723c */ /* 0x042fe40000081014 */
[----:B------:R-:W-:Y:S04]  /*a1120*/  STL.64 [R1+0x23f0], R12 ;  /* 0x0023f00c01007387 */ /* 0x000fe80000100a00 */
[----:B------:R1:W-:Y:S02]  /*a1130*/  STL.64 [R1+0x23f8], R14 ;  /* 0x0023f80e01007387 */ /* 0x0003e40000100a00 */
[C---:B------:R-:W-:Y:S08]  /*a1140*/  HMMA.1688.F32.TF32 R16, R236.reuse, R34, R24 ;  /* 0x00000022ec10723c */ /* 0x040ff00000081018 */
[----:B-1----:R-:W-:Y:S01]  /*a1150*/  HMMA.1688.F32.TF32 R12, R236, R30, R224 ;  /* 0x0000001eec0c723c */ /* 0x002fe200000810e0 */
        /* <DEDUP_REMOVED lines=193> */
[C---:B----4-:R-:W-:Y:S11]  /*a1d70*/  HMMA.1688.F32.TF32 R8, R232.reuse, R62, R8 ;  /* 0x0000003ee808723c */ /* 0x050ff60000081008 */
        /* <DEDUP_REMOVED lines=23> */
[----:B----4-:R-:W-:Y:S03]  /*a1ef0*/  HMMA.1688.F32.TF32 R12, R232, R30, R216 ;  /* 0x0000001ee80c723c */ /* 0x010fe600000810d8 */
        /* <DEDUP_REMOVED lines=11> */
[C---:B----4-:R-:W-:Y:S03]  /*a1fb0*/  HMMA.1688.F32.TF32 R12, R236.reuse, R146, R204 ;  /* 0x00000092ec0c723c */ /* 0x050fe600000810cc */
[----:B------:R-:W-:Y:S04]  /*a1fc0*/  STL.64 [R1+0x1fb0], R8 ;  /* 0x001fb00801007387 */ /* 0x000fe80000100a00 */
[----:B------:R4:W-:Y:S02]  /*a1fd0*/  STL.64 [R1+0x1fb8], R10 ;  /* 0x001fb80a01007387 */ /* 0x0009e40000100a00 */
[C---:B----4-:R-:W-:Y:S06]  /*a1fe0*/  HMMA.1688.F32.TF32 R8, R236.reuse, R142, R200 ;  /* 0x0000008eec08723c */ /* 0x050fec00000810c8 */
[----:B------:R-:W-:Y:S04]  /*a1ff0*/  STL.64 [R1+0x21e0], R16 ;  /* 0x0021e01001007387 */ /* 0x000fe80000100a00 */
[----:B------:R4:W-:Y:S04]  /*a2000*/  STL.64 [R1+0x21e8], R18 ;  /* 0x0021e81201007387 */ /* 0x0009e80000100a00 */
[----:B------:R-:W-:Y:S04]  /*a2010*/  STL.64 [R1+0x21d0], R12 ;  /* 0x0021d00c01007387 */ /* 0x000fe80000100a00 */
[----:B------:R1:W-:Y:S01]  /*a2020*/  STL.64 [R1+0x21d8], R14 ;  /* 0x0021d80e01007387 */ /* 0x0003e20000100a00 */
[C---:B----4-:R-:W-:Y:S04]  /*a2030*/  HMMA.1688.F32.TF32 R16, R236.reuse, R138, R196 ;  /* 0x0000008aec10723c */ /* 0x050fe800000810c4 */
[----:B------:R-:W-:Y:S04]  /*a2040*/  STL.64 [R1+0x21c0], R8 ;  /* 0x0021c00801007387 */ /* 0x000fe80000100a00 */
        /* <DEDUP_REMOVED lines=29> */
[----:B-1----:R-:W-:Y:S07]  /*a2220*/  HMMA.1688.F32.TF32 R8, R236, R94, R244 ;  /* 0x0000005eec08723c */ /* 0x002fee00000810f4 */
[----:B------:R1:W-:Y:S04]  /*a2230*/  STL.64 [R1+0x2120], R16 ;  /* 0x0021201001007387 */ /* 0x0003e80000100a00 */
[----:B------:R4:W-:Y:S04]  /*a2240*/  STL.64 [R1+0x2128], R18 ;  /* 0x0021281201007387 */ /* 0x0009e80000100a00 */
[----:B------:R-:W3:Y:S04]  /*a2250*/  LDL.LU R160, [R1+0x610] ;  /* 0x0006100001a07983 */ /* 0x000ee80000300800 */
[----:B------:R1:W-:Y:S01]  /*a2260*/  STL.64 [R1+0x2110], R12 ;  /* 0x0021100c01007387 */ /* 0x0003e20000100a00 */
[----:B--2---:R-:W-:-:S03]  /*a2270*/  IMAD.MOV.U32 R162, RZ, RZ, R243 ;  /* 0x000000ffffa27224 */ /* 0x004fc600078e00f3 */
[----:B------:R2:W-:Y:S01]  /*a2280*/  STL.64 [R1+0x2118], R14 ;  /* 0x0021180e01007387 */ /* 0x0005e20000100a00 */
[----:B------:R-:W-:-:S03]  /*a2290*/  IMAD.MOV.U32 R163, RZ, RZ, R241 ;  /* 0x000000ffffa37224 */ /* 0x000fc600078e00f1 */
[----:B------:R1:W-:Y:S04]  /*a22a0*/  STL.64 [R1+0x2100], R8 ;  /* 0x0021000801007387 */ /* 0x0003e80000100a00 */
[----:B------:R1:W-:Y:S04]  /*a22b0*/  STL.64 [R1+0x2108], R10 ;  /* 0x0021080a01007387 */ /* 0x0003e80000100a00 */
[----:B------:R-:W3:Y:S04]  /*a22c0*/  LDL.LU R161, [R1+0x614] ;  /* 0x0006140001a17983 */ /* 0x000ee80000300800 */
[----:B------:R-:W2:Y:S04]  /*a22d0*/  LDL.LU R243, [R1+0x45ec] ;  /* 0x0045ec0001f37983 */ /* 0x000ea80000300800 */
[----:B------:R-:W3:Y:S01]  /*a22e0*/  LDL.LU R241, [R1+0x45e8] ;  /* 0x0045e80001f17983 */ /* 0x000ee20000300800 */
[----:B------:R-:W-:Y:S01]  /*a22f0*/  IMAD.MOV.U32 R166, RZ, RZ, R240 ;  /* 0x000000ffffa67224 */ /* 0x000fe200078e00f0 */
[----:B------:R-:W-:-:S02]  /*a2300*/  MOV R167, R242 ;  /* 0x000000f200a77202 */ /* 0x000fc40000000f00 */
        /* <DEDUP_REMOVED lines=14> */
[----:B--2---:R-:W-:-:S03]  /*a23f0*/  IMAD.MOV.U32 R178, RZ, RZ, R243 ;  /* 0x000000ffffb27224 */ /* 0x004fc600078e00f3 */
[----:B------:R-:W2:Y:S01]  /*a2400*/  LDL.LU R243, [R1+0x45cc] ;  /* 0x0045cc0001f37983 */ /* 0x000ea20000300800 */
[----:B---3--:R-:W-:-:S03]  /*a2410*/  IMAD.MOV.U32 R179, RZ, RZ, R241 ;  /* 0x000000ffffb37224 */ /* 0x008fc600078e00f1 */
        /* <DEDUP_REMOVED lines=40> */
[----:B------:R-:W3:Y:S01]  /*a26a0*/  LDL.LU R19, [R1+0x124c] ;  /* 0x00124c0001137983 */ /* 0x000ee20000300800 */
[----:B----4-:R-:W-:-:S03]  /*a26b0*/  IMAD.MOV.U32 R187, RZ, RZ, R240 ;  /* 0x000000ffffbb7224 */ /* 0x010fc600078e00f0 */
[----:B------:R-:W4:Y:S04]  /*a26c0*/  LDL.LU R12, [R1+0x1250] ;  /* 0x00125000010c7983 */ /* 0x000f280000300800 */
[----:B------:R-:W4:Y:S01]  /*a26d0*/  LDL.LU R13, [R1+0x1254] ;  /* 0x00125400010d7983 */ /* 0x000f220000300800 */
[----:B------:R-:W-:-:S03]  /*a26e0*/  MOV R185, R242 ;  /* 0x000000f200b97202 */ /* 0x000fc60000000f00 */
[----:B------:R-:W4:Y:S04]  /*a26f0*/  LDL.LU R14, [R1+0x1258] ;  /* 0x00125800010e7983 */ /* 0x000f280000300800 */
[----:B------:R-:W4:Y:S04]  /*a2700*/  LDL.LU R15, [R1+0x125c] ;  /* 0x00125c00010f7983 */ /* 0x000f280000300800 */
[----:B------:R-:W4:Y:S01]  /*a2710*/  LDL.LU R240, [R1+0x1270] ;  /* 0x0012700001f07983 */ /* 0x000f220000300800 */
[----:B--2---:R-:W-:Y:S02]  /*a2720*/  IMAD.MOV.U32 R184, RZ, RZ, R243 ;  /* 0x000000ffffb87224 */ /* 0x004fe400078e00f3 */
[----:B---3--:R-:W-:-:S02]  /*a2730*/  IMAD.MOV.U32 R186, RZ, RZ, R241 ;  /* 0x000000ffffba7224 */ /* 0x008fc400078e00f1 */
        /* <DEDUP_REMOVED lines=40> */
[C---:B--2---:R-:W-:Y:S11]  /*a29c0*/  HMMA.1688.F32.TF32 R244, R236.reuse, R90, R244 ;  /* 0x0000005aecf4723c */ /* 0x044ff600000810f4 */
[----:B------:R-:W-:Y:S11]  /*a29d0*/  @!UPT UIADD3 URZ, URZ, URZ, URZ ;  /* 0x0000003f3f3ff290 */ /* 0x000ff6000fffe03f */
[----:B------:R-:W-:Y:S01]  /*a29e0*/  @!UPT UIADD3 URZ, URZ, URZ, URZ ;  /* 0x0000003f3f3ff290 */ /* 0x000fe2000fffe03f */
[----:B------:R-:W-:Y:S04]  /*a29f0*/  STL.64 [R1+0x20f0], R244 ;  /* 0x0020f0f401007387 */ /* 0x000fe80000100a00 */
[----:B------:R1:W-:Y:S04]  /*a2a00*/  STL.64 [R1+0x20f8], R246 ;  /* 0x0020f8f601007387 */ /* 0x0003e80000100a00 */
[----:B-1----:R-:W2:Y:S04]  /*a2a10*/  LDL.LU.64 R246, [R1+0x45c0] ;  /* 0x0045c00001f67983 */ /* 0x002ea80000300a00 */
[----:B------:R-:W4:Y:S04]  /*a2a20*/  LDL.LU.64 R244, [R1+0x45b8] ;  /* 0x0045b80001f47983 */ /* 0x000f280000300a00 */
[----:B------:R-:W-:Y:S04]  /*a2a30*/  STL.64 [R1+0x20e0], R240 ;  /* 0x0020e0f001007387 */ /* 0x000fe80000100a00 */
[----:B------:R1:W-:Y:S04]  /*a2a40*/  STL.64 [R1+0x20e8], R242 ;  /* 0x0020e8f201007387 */ /* 0x0003e80000100a00 */
[----:B-1----:R-:W2:Y:S04]  /*a2a50*/  LDL.LU.64 R242, [R1+0x45b0] ;  /* 0x0045b00001f27983 */ /* 0x002ea80000300a00 */
[----:B------:R-:W2:Y:S01]  /*a2a60*/  LDL.LU.64 R240, [R1+0x45a8] ;  /* 0x0045a80001f07983 */ /* 0x000ea20000300a00 */
[C---:B---3--:R-:W-:Y:S08]  /*a2a70*/  HMMA.1688.F32.TF32 R8, R236.reuse, R82, R8 ;  /* 0x00000052ec08723c */ /* 0x048ff00000081008 */
        /* <DEDUP_REMOVED lines=36> */
[----:B---3--:R-:W-:Y:S01]  /*a2cc0*/  HMMA.1688.F32.TF32 R12, R236, R30, R196 ;  /* 0x0000001eec0c723c */ /* 0x008fe200000810c4 */
[----:B------:R-:W-:Y:S04]  /*a2cd0*/  STL.64 [R1+0x2d38], R10 ;  /* 0x002d380a01007387 */ /* 0x000fe80000100a00 */
[----:B------:R-:W-:Y:S04]  /*a2ce0*/  LDS R236, [R3+0x1c680] ;  /* 0x01c6800003ec7984 */ /* 0x000fe80000000800 */
[----:B------:R-:W-:Y:S04]  /*a2cf0*/  LDS R238, [R3+0x1e680] ;  /* 0x01e6800003ee7984 */ /* 0x000fe80000000800 */
[----:B------:R-:W-:Y:S04]  /*a2d00*/  LDS R237, [R101+0x1c680] ;  /* 0x01c6800065ed7984 */ /* 0x000fe80000000800 */
[----:B------:R-:W-:Y:S04]  /*a2d10*/  STL.64 [R1+0x1fa0], R16 ;  /* 0x001fa01001007387 */ /* 0x000fe80000100a00 */
[----:B------:R1:W-:Y:S04]  /*a2d20*/  STL.64 [R1+0x1fa8], R18 ;  /* 0x001fa81201007387 */ /* 0x0003e80000100a00 */
[----:B------:R-:W-:Y:S04]  /*a2d30*/  STL.64 [R1+0x2030], R12 ;  /* 0x0020300c01007387 */ /* 0x000fe80000100a00 */
[----:B------:R3:W-:Y:S01]  /*a2d40*/  STL.64 [R1+0x2038], R14 ;  /* 0x0020380e01007387 */ /* 0x0007e20000100a00 */
[C---:B-1----:R-:W-:Y:S03]  /*a2d50*/  HMMA.1688.F32.TF32 R16, R232.reuse, R146, R188 ;  /* 0x00000092e810723c */ /* 0x042fe600000810bc */
[----:B------:R-:W1:Y:S05]  /*a2d60*/  LDS R239, [R101+0x1e680] ;  /* 0x01e6800065ef7984 */ /* 0x000e6a0000000800 */
[C---:B---3--:R-:W-:Y:S08]  /*a2d70*/  HMMA.1688.F32.TF32 R12, R232.reuse, R142, R184 ;  /* 0x0000008ee80c723c */ /* 0x048ff000000810b8 */
[C---:B--2---:R-:W-:Y:S11]  /*a2d80*/  HMMA.1688.F32.TF32 R8, R232.reuse, R154, R240 ;  /* 0x0000009ae808723c */ /* 0x044ff600000810f0 */
[----:B------:R-:W-:Y:S11]  /*a2d90*/  @!UPT UIADD3 URZ, URZ, URZ, URZ ;  /* 0x0000003f3f3ff290 */ /* 0x000ff6000fffe03f */
[----:B------:R-:W-:Y:S01]  /*a2da0*/  @!UPT UIADD3 URZ, URZ, URZ, URZ ;  /* 0x0000003f3f3ff290 */ /* 0x000fe2000fffe03f */
[----:B------:R-:W-:Y:S04]  /*a2db0*/  STL.64 [R1+0x2020], R8 ;  /* 0x0020200801007387 */ /* 0x000fe80000100a00 */
[----:B------:R2:W-:Y:S02]  /*a2dc0*/  STL.64 [R1+0x2028], R10 ;  /* 0x0020280a01007387 */ /* 0x0005e40000100a00 */
        /* <DEDUP_REMOVED lines=23> */
[----:B--2---:R-:W-:Y:S07]  /*a2f40*/  HMMA.1688.F32.TF32 R8, R232, R114, R156 ;  /* 0x00000072e808723c */ /* 0x004fee000008109c */
[----:B------:R2:W-:Y:S01]  /*a2f50*/  STL.64 [R1+0x2cb0], R16 ;  /* 0x002cb01001007387 */ /* 0x0005e20000100a00 */
[----:B------:R-:W-:-:S03]  /*a2f60*/  IMAD.MOV.U32 R160, RZ, RZ, R247 ;  /* 0x000000ffffa07224 */ /* 0x000fc600078e00f7 */
[----:B------:R3:W-:Y:S04]  /*a2f70*/  STL.64 [R1+0x2cb8], R18 ;  /* 0x002cb81201007387 */ /* 0x0007e80000100a00 */
[----:B------:R-:W-:Y:S01]  /*a2f80*/  STL.64 [R1+0x2ca0], R12 ;  /* 0x002ca00c01007387 */ /* 0x000fe20000100a00 */
[----:B------:R-:W-:-:S03]  /*a2f90*/  IMAD.MOV.U32 R161, RZ, RZ, R246 ;  /* 0x000000ffffa17224 */ /* 0x000fc600078e00f6 */
[----:B------:R-:W-:Y:S01]  /*a2fa0*/  STL.64 [R1+0x2ca8], R14 ;  /* 0x002ca80e01007387 */ /* 0x000fe20000100a00 */
[----:B----4-:R-:W-:-:S03]  /*a2fb0*/  IMAD.MOV.U32 R162, RZ, RZ, R245 ;  /* 0x000000ffffa27224 */ /* 0x010fc600078e00f5 */
[----:B------:R-:W4:Y:S01]  /*a2fc0*/  LDL.LU R247, [R1+0x45a4] ;  /* 0x0045a40001f77983 */ /* 0x000f220000300800 */
[----:B------:R-:W-:-:S03]  /*a2fd0*/  IMAD.MOV.U32 R163, RZ, RZ, R244 ;  /* 0x000000ffffa37224 */ /* 0x000fc600078e00f4 */
        /* <DEDUP_REMOVED lines=89> */
[----:B----4-:R-:W-:Y:S01]  /*a3570*/  IMAD.MOV.U32 R168, RZ, RZ, R244 ;  /* 0x000000ffffa87224 */ /* 0x010fe200078e00f4 */
[----:B------:R-:W-:Y:S01]  /*a3580*/  MOV R169, R245 ;  /* 0x000000f500a97202 */ /* 0x000fe20000000f00 */
[----:B------:R-:W-:Y:S01]  /*a3590*/  IMAD.MOV.U32 R170, RZ, RZ, R246 ;  /* 0x000000ffffaa7224 */ /* 0x000fe200078e00f6 */
        /* <DEDUP_REMOVED lines=18> */
[C---:B---3--:R-:W-:Y:S11]  /*a36c0*/  HMMA.1688.F32.TF32 R12, R232.reuse, R102, R12 ;  /* 0x00000066e80c723c */ /* 0x048ff6000008100c */
        /* <DEDUP_REMOVED lines=57> */
[----:B----4-:R-:W-:Y:S03]  /*a3a60*/  HMMA.1688.F32.TF32 R12, R232, R30, R248 ;  /* 0x0000001ee80c723c */ /* 0x010fe600000810f8 */
[----:B------:R-:W-:Y:S04]  /*a3a70*/  LDS R232, [R3+0x1c700] ;  /* 0x01c7000003e87984 */ /* 0x000fe80000000800 */
[----:B------:R-:W-:Y:S01]  /*a3a80*/  LDS R234, [R3+0x1e700] ;  /* 0x01e7000003ea7984 */ /* 0x000fe20000000800 */
[C---:B-1----:R-:W-:Y:S03]  /*a3a90*/  HMMA.1688.F32.TF32 R8, R236.reuse, R154, R244 ;  /* 0x0000009aec08723c */ /* 0x042fe600000810f4 */
[----:B------:R-:W-:Y:S04]  /*a3aa0*/  STL.64 [R1+0x2b50], R16 ;  /* 0x002b501001007387 */ /* 0x000fe80000100a00 */
[----:B------:R-:W-:Y:S04]  /*a3ab0*/  STL.64 [R1+0x2b58], R18 ;  /* 0x002b581201007387 */ /* 0x000fe80000100a00 */
[----:B------:R-:W-:Y:S04]  /*a3ac0*/  LDS R233, [R101+0x1c700] ;  /* 0x01c7000065e97984 */ /* 0x000fe80000000800 */
[----:B------:R-:W1:Y:S04]  /*a3ad0*/  LDS R235, [R101+0x1e700] ;  /* 0x01e7000065eb7984 */ /* 0x000e680000000800 */
[----:B------:R-:W-:Y:S04]  /*a3ae0*/  STL.64 [R1+0x2010], R12 ;  /* 0x0020100c01007387 */ /* 0x000fe80000100a00 */
[----:B------:R2:W-:Y:S04]  /*a3af0*/  STL.64 [R1+0x2018], R14 ;  /* 0x0020180e01007387 */ /* 0x0005e80000100a00 */
[----:B------:R-:W-:Y:S04]  /*a3b00*/  STL.64 [R1+0x2000], R8 ;  /* 0x0020000801007387 */ /* 0x000fe80000100a00 */
        /* <DEDUP_REMOVED lines=12> */
[----:B------:R-:W2:Y:S06]  /*a3bd0*/  LDL.LU R164, [R1+0x10] ;  /* 0x0000100001a47983 */ /* 0x000eac0000300800 */
        /* <DEDUP_REMOVED lines=107> */
[----:B------:R-:W2:Y:S04]  /*a4290*/  LDL.LU R160, [R1] ;  /* 0x0000000001a07983 */ /* 0x000ea80000300800 */
[----:B------:R-:W2:Y:S04]  /*a42a0*/  LDL.LU R161, [R1+0x4] ;  /* 0x0000040001a17983 */ /* 0x000ea80000300800 */
[----:B------:R-:W2:Y:S04]  /*a42b0*/  LDL.LU R162, [R1+0x8] ;  /* 0x0000080001a27983 */ /* 0x000ea80000300800 */
[----:B------:R-:W2:Y:S01]  /*a42c0*/  LDL.LU R163, [R1+0xc] ;  /* 0x00000c0001a37983 */ /* 0x000ea20000300800 */
[C---:B---3--:R-:W-:Y:S11]  /*a42d0*/  HMMA.1688.F32.TF32 R156, R236.reuse, R130, R156 ;  /* 0x00000082ec9c723c */ /* 0x048ff6000008109c */
[----:B------:R-:W-:Y:S11]  /*a42e0*/  @!UPT UIADD3 URZ, URZ, URZ, URZ ;  /* 0x0000003f3f3ff290 */ /* 0x000ff6000fffe03f */
[----:B------:R-:W-:Y:S01]  /*a42f0*/  @!UPT UIADD3 URZ, URZ, URZ, URZ ;  /* 0x0000003f3f3ff290 */ /* 0x000fe2000fffe03f */
[----:B------:R1:W-:Y:S04]  /*a4300*/  STL.64 [R1+0x2af0], R156 ;  /* 0x002af09c01007387 */ /* 0x0003e80000100a00 */
[----:B------:R3:W-:Y:S04]  /*a4310*/  STL.64 [R1+0x2af8], R158 ;  /* 0x002af89e01007387 */ /* 0x0007e80000100a00 */
[----:B-1----:R-:W4:Y:S04]  /*a4320*/  LDL.LU R156, [R1+0x420] ;  /* 0x00042000019c7983 */ /* 0x002f280000300800 */
[----:B------:R-:W4:Y:S04]  /*a4330*/  LDL.LU R157, [R1+0x424] ;  /* 0x00042400019d7983 */ /* 0x000f280000300800 */
[----:B---3--:R-:W4:Y:S04]  /*a4340*/  LDL.LU R158, [R1+0x428] ;  /* 0x00042800019e7983 */ /* 0x008f280000300800 */
[----:B------:R-:W4:Y:S01]  /*a4350*/  LDL.LU R159, [R1+0x42c] ;  /* 0x00042c00019f7983 */ /* 0x000f220000300800 */
[C---:B--2---:R-:W-:Y:S08]  /*a4360*/  HMMA.1688.F32.TF32 R8, R236.reuse, R126, R8 ;  /* 0x0000007eec08723c */ /* 0x044ff00000081008 */
[C---:B------:R-:W-:Y:S08]  /*a4370*/  HMMA.1688.F32.TF32 R12, R236.reuse, R122, R12 ;  /* 0x0000007aec0c723c */ /* 0x040ff0000008100c */
[C---:B------:R-:W-:Y:S08]  /*a4380*/  HMMA.1688.F32.TF32 R16, R236.reuse, R118, R16 ;  /* 0x00000076ec10723c */ /* 0x040ff00000081010 */
[C---:B------:R-:W-:Y:S01]  /*a4390*/  HMMA.1688.F32.TF32 R20, R236.reuse, R114, R20 ;  /* 0x00000072ec14723c */ /* 0x040fe20000081014 */
[----:B------:R-:W-:Y:S07]  /*a43a0*/  STL.64 [R1+0x2ae0], R8 ;  /* 0x002ae00801007387 */ /* 0x000fee0000100a00 */
[C---:B------:R-:W-:Y:S01]  /*a43b0*/  HMMA.1688.F32.TF32 R24, R236.reuse, R110, R24 ;  /* 0x0000006eec18723c */ /* 0x040fe20000081018 */
[----:B------:R1:W-:Y:S07]  /*a43c0*/  STL.64 [R1+0x2ae8], R10 ;  /* 0x002ae80a01007387 */ /* 0x0003ee0000100a00 */
[C---:B------:R-:W-:Y:S01]  /*a43d0*/  HMMA.1688.F32.TF32 R224, R236.reuse, R106, R224 ;  /* 0x0000006aece0723c */ /* 0x040fe200000810e0 */
[----:B-1----:R1:W5:Y:S07]  /*a43e0*/  LDL.LU.64 R10, [R1+0x4570] ;  /* 0x00457000010a7983 */ /* 0x00236e0000300a00 */
[C---:B------:R-:W-:Y:S01]  /*a43f0*/  HMMA.1688.F32.TF32 R228, R236.reuse, R102, R228 ;  /* 0x00000066ece4723c */ /* 0x040fe200000810e4 */
[----:B------:R1:W5:Y:S04]  /*a4400*/  LDL.LU.64 R8, [R1+0x4568] ;  /* 0x0045680001087983 */ /* 0x0003680000300a00 */
[----:B------:R-:W-:Y:S03]  /*a4410*/  STL.64 [R1+0x2ad0], R12 ;  /* 0x002ad00c01007387 */ /* 0x000fe60000100a00 */
[C---:B------:R-:W-:Y:S01]  /*a4420*/  HMMA.1688.F32.TF32 R220, R236.reuse, R98, R220 ;  /* 0x00000062ecdc723c */ /* 0x040fe200000810dc */
[----:B------:R2:W-:Y:S07]  /*a4430*/  STL.64 [R1+0x2ad8], R14 ;  /* 0x002ad80e01007387 */ /* 0x0005ee0000100a00 */
[C---:B------:R-:W-:Y:S01]  /*a4440*/  HMMA.1688.F32.TF32 R244, R236.reuse, R94, R244 ;  /* 0x0000005eecf4723c */ /* 0x040fe200000810f4 */
[----:B--2---:R1:W5:Y:S04]  /*a4450*/  LDL.LU.64 R14, [R1+0x4560] ;  /* 0x00456000010e7983 */ /* 0x0043680000300a00 */
[----:B------:R1:W5:Y:S04]  /*a4460*/  LDL.LU.64 R12, [R1+0x4558] ;  /* 0x00455800010c7983 */ /* 0x0003680000300a00 */
[----:B------:R-:W-:Y:S04]  /*a4470*/  STL.64 [R1+0x2ac0], R16 ;  /* 0x002ac01001007387 */ /* 0x000fe80000100a00 */
[----:B------:R2:W-:Y:S04]  /*a4480*/  STL.64 [R1+0x2ac8], R18 ;  /* 0x002ac81201007387 */ /* 0x0005e80000100a00 */
        /* <DEDUP_REMOVED lines=12> */
[----:B--2---:R-:W2:Y:S04]  /*a4550*/  LDL.LU.64 R226, [R1+0x4520] ;  /* 0x0045200001e27983 */ /* 0x004ea80000300a00 */
[----:B------:R-:W2:Y:S04]  /*a4560*/  LDL.LU.64 R224, [R1+0x4518] ;  /* 0x0045180001e07983 */ /* 0x000ea80000300a00 */
[----:B------:R-:W-:Y:S04]  /*a4570*/  STL.64 [R1+0x2a80], R228 ;  /* 0x002a80e401007387 */ /* 0x000fe80000100a00 */
[----:B------:R3:W-:Y:S01]  /*a4580*/  STL.64 [R1+0x2a88], R230 ;  /* 0x002a88e601007387 */ /* 0x0007e20000100a00 */
[C---:B------:R-:W-:Y:S03]  /*a4590*/  HMMA.1688.F32.TF32 R240, R236.reuse, R86, R240 ;  /* 0x00000056ecf0723c */ /* 0x040fe600000810f0 */
[----:B---3--:R-:W3:Y:S04]  /*a45a0*/  LDL.LU.64 R230, [R1+0x4510] ;  /* 0x0045100001e67983 */ /* 0x008ee80000300a00 */
[----:B------:R-:W3:Y:S04]  /*a45b0*/  LDL.LU.64 R228, [R1+0x4508] ;  /* 0x0045080001e47983 */ /* 0x000ee80000300a00 */
[----:B------:R-:W-:Y:S04]  /*a45c0*/  STL.64 [R1+0x2a70], R220 ;  /* 0x002a70dc01007387 */ /* 0x000fe80000100a00 */
[----:B------:R1:W-:Y:S01]  /*a45d0*/  STL.64 [R1+0x2a78], R222 ;  /* 0x002a78de01007387 */ /* 0x0003e20000100a00 */
[C---:B------:R-:W-:Y:S03]  /*a45e0*/  HMMA.1688.F32.TF32 R216, R236.reuse, R82, R216 ;  /* 0x00000052ecd8723c */ /* 0x040fe600000810d8 */
[----:B-1----:R-:W2:Y:S04]  /*a45f0*/  LDL.LU.64 R222, [R1+0x4500] ;  /* 0x0045000001de7983 */ /* 0x002ea80000300a00 */
[----:B------:R-:W2:Y:S04]  /*a4600*/  LDL.LU.64 R220, [R1+0x44f8] ;  /* 0x0044f80001dc7983 */ /* 0x000ea80000300a00 */
[----:B------:R-:W-:Y:S04]  /*a4610*/  STL.64 [R1+0x2a60], R244 ;  /* 0x002a60f401007387 */ /* 0x000fe80000100a00 */
[----:B------:R1:W-:Y:S01]  /*a4620*/  STL.64 [R1+0x2a68], R246 ;  /* 0x002a68f601007387 */ /* 0x0003e20000100a00 */
[C---:B------:R-:W-:Y:S08]  /*a4630*/  HMMA.1688.F32.TF32 R212, R236.reuse, R78, R212 ;  /* 0x0000004eecd4723c */ /* 0x040ff000000810d4 */
[C---:B-1----:R-:W-:Y:S08]  /*a4640*/  HMMA.1688.F32.TF32 R244, R236.reuse, R90, R248 ;  /* 0x0000005aecf4723c */ /* 0x042ff000000810f8 */
        /* <DEDUP_REMOVED lines=25> */
[C---:B------:R-:W-:Y:S01]  /*a47e0*/  HMMA.1688.F32.TF32 R160, R232.reuse, R154, R160 ;  /* 0x0000009ae8a0723c */ /* 0x040fe200000810a0 */
[----:B------:R-:W-:Y:S04]  /*a47f0*/  STL.64 [R1+0x29f8], R202 ;  /* 0x0029f8ca01007387 */ /* 0x000fe80000100a00 */
[----:B------:R-:W-:Y:S03]  /*a4800*/  STL.64 [R1+0x29e0], R196 ;  /* 0x0029e0c401007387 */ /* 0x000fe60000100a00 */
[C---:B----4-:R-:W-:Y:S01]  /*a4810*/  HMMA.1688.F32.TF32 R156, R232.reuse, R150, R156 ;  /* 0x00000096e89c723c */ /* 0x050fe2000008109c */
        /* <DEDUP_REMOVED lines=19> */
[----:B------:R-:W-:Y:S04]  /*a4950*/  LDS R236, [R3+0x1c780] ;  /* 0x01c7800003ec7984 */ /* 0x000fe80000000800 */
[----:B-1----:R-:W2:Y:S04]  /*a4960*/  LDL.LU R160, [R1+0x300] ;  /* 0x0003000001a07983 */ /* 0x002ea80000300800 */
[----:B------:R1:W-:Y:S04]  /*a4970*/  STL.64 [R1+0x2960], R156 ;  /* 0x0029609c01007387 */ /* 0x0003e80000100a00 */
[----:B------:R1:W-:Y:S04]  /*a4980*/  STL.64 [R1+0x2968], R158 ;  /* 0x0029689e01007387 */ /* 0x0003e80000100a00 */
        /* <DEDUP_REMOVED lines=75> */
[----:B------:R-:W-:Y:S04]  /*a4e40*/  LDS R238, [R3+0x1e780] ;  /* 0x01e7800003ee7984 */ /* 0x000fe80000000800 */
[----:B------:R-:W-:Y:S01]  /*a4e50*/  LDS R237, [R101+0x1c780] ;  /* 0x01c7800065ed7984 */ /* 0x000fe20000000800 */
[C---:B--2---:R-:W-:Y:S03]  /*a4e60*/  HMMA.1688.F32.TF32 R160, R232.reuse, R78, R160 ;  /* 0x0000004ee8a0723c */ /* 0x044fe600000810a0 */
[----:B------:R-:W1:Y:S05]  /*a4e70*/  LDS R239, [R101+0x1e780] ;  /* 0x01e7800065ef7984 */ /* 0x000e6a0000000800 */
[C---:B----4-:R-:W-:Y:S08]  /*a4e80*/  HMMA.1688.F32.TF32 R164, R232.reuse, R82, R164 ;  /* 0x00000052e8a4723c */ /* 0x050ff000000810a4 */
        /* <DEDUP_REMOVED lines=11> */
[----:B------:R2:W-:Y:S04]  /*a4f40*/  STL.64 [R1+0x2958], R218 ;  /* 0x002958da01007387 */ /* 0x0005e80000100a00 */
[----:B--2---:R-:W2:Y:S04]  /*a4f50*/  LDL.LU.64 R218, [R1+0x44f0] ;  /* 0x0044f00001da7983 */ /* 0x004ea80000300a00 */
[----:B------:R-:W2:Y:S04]  /*a4f60*/  LDL.LU.64 R216, [R1+0x44e8] ;  /* 0x0044e80001d87983 */ /* 0x000ea80000300a00 */
[----:B------:R-:W-:Y:S04]  /*a4f70*/  STL.64 [R1+0x2940], R212 ;  /* 0x002940d401007387 */ /* 0x000fe80000100a00 */
[----:B------:R3:W-:Y:S04]  /*a4f80*/  STL.64 [R1+0x2948], R214 ;  /* 0x002948d601007387 */ /* 0x0007e80000100a00 */
[----:B---3--:R-:W3:Y:S04]  /*a4f90*/  LDL.LU.64 R214, [R1+0x44e0] ;  /* 0x0044e00001d67983 */ /* 0x008ee80000300a00 */
[----:B------:R-:W3:Y:S04]  /*a4fa0*/  LDL.LU.64 R212, [R1+0x44d8] ;  /* 0x0044d80001d47983 */ /* 0x000ee80000300a00 */
[----:B------:R-:W-:Y:S04]  /*a4fb0*/  STL.64 [R1+0x2930], R208 ;  /* 0x002930d001007387 */ /* 0x000fe80000100a00 */
[----:B------:R4:W-:Y:S04]  /*a4fc0*/  STL.64 [R1+0x2938], R210 ;  /* 0x002938d201007387 */ /* 0x0009e80000100a00 */
[----:B----4-:R-:W4:Y:S04]  /*a4fd0*/  LDL.LU.64 R210, [R1+0x44d0] ;  /* 0x0044d00001d27983 */ /* 0x010f280000300a00 */
[----:B------:R-:W4:Y:S04]  /*a4fe0*/  LDL.LU.64 R208, [R1+0x44c8] ;  /* 0x0044c80001d07983 */ /* 0x000f280000300a00 */
        /* <DEDUP_REMOVED lines=11> */
[C---:B------:R-:W-:Y:S08]  /*a50a0*/  HMMA.1688.F32.TF32 R188, R232.reuse, R106, R188 ;  /* 0x0000006ae8bc723c */ /* 0x040ff000000810bc */
[C---:B-1----:R-:W-:Y:S08]  /*a50b0*/  HMMA.1688.F32.TF32 R244, R232.reuse, R122, R248 ;  /* 0x0000007ae8f4723c */ /* 0x042ff000000810f8 */
[C---:B------:R-:W-:Y:S08]  /*a50c0*/  HMMA.1688.F32.TF32 R180, R232.reuse, R98, R180 ;  /* 0x00000062e8b4723c */ /* 0x040ff000000810b4 */
[C---:B------:R-:W-:Y:S07]  /*a50d0*/  HMMA.1688.F32.TF32 R176, R232.reuse, R94, R176 ;  /* 0x0000005ee8b0723c */ /* 0x040fee00000810b0 */
[----:B------:R1:W-:Y:S01]  /*a50e0*/  STL.64 [R1+0x240], R244 ;  /* 0x000240f401007387 */ /* 0x0003e20000100a00 */
[C---:B------:R-:W-:Y:S03]  /*a50f0*/  HMMA.1688.F32.TF32 R172, R232.reuse, R90, R172 ;  /* 0x0000005ae8ac723c */ /* 0x040fe600000810ac */
[----:B------:R-:W-:Y:S04]  /*a5100*/  STL.64 [R1+0x248], R246 ;  /* 0x000248f601007387 */ /* 0x000fe80000100a00 */
[----:B------:R-:W-:Y:S01]  /*a5110*/  STL.64 [R1+0x28f0], R240 ;  /* 0x0028f0f001007387 */ /* 0x000fe20000100a00 */
[C---:B------:R-:W-:Y:S03]  /*a5120*/  HMMA.1688.F32.TF32 R168, R232.reuse, R86, R168 ;  /* 0x00000056e8a8723c */ /* 0x040fe600000810a8 */
[----:B------:R-:W-:Y:S04]  /*a5130*/  STL.64 [R1+0x28f8], R242 ;  /* 0x0028f8f201007387 */ /* 0x000fe80000100a00 */
[----:B------:R-:W-:Y:S01]  /*a5140*/  STL.64 [R1+0x28e0], R196 ;  /* 0x0028e0c401007387 */ /* 0x000fe20000100a00 */
[----:B------:R-:W-:Y:S03]  /*a5150*/  HMMA.1688.F32.TF32 R156, R232, R74, R156 ;  /* 0x0000004ae89c723c */ /* 0x000fe6000008109c */
[----:B------:R-:W-:Y:S01]  /*a5160*/  STL.64 [R1+0x28e8], R198 ;  /* 0x0028e8c601007387 */ /* 0x000fe20000100a00 */
[----:B------:R-:W-:-:S03]  /*a5170*/  IMAD.MOV.U32 R248, RZ, RZ, R133 ;  /* 0x000000fffff87224 */ /* 0x000fc600078e0085 */
[----:B------:R-:W-:Y:S04]  /*a5180*/  STL.64 [R1+0x28d0], R192 ;  /* 0x0028d0c001007387 */ /* 0x000fe80000100a00 */
[----:B------:R-:W-:Y:S04]  /*a5190*/  STL.64 [R1+0x28d8], R194 ;  /* 0x0028d8c201007387 */ /* 0x000fe80000100a00 */
[----:B------:R-:W-:Y:S01]  /*a51a0*/  STL.64 [R1+0x28c0], R188 ;  /* 0x0028c0bc01007387 */ /* 0x000fe20000100a00 */
[----:B------:R-:W-:-:S03]  /*a51b0*/  MOV R249, R136 ;  /* 0x0000008800f97202 */ /* 0x000fc60000000f00 */
[----:B------:R-:W-:Y:S01]  /*a51c0*/  STL.64 [R1+0x28c8], R190 ;  /* 0x0028c8be01007387 */ /* 0x000fe20000100a00 */
[----:B------:R-:W-:-:S03]  /*a51d0*/  IMAD.MOV.U32 R250, RZ, RZ, R137 ;  /* 0x000000fffffa7224 */ /* 0x000fc600078e0089 */
[----:B------:R-:W2:Y:S01]  /*a51e0*/  LDL.LU R133, [R1+0x44a0] ;  /* 0x0044a00001857983 */ /* 0x000ea20000300800 */
[----:B------:R-:W-:-:S03]  /*a51f0*/  IMAD.MOV.U32 R251, RZ, RZ, R252 ;  /* 0x000000fffffb7224 */ /* 0x000fc600078e00fc */
[----:B------:R-:W-:Y:S01]  /*a5200*/  STL.64 [R1+0x28b0], R184 ;  /* 0x0028b0b801007387 */ /* 0x000fe20000100a00 */
[----:B-1----:R-:W-:-:S03]  /*a5210*/  IMAD.MOV.U32 R244, RZ, RZ, R0 ;  /* 0x000000fffff47224 */ /* 0x002fc600078e0000 */
[----:B------:R-:W-:Y:S01]  /*a5220*/  STL.64 [R1+0x28b8], R186 ;  /* 0x0028b8ba01007387 */ /* 0x000fe20000100a00 */
[----:B------:R-:W-:-:S03]  /*a5230*/  IMAD.MOV.U32 R245, RZ, RZ, R2 ;  /* 0x000000fffff57224 */ /* 0x000fc600078e0002 */
[----:B------:R-:W2:Y:S04]  /*a5240*/  LDL.LU R136, [R1+0x449c] ;  /* 0x00449c0001887983 */ /* 0x000ea80000300800 */
[----:B------:R-:W2:Y:S04]  /*a5250*/  LDL.LU R137, [R1+0x4498] ;  /* 0x0044980001897983 */ /* 0x000ea80000300800 */
[----:B------:R-:W2:Y:S04]  /*a5260*/  LDL.LU R252, [R1+0x4494] ;  /* 0x0044940001fc7983 */ /* 0x000ea80000300800 */
[----:B------:R-:W2:Y:S04]  /*a5270*/  LDL.LU R0, [R1+0x4490] ;  /* 0x0044900001007983 */ /* 0x000ea80000300800 */
[----:B------:R-:W2:Y:S04]  /*a5280*/  LDL.LU R2, [R1+0x448c] ;  /* 0x00448c0001027983 */ /* 0x000ea80000300800 */
[----:B------:R1:W-:Y:S04]  /*a5290*/  STL.64 [R1+0x28a0], R180 ;  /* 0x0028a0b401007387 */ /* 0x0003e80000100a00 */
[----:B------:R1:W-:Y:S04]  /*a52a0*/  STL.64 [R1+0x28a8], R182 ;  /* 0x0028a8b601007387 */ /* 0x0003e80000100a00 */
        /* <DEDUP_REMOVED lines=8> */
[----:B-1----:R-:W2:Y:S04]  /*a5330*/  LDL.LU R180, [R1+0x250] ;  /* 0x0002500001b47983 */ /* 0x002ea80000300800 */
        /* <DEDUP_REMOVED lines=23> */
[----:B---3--:R-:W3:Y:S04]  /*a54b0*/  LDL.LU R164, [R1+0x2c0] ;  /* 0x0002c00001a47983 */ /* 0x008ee80000300800 */
        /* <DEDUP_REMOVED lines=24> */
[C---:B----4-:R-:W-:Y:S11]  /*a5640*/  HMMA.1688.F32.TF32 R168, R232.reuse, R66, R168 ;  /* 0x00000042e8a8723c */ /* 0x050ff600000810a8 */
[----:B------:R-:W-:Y:S04]  /*a5650*/  @!UPT UIADD3 URZ, URZ, URZ, URZ ;  /* 0x0000003f3f3ff290 */ /* 0x000fe8000fffe03f */
[----:B------:R1:W-:Y:S04]  /*a5660*/  STL.64 [R1+0x2830], R172 ;  /* 0x002830ac01007387 */ /* 0x0003e80000100a00 */
[----:B------:R2:W-:Y:S04]  /*a5670*/  STL.64 [R1+0x2838], R174 ;  /* 0x002838ae01007387 */ /* 0x0005e80000100a00 */
[----:B-1----:R-:W4:Y:S04]  /*a5680*/  LDL.LU R172, [R1+0x220] ;  /* 0x0002200001ac7983 */ /* 0x002f280000300800 */
[----:B------:R-:W4:Y:S04]  /*a5690*/  LDL.LU R173, [R1+0x224] ;  /* 0x0002240001ad7983 */ /* 0x000f280000300800 */
[----:B--2---:R-:W4:Y:S04]  /*a56a0*/  LDL.LU R174, [R1+0x228] ;  /* 0x0002280001ae7983 */ /* 0x004f280000300800 */
[----:B------:R-:W4:Y:S01]  /*a56b0*/  LDL.LU R175, [R1+0x22c] ;  /* 0x00022c0001af7983 */ /* 0x000f220000300800 */
[C---:B---3--:R-:W-:Y:S03]  /*a56c0*/  HMMA.1688.F32.TF32 R164, R232.reuse, R62, R164 ;  /* 0x0000003ee8a4723c */ /* 0x048fe600000810a4 */
[----:B------:R1:W-:Y:S04]  /*a56d0*/  STL.64 [R1+0x2820], R168 ;  /* 0x002820a801007387 */ /* 0x0003e80000100a00 */
[----:B------:R2:W-:Y:S04]  /*a56e0*/  STL.64 [R1+0x2828], R170 ;  /* 0x002828aa01007387 */ /* 0x0005e80000100a00 */
[----:B-1----:R-:W3:Y:S04]  /*a56f0*/  LDL.LU R168, [R1+0x210] ;  /* 0x0002100001a87983 */ /* 0x002ee80000300800 */
[----:B------:R-:W3:Y:S04]  /*a5700*/  LDL.LU R169, [R1+0x214] ;  /* 0x0002140001a97983 */ /* 0x000ee80000300800 */
[----:B--2---:R-:W3:Y:S04]  /*a5710*/  LDL.LU R170, [R1+0x218] ;  /* 0x0002180001aa7983 */ /* 0x004ee80000300800 */
[----:B------:R-:W3:Y:S01]  /*a5720*/  LDL.LU R171, [R1+0x21c] ;  /* 0x00021c0001ab7983 */ /* 0x000ee20000300800 */
[C---:B------:R-:W-:Y:S03]  /*a5730*/  HMMA.1688.F32.TF32 R160, R232.reuse, R58, R160 ;  /* 0x0000003ae8a0723c */ /* 0x040fe600000810a0 */
[----:B------:R1:W-:Y:S04]  /*a5740*/  STL.64 [R1+0x2810], R164 ;  /* 0x002810a401007387 */ /* 0x0003e80000100a00 */
[----:B------:R2:W-:Y:S04]  /*a5750*/  STL.64 [R1+0x2818], R166 ;  /* 0x002818a601007387 */ /* 0x0005e80000100a00 */
[----:B-1----:R-:W3:Y:S04]  /*a5760*/  LDL.LU R164, [R1+0x200] ;  /* 0x0002000001a47983 */ /* 0x002ee80000300800 */
[----:B------:R-:W3:Y:S04]  /*a5770*/  LDL.LU R165, [R1+0x204] ;  /* 0x0002040001a57983 */ /* 0x000ee80000300800 */
[----:B--2---:R-:W2:Y:S04]  /*a5780*/  LDL.LU R166, [R1+0x208] ;  /* 0x0002080001a67983 */ /* 0x004ea80000300800 */
[----:B------:R-:W2:Y:S04]  /*a5790*/  LDL.LU R167, [R1+0x20c] ;  /* 0x00020c0001a77983 */ /* 0x000ea80000300800 */
[----:B------:R1:W-:Y:S04]  /*a57a0*/  STL.64 [R1+0x2800], R160 ;  /* 0x002800a001007387 */ /* 0x0003e80000100a00 */
[----:B------:R1:W-:Y:S01]  /*a57b0*/  STL.64 [R1+0x2808], R162 ;  /* 0x002808a201007387 */ /* 0x0003e20000100a00 */
[C---:B------:R-:W-:Y:S03]  /*a57c0*/  HMMA.1688.F32.TF32 R156, R232.reuse, R54, R156 ;  /* 0x00000036e89c723c */ /* 0x040fe6000008109c */
[----:B-1----:R-:W2:Y:S04]  /*a57d0*/  LDL.LU R160, [R1+0x1f0] ;  /* 0x0001f00001a07983 */ /* 0x002ea80000300800 */
[----:B------:R-:W2:Y:S04]  /*a57e0*/  LDL.LU R161, [R1+0x1f4] ;  /* 0x0001f40001a17983 */ /* 0x000ea80000300800 */
[----:B------:R-:W2:Y:S04]  /*a57f0*/  LDL.LU R162, [R1+0x1f8] ;  /* 0x0001f80001a27983 */ /* 0x000ea80000300800 */
[----:B------:R-:W2:Y:S08]  /*a5800*/  LDL.LU R163, [R1+0x1fc] ;  /* 0x0001fc0001a37983 */ /* 0x000eb00000300800 */
[----:B------:R1:W-:Y:S04]  /*a5810*/  STL.64 [R1+0x27f0], R156 ;  /* 0x0027f09c01007387 */ /* 0x0003e80000100a00 */
[----:B------:R1:W-:Y:S04]  /*a5820*/  STL.64 [R1+0x27f8], R158 ;  /* 0x0027f89e01007387 */ /* 0x0003e80000100a00 */
[----:B-1----:R-:W2:Y:S01]  /*a5830*/  LDL.LU R156, [R1+0x1e0] ;  /* 0x0001e000019c7983 */ /* 0x002ea20000300800 */
[C---:B------:R-:W-:Y:S08]  /*a5840*/  HMMA.1688.F32.TF32 R196, R232.reuse, R50, R196 ;  /* 0x00000032e8c4723c */ /* 0x040ff000000810c4 */
[C---:B------:R-:W-:Y:S08]  /*a5850*/  HMMA.1688.F32.TF32 R192, R232.reuse, R46, R192 ;  /* 0x0000002ee8c0723c */ /* 0x040ff000000810c0 */
[----:B------:R-:W-:Y:S01]  /*a5860*/  HMMA.1688.F32.TF32 R188, R232, R42, R188 ;  /* 0x0000002ae8bc723c */ /* 0x000fe200000810bc */
[----:B------:R-:W-:-:S02]  /*a5870*/  IMAD.MOV.U32 R157, RZ, RZ, R2 ;  /* 0x000000ffff9d7224 */ /* 0x000fc400078e0002 */
[----:B------:R-:W2:Y:S05]  /*a5880*/  LDL.LU R2, [R1+0x4488] ;  /* 0x0044880001027983 */ /* 0x000eaa0000300800 */
[C---:B------:R-:W-:Y:S01]  /*a5890*/  HMMA.1688.F32.TF32 R184, R232.reuse, R38, R184 ;  /* 0x00000026e8b8723c */ /* 0x040fe200000810b8 */
[----:B------:R-:W-:Y:S02]  /*a58a0*/  IMAD.MOV.U32 R158, RZ, RZ, R0 ;  /* 0x000000ffff9e7224 */ /* 0x000fe400078e0000 */
[----:B------:R-:W2:Y:S05]  /*a58b0*/  LDL.LU R0, [R1+0x4484] ;  /* 0x0044840001007983 */ /* 0x000eaa0000300800 */
[----:B------:R-:W-:Y:S01]  /*a58c0*/  HMMA.1688.F32.TF32 R180, R232, R34, R180 ;  /* 0x00000022e8b4723c */ /* 0x000fe200000810b4 */
[----:B------:R-:W-:-:S02]  /*a58d0*/  IMAD.MOV.U32 R159, RZ, RZ, R252 ;  /* 0x000000ffff9f7224 */ /* 0x000fc400078e00fc */
[----:B------:R1:W5:Y:S04]  /*a58e0*/  LDL.LU R252, [R1+0x4480] ;  /* 0x0044800001fc7983 */ /* 0x0003680000300800 */
[----:B------:R-:W-:Y:S01]  /*a58f0*/  STL.64 [R1+0x27e0], R196 ;  /* 0x0027e0c401007387 */ /* 0x000fe20000100a00 */
[----:B------:R-:W-:Y:S03]  /*a5900*/  HMMA.1688.F32.TF32 R232, R232, R30, R176 ;  /* 0x0000001ee8e8723c */ /* 0x000fe600000810b0 */
        /* <DEDUP_REMOVED lines=19> */
[----:B------:R-:W2:Y:S04]  /*a5a40*/  LDL.LU.64 R178, [R1+0x4428] ;  /* 0x0044280001b27983 */ /* 0x000ea80000300a00 */
[----:B------:R-:W2:Y:S04]  /*a5a50*/  LDL.LU.64 R176, [R1+0x4420] ;  /* 0x0044200001b07983 */ /* 0x000ea80000300a00 */
[----:B------:R1:W-:Y:S02]  /*a5a60*/  STL.64 [R1+0x1ff0], R232 ;  /* 0x001ff0e801007387 */ /* 0x0003e40000100a00 */
[----:B-1----:R-:W-:-:S02]  /*a5a70*/  IMAD.MOV.U32 R232, RZ, RZ, R153 ;  /* 0x000000ffffe87224 */ /* 0x002fc400078e0099 */
[----:B------:R-:W-:Y:S02]  /*a5a80*/  IMAD.MOV.U32 R233, RZ, RZ, R152 ;  /* 0x000000ffffe97224 */ /* 0x000fe400078e0098 */
[C---:B----4-:R-:W-:Y:S01]  /*a5a90*/  HMMA.1688.F32.TF32 R152, R236.reuse, R154, R172 ;  /* 0x0000009aec98723c */ /* 0x050fe200000810ac */
[----:B------:R-:W-:Y:S04]  /*a5aa0*/  STL.64 [R1+0x1ff8], R234 ;  /* 0x001ff8ea01007387 */ /* 0x000fe80000100a00 */
[----:B------:R-:W4:Y:S04]  /*a5ab0*/  LDL.LU.64 R174, [R1+0x4418] ;  /* 0x0044180001ae7983 */ /* 0x000f280000300a00 */
[----:B------:R-:W4:Y:S11]  /*a5ac0*/  LDL.LU.64 R172, [R1+0x4410] ;  /* 0x0044100001ac7983 */ /* 0x000f360000300a00 */
[----:B------:R-:W-:Y:S03]  /*a5ad0*/  @!UPT UIADD3 URZ, URZ, URZ, URZ ;  /* 0x0000003f3f3ff290 */ /* 0x000fe6000fffe03f */
[----:B------:R1:W-:Y:S02]  /*a5ae0*/  STL.64 [R1+0x1f90], R152 ;  /* 0x001f909801007387 */ /* 0x0003e40000100a00 */
[----:B-1----:R-:W-:Y:S02]  /*a5af0*/  IMAD.MOV.U32 R152, RZ, RZ, R149 ;  /* 0x000000ffff987224 */ /* 0x002fe400078e0095 */
[----:B------:R-:W-:Y:S02]  /*a5b00*/  IMAD.MOV.U32 R153, RZ, RZ, R148 ;  /* 0x000000ffff997224 */ /* 0x000fe400078e0094 */
[C---:B---3--:R-:W-:Y:S01]  /*a5b10*/  HMMA.1688.F32.TF32 R148, R236.reuse, R150, R168 ;  /* 0x00000096ec94723c */ /* 0x048fe200000810a8 */
[----:B------:R-:W-:Y:S04]  /*a5b20*/  STL.64 [R1+0x1f98], R154 ;  /* 0x001f989a01007387 */ /* 0x000fe80000100a00 */
[----:B------:R-:W3:Y:S04]  /*a5b30*/  LDL.LU.64 R170, [R1+0x4408] ;  /* 0x0044080001aa7983 */ /* 0x000ee80000300a00 */
[----:B------:R-:W3:Y:S11]  /*a5b40*/  LDL.LU.64 R168, [R1+0x4400] ;  /* 0x0044000001a87983 */ /* 0x000ef60000300a00 */
[----:B------:R-:W-:Y:S03]  /*a5b50*/  @!UPT UIADD3 URZ, URZ, URZ, URZ ;  /* 0x0000003f3f3ff290 */ /* 0x000fe6000fffe03f */
[----:B------:R1:W-:Y:S02]  /*a5b60*/  STL.64 [R1+0x1f80], R148 ;  /* 0x001f809401007387 */ /* 0x0003e40000100a00 */
[----:B-1----:R-:W-:Y:S02]  /*a5b70*/  IMAD.MOV.U32 R148, RZ, RZ, R145 ;  /* 0x000000ffff947224 */ /* 0x002fe400078e0091 */
[----:B------:R-:W-:Y:S02]  /*a5b80*/  IMAD.MOV.U32 R149, RZ, RZ, R144 ;  /* 0x000000ffff957224 */ /* 0x000fe400078e0090 */
[C---:B--2---:R-:W-:Y:S01]  /*a5b90*/  HMMA.1688.F32.TF32 R144, R236.reuse, R146, R164 ;  /* 0x00000092ec90723c */ /* 0x044fe200000810a4 */
[----:B------:R-:W-:Y:S04]  /*a5ba0*/  STL.64 [R1+0x1f88], R150 ;  /* 0x001f889601007387 */ /* 0x000fe80000100a00 */
[----:B------:R-:W3:Y:S04]  /*a5bb0*/  LDL.LU.64 R166, [R1+0x43f8] ;  /* 0x0043f80001a67983 */ /* 0x000ee80000300a00 */
[----:B------:R-:W3:Y:S11]  /*a5bc0*/  LDL.LU.64 R164, [R1+0x43f0] ;  /* 0x0043f00001a47983 */ /* 0x000ef60000300a00 */
[----:B------:R-:W-:Y:S03]  /*a5bd0*/  @!UPT UIADD3 URZ, URZ, URZ, URZ ;  /* 0x0000003f3f3ff290 */ /* 0x000fe6000fffe03f */
[----:B------:R1:W-:Y:S02]  /*a5be0*/  STL.64 [R1+0x1f70], R144 ;  /* 0x001f709001007387 */ /* 0x0003e40000100a00 */
[----:B-1----:R-:W-:Y:S02]  /*a5bf0*/  IMAD.MOV.U32 R144, RZ, RZ, R141 ;  /* 0x000000ffff907224 */ /* 0x002fe400078e008d */
[----:B------:R-:W-:Y:S02]  /*a5c00*/  IMAD.MOV.U32 R145, RZ, RZ, R140 ;  /* 0x000000ffff917224 */ /* 0x000fe400078e008c */
[C---:B------:R-:W-:Y:S01]  /*a5c10*/  HMMA.1688.F32.TF32 R140, R236.reuse, R142, R160 ;  /* 0x0000008eec8c723c */ /* 0x040fe200000810a0 */
[----:B------:R-:W-:Y:S04]  /*a5c20*/  STL.64 [R1+0x1f78], R146 ;  /* 0x001f789201007387 */ /* 0x000fe80000100a00 */
[----:B------:R-:W3:Y:S04]  /*a5c30*/  LDL.LU.64 R162, [R1+0x43e8] ;  /* 0x0043e80001a27983 */ /* 0x000ee80000300a00 */
[----:B------:R-:W3:Y:S11]  /*a5c40*/  LDL.LU.64 R160, [R1+0x43e0] ;  /* 0x0043e00001a07983 */ /* 0x000ef60000300a00 */
[----:B------:R-:W-:Y:S03]  /*a5c50*/  @!UPT UIADD3 URZ, URZ, URZ, URZ ;  /* 0x0000003f3f3ff290 */ /* 0x000fe6000fffe03f */
[----:B------:R1:W-:Y:S04]  /*a5c60*/  STL.64 [R1+0x1f60], R140 ;  /* 0x001f608c01007387 */ /* 0x0003e80000100a00 */
[----:B------:R1:W-:Y:S02]  /*a5c70*/  STL.64 [R1+0x1f68], R142 ;  /* 0x001f688e01007387 */ /* 0x0003e40000100a00 */
[----:B-1----:R-:W-:Y:S02]  /*a5c80*/  IMAD.MOV.U32 R140, RZ, RZ, R137 ;  /* 0x000000ffff8c7224 */ /* 0x002fe400078e0089 */
[----:B------:R-:W-:Y:S02]  /*a5c90*/  IMAD.MOV.U32 R141, RZ, RZ, R136 ;  /* 0x000000ffff8d7224 */ /* 0x000fe400078e0088 */
[----:B------:R-:W-:Y:S01]  /*a5ca0*/  HMMA.1688.F32.TF32 R136, R236, R138, R156 ;  /* 0x0000008aec88723c */ /* 0x000fe2000008109c */
[----:B------:R-:W3:Y:S04]  /*a5cb0*/  LDL.LU.64 R158, [R1+0x43d8] ;  /* 0x0043d800019e7983 */ /* 0x000ee80000300a00 */
[----:B------:R-:W3:Y:S01]  /*a5cc0*/  LDL.LU.64 R156, [R1+0x43d0] ;  /* 0x0043d000019c7983 */ /* 0x000ee20000300a00 */
[----:B------:R-:W-:Y:S01]  /*a5cd0*/  MOV R142, R133 ;  /* 0x00000085008e7202 */ /* 0x000fe20000000f00 */
[----:B------:R-:W-:-:S02]  /*a5ce0*/  IMAD.MOV.U32 R143, RZ, RZ, R132 ;  /* 0x000000ffff8f7224 */ /* 0x000fc400078e0084 */
[----:B------:R-:W-:Y:S02]  /*a5cf0*/  IMAD.MOV.U32 R146, RZ, RZ, R129 ;  /* 0x000000ffff927224 */ /* 0x000fe400078e0081 */
[----:B------:R-:W-:Y:S01]  /*a5d00*/  IMAD.MOV.U32 R147, RZ, RZ, R128 ;  /* 0x000000ffff937224 */ /* 0x000fe200078e0080 */
[----:B------:R-:W-:Y:S01]  /*a5d10*/  MOV R150, R125 ;  /* 0x0000007d00967202 */ /* 0x000fe20000000f00 */
[----:B------:R-:W-:Y:S01]  /*a5d20*/  IMAD.MOV.U32 R151, RZ, RZ, R124 ;  /* 0x000000ffff977224 */ /* 0x000fe200078e007c */
[----:B------:R-:W-:Y:S01]  /*a5d30*/  HMMA.1688.F32.TF32 R132, R236, R134, R140 ;  /* 0x00000086ec84723c */ /* 0x000fe2000008108c */
[----:B------:R-:W-:Y:S02]  /*a5d40*/  IMAD.MOV.U32 R154, RZ, RZ, R121 ;  /* 0x000000ffff9a7224 */ /* 0x000fe400078e0079 */
[----:B------:R-:W-:Y:S01]  /*a5d50*/  IMAD.MOV.U32 R155, RZ, RZ, R120 ;  /* 0x000000ffff9b7224 */ /* 0x000fe200078e0078 */
[----:B------:R-:W-:Y:S01]  /*a5d60*/  MOV R234, R117 ;  /* 0x0000007500ea7202 */ /* 0x000fe20000000f00 */
[----:B------:R-:W-:-:S02]  /*a5d70*/  IMAD.MOV.U32 R235, RZ, RZ, R116 ;  /* 0x000000ffffeb7224 */ /* 0x000fc400078e0074 */
[----:B------:R-:W-:Y:S01]  /*a5d80*/  IMAD.MOV.U32 R246, RZ, RZ, R113 ;  /* 0x000000fffff67224 */ /* 0x000fe200078e0071 */
[----:B------:R-:W-:Y:S01]  /*a5d90*/  HMMA.1688.F32.TF32 R128, R236, R130, R144 ;  /* 0x00000082ec80723c */ /* 0x000fe20000081090 */
[----:B------:R-:W-:Y:S01]  /*a5da0*/  IMAD.MOV.U32 R247, RZ, RZ, R112 ;  /* 0x000000fffff77224 */ /* 0x000fe200078e0070 */
[----:B------:R-:W-:Y:S01]  /*a5db0*/  MOV R241, R108 ;  /* 0x0000006c00f17202 */ /* 0x000fe20000000f00 */
[----:B------:R-:W-:-:S05]  /*a5dc0*/  IMAD.MOV.U32 R240, RZ, RZ, R109 ;  /* 0x000000fffff07224 */ /* 0x000fca00078e006d */
[----:B------:R-:W-:Y:S01]  /*a5dd0*/  HMMA.1688.F32.TF32 R124, R236, R126, R148 ;  /* 0x0000007eec7c723c */ /* 0x000fe20000081094 */
[----:B------:R-:W-:Y:S02]  /*a5de0*/  IMAD.MOV.U32 R242, RZ, RZ, R105 ;  /* 0x000000fffff27224 */ /* 0x000fe400078e0069 */
[----:B------:R-:W-:-:S05]  /*a5df0*/  IMAD.MOV.U32 R243, RZ, RZ, R104 ;  /* 0x000000fffff37224 */ /* 0x000fca00078e0068 */
        /* <DEDUP_REMOVED lines=17> */
[----:B------:R-:W-:Y:S05]  /*a5f10*/  STL.64 [R1+0x1f00], R116 ;  /* 0x001f007401007387 */ /* 0x000fea0000100a00 */
[C---:B------:R-:W-:Y:S01]  /*a5f20*/  HMMA.1688.F32.TF32 R80, R236.reuse, R82, R176 ;  /* 0x00000052ec50723c */ /* 0x040fe200000810b0 */
[----:B------:R-:W-:Y:S04]  /*a5f30*/  STL.64 [R1+0x1f08], R118 ;  /* 0x001f087601007387 */ /* 0x000fe80000100a00 */
[----:B------:R-:W-:Y:S04]  /*a5f40*/  STL.64 [R1+0x1ef0], R112 ;  /* 0x001ef07001007387 */ /* 0x000fe80000100a00 */
[----:B------:R-:W-:Y:S01]  /*a5f50*/  STL.64 [R1+0x1ef8], R114 ;  /* 0x001ef87201007387 */ /* 0x000fe20000100a00 */
[C---:B------:R-:W-:Y:S03]  /*a5f60*/  HMMA.1688.F32.TF32 R68, R236.reuse, R70, R188 ;  /* 0x00000046ec44723c */ /* 0x040fe600000810bc */
[----:B------:R-:W2:Y:S04]  /*a5f70*/  LDL.LU R29, [R1+0x33a8] ;  /* 0x0033a800011d7983 */ /* 0x000ea80000300800 */
[----:B------:R-:W-:Y:S04]  /*a5f80*/  STL.64 [R1+0x1ee0], R108 ;  /* 0x001ee06c01007387 */ /* 0x000fe80000100a00 */
[----:B------:R-:W-:Y:S04]  /*a5f90*/  STL.64 [R1+0x1ee8], R110 ;  /* 0x001ee86e01007387 */ /* 0x000fe80000100a00 */
[----:B------:R-:W-:Y:S01]  /*a5fa0*/  STL.64 [R1+0x1ed0], R104 ;  /* 0x001ed06801007387 */ /* 0x000fe20000100a00 */
[C---:B----4-:R-:W-:Y:S03]  /*a5fb0*/  HMMA.1688.F32.TF32 R84, R236.reuse, R86, R172 ;  /* 0x00000056ec54723c */ /* 0x050fe600000810ac */
[----:B------:R-:W-:Y:S05]  /*a5fc0*/  STL.64 [R1+0x1ed8], R106 ;  /* 0x001ed86a01007387 */ /* 0x000fea0000100a00 */
[C---:B---3--:R-:W-:Y:S08]  /*a5fd0*/  HMMA.1688.F32.TF32 R88, R236.reuse, R90, R168 ;  /* 0x0000005aec58723c */ /* 0x048ff000000810a8 */
[C---:B------:R-:W-:Y:S08]  /*a5fe0*/  HMMA.1688.F32.TF32 R92, R236.reuse, R94, R164 ;  /* 0x0000005eec5c723c */ /* 0x040ff000000810a4 */
[C---:B------:R-:W-:Y:S08]  /*a5ff0*/  HMMA.1688.F32.TF32 R96, R236.reuse, R98, R160 ;  /* 0x00000062ec60723c */ /* 0x040ff000000810a0 */
[C---:B------:R-:W-:Y:S11]  /*a6000*/  HMMA.1688.F32.TF32 R100, R236.reuse, R102, R156 ;  /* 0x00000066ec64723c */ /* 0x040ff6000008109c */
[----:B------:R-:W-:Y:S11]  /*a6010*/  @!UPT UIADD3 URZ, URZ, URZ, URZ ;  /* 0x0000003f3f3ff290 */ /* 0x000ff6000fffe03f */
[----:B------:R-:W-:Y:S01]  /*a6020*/  @!UPT UIADD3 URZ, URZ, URZ, URZ ;  /* 0x0000003f3f3ff290 */ /* 0x000fe2000fffe03f */
        /* <DEDUP_REMOVED lines=13> */
[----:B------:R-:W-:Y:S04]  /*a6100*/  STL.64 [R1+0x1e60], R76 ;  /* 0x001e604c01007387 */ /* 0x000fe80000100a00 */
[----:B------:R-:W-:Y:S04]  /*a6110*/  STL.64 [R1+0x1e68], R78 ;  /* 0x001e684e01007387 */ /* 0x000fe80000100a00 */
[----:B------:R-:W-:Y:S04]  /*a6120*/  STL.64 [R1+0x1e50], R72 ;  /* 0x001e504801007387 */ /* 0x000fe80000100a00 */
[----:B------:R-:W-:Y:S04]  /*a6130*/  STL.64 [R1+0x1e58], R74 ;  /* 0x001e584a01007387 */ /* 0x000fe80000100a00 */
[----:B------:R-:W4:Y:S04]  /*a6140*/  LDL.LU R33, [R1+0x33ac] ;  /* 0x0033ac0001217983 */ /* 0x000f280000300800 */
[----:B------:R-:W4:Y:S04]  /*a6150*/  LDL.LU R49, [R1+0x33b8] ;  /* 0x0033b80001317983 */ /* 0x000f280000300800 */
        /* <DEDUP_REMOVED lines=18> */
[----:B------:R-:W4:Y:S04]  /*a6280*/  LDL.LU R40, [R1+0x33c0] ;  /* 0x0033c00001287983 */ /* 0x000f280000300800 */
[----:B-1----:R-:W4:Y:S04]  /*a6290*/  LDL.LU R53, [R1+0x33b4] ;  /* 0x0033b40001357983 */ /* 0x002f280000300800 */
[----:B------:R1:W-:Y:S04]  /*a62a0*/  STL.64 [R1+0x1db0], R44 ;  /* 0x001db02c01007387 */ /* 0x0003e80000100a00 */
[----:B------:R2:W-:Y:S04]  /*a62b0*/  STL.64 [R1+0x1db8], R46 ;  /* 0x001db82e01007387 */ /* 0x0005e80000100a00 */
[----:B-1----:R-:W4:Y:S04]  /*a62c0*/  LDL.LU R45, [R1+0x33bc] ;  /* 0x0033bc00012d7983 */ /* 0x002f280000300800 */
[----:B------:R-:W4:Y:S04]  /*a62d0*/  LDL.LU R52, [R1+0x33c4] ;  /* 0x0033c40001347983 */ /* 0x000f280000300800 */
[----:B--2---:R-:W2:Y:S04]  /*a62e0*/  LDL.LU R46, [R1+0x33c8] ;  /* 0x0033c800012e7983 */ /* 0x004ea80000300800 */
[----:B------:R-:W2:Y:S04]  /*a62f0*/  LDL.LU R41, [R1+0x3808] ;  /* 0x0038080001297983 */ /* 0x000ea80000300800 */
[----:B------:R-:W2:Y:S01]  /*a6300*/  LDL.LU R50, [R1+0x3804] ;  /* 0x0038040001327983 */ /* 0x000ea20000300800 */
[----:B------:R-:W-:Y:S01]  /*a6310*/  IMAD.MOV.U32 R153, RZ, RZ, 0x3f ;  /* 0x0000003fff997424 */ /* 0x000fe200078e00ff */
[----:B------:R-:W-:Y:S01]  /*a6320*/  HMMA.1688.F32.TF32 R56, R236, R42, R216 ;  /* 0x0000002aec38723c */ /* 0x000fe200000810d8 */
[----:B------:R-:W-:Y:S01]  /*a6330*/  IMAD.MOV.U32 R48, RZ, RZ, c[0x0][0x188] ;  /* 0x00006200ff307624 */ /* 0x000fe200078e00ff */
[----:B------:R-:W-:Y:S01]  /*a6340*/  IADD3 R36, R29, 0x1, RZ ;  /* 0x000000011d247810 */ /* 0x000fe20007ffe0ff */
[----:B------:R-:W-:Y:S01]  /*a6350*/  IMAD.MOV.U32 R28, RZ, RZ, c[0x0][0x180] ;  /* 0x00006000ff1c7624 */ /* 0x000fe200078e00ff */
[----:B------:R-:W-:Y:S01]  /*a6360*/  IADD3 R153, R153, c[0x0][0x180], RZ ;  /* 0x0000600099997a10 */ /* 0x000fe20007ffe0ff */
[----:B------:R-:W-:Y:S01]  /*a6370*/  IMAD.SHL.U32 R48, R48, 0x40, RZ ;  /* 0x0000004030307824 */ /* 0x000fe200078e00ff */
[----:B------:R-:W1:Y:S02]  /*a6380*/  S2R R152, SR_TID.X ;  /* 0x0000000000987919 */ /* 0x000e640000002100 */
[----:B------:R-:W-:Y:S01]  /*a6390*/  SHF.R.S32.HI R37, RZ, 0x1f, R153 ;  /* 0x0000001fff257819 */ /* 0x000fe20000011499 */
[----:B------:R-:W-:Y:S01]  /*a63a0*/  IMAD.SHL.U32 R48, R48, 0x4, RZ ;  /* 0x0000000430307824 */ /* 0x000fe200078e00ff */
[----:B------:R-:W2:Y:S02]  /*a63b0*/  LDL.LU R51, [R1+0x3810] ;  /* 0x0038100001337983 */ /* 0x000ea40000300800 */
[----:B------:R-:W-:Y:S01]  /*a63c0*/  LEA.HI R37, R37, R153, RZ, 0x6 ;  /* 0x0000009925257211 */ /* 0x000fe200078f30ff */
[----:B------:R-:W-:-:S03]  /*a63d0*/  IMAD R28, R36, -0x40, R28 ;  /* 0xffffffc0241c7824 */ /* 0x000fc600078e021c */
[----:B------:R-:W-:Y:S01]  /*a63e0*/  SHF.R.S32.HI R37, RZ, 0x6, R37 ;  /* 0x00000006ff257819 */ /* 0x000fe20000011425 */
[----:B------:R-:W-:Y:S01]  /*a63f0*/  BAR.SYNC.DEFER_BLOCKING 0x0 ;  /* 0x0000000000007b1d */ /* 0x000fe20000010000 */
[----:B------:R-:W-:Y:S02]  /*a6400*/  ISETP.GT.AND P0, PT, R28, RZ, PT ;  /* 0x000000ff1c00720c */ /* 0x000fe40003f04270 */
[----:B------:R-:W-:-:S04]  /*a6410*/  IADD3 R37, R37, -0x1, RZ ;  /* 0xffffffff25257810 */ /* 0x000fc80007ffe0ff */
[----:B------:R-:W-:Y:S01]  /*a6420*/  ISETP.GE.AND P5, PT, R29, R37, PT ;  /* 0x000000251d00720c */ /* 0x000fe20003fa6270 */
[----:B------:R-:W-:Y:S01]  /*a6430*/  STL.64 [R1+0x1d90], R56 ;  /* 0x001d903801007387 */ /* 0x000fe20000100a00 */
[----:B------:R-:W-:-:S03]  /*a6440*/  SEL R29, RZ, 0x4, !P0 ;  /* 0x00000004ff1d7807 */ /* 0x000fc60004000000 */
[----:B------:R-:W-:Y:S01]  /*a6450*/  STL.64 [R1+0x1d98], R58 ;  /* 0x001d983a01007387 */ /* 0x000fe20000100a00 */
[----:B------:R-:W-:-:S04]  /*a6460*/  SEL R29, R29, RZ, !P5 ;  /* 0x000000ff1d1d7207 */ /* 0x000fc80006800000 */
[----:B------:R-:W-:Y:S02]  /*a6470*/  ISETP.NE.U32.AND P0, PT, R29, RZ, PT ;  /* 0x000000ff1d00720c */ /* 0x000fe40003f05070 */
[----:B-1----:R-:W-:-:S04]  /*a6480*/  LOP3.LUT R153, R152, 0x7f, RZ, 0xc0, !PT ;  /* 0x0000007f98997812 */ /* 0x002fc800078ec0ff */
[----:B------:R-:W-:Y:S02]  /*a6490*/  SHF.L.U32 R44, R153, 0x2, RZ ;  /* 0x00000002992c7819 */ /* 0x000fe400000006ff */
[----:B---3--:R-:W-:-:S05]  /*a64a0*/  IADD3 R32, P1, R32, R48, RZ ;  /* 0x0000003020207210 */ /* 0x008fca0007f3e0ff */
[----:B------:R1:W-:Y:S01]  /*a64b0*/  STL [R1+0x33b0], R32 ;  /* 0x0033b02001007387 */ /* 0x0003e20000100800 */
[----:B----4-:R-:W-:Y:S01]  /*a64c0*/  IMAD.X R33, R33, 0x1, R2, P1 ;  /* 0x0000000121217824 */ /* 0x010fe200008e0602 */
[----:B------:R-:W-:-:S04]  /*a64d0*/  IADD3 R49, P1, R49, R48, RZ ;  /* 0x0000003031317210 */ /* 0x000fc80007f3e0ff */
[----:B------:R3:W-:Y:S04]  /*a64e0*/  STL [R1+0x33ac], R33 ;  /* 0x0033ac2101007387 */ /* 0x0007e80000100800 */
[----:B------:R-:W4:Y:S04]  /*a64f0*/  LDL.LU R43, [R1+0x380c] ;  /* 0x00380c00012b7983 */ /* 0x000f280000300800 */
[----:B------:R1:W-:Y:S04]  /*a6500*/  STL [R1+0x33b8], R49 ;  /* 0x0033b83101007387 */ /* 0x0003e80000100800 */
[----:B------:R-:W4:Y:S04]  /*a6510*/  LDL.LU R37, [R1+0x3818] ;  /* 0x0038180001257983 */ /* 0x000f280000300800 */
[----:B------:R-:W-:Y:S01]  /*a6520*/  @!PT LDS RZ, [RZ] ;  /* 0x00000000fffff984 */ /* 0x000fe20000000800 */
[----:B------:R-:W-:Y:S01]  /*a6530*/  @!PT LDS RZ, [RZ] ;  /* 0x00000000fffff984 */ /* 0x000fe20000000800 */
[----:B------:R-:W-:Y:S01]  /*a6540*/  @!PT LDS RZ, [RZ] ;  /* 0x00000000fffff984 */ /* 0x000fe20000000800 */
[----:B------:R1:W-:Y:S02]  /*a6550*/  LDGSTS.E [R44], [R32.64], P0 ;  /* 0x00000000202c7fae */ /* 0x0003e40008121846 */
[----:B-1----:R-:W-:-:S02]  /*a6560*/  IMAD.MOV.U32 R32, RZ, RZ, R49 ;  /* 0x000000ffff207224 */ /* 0x002fc400078e0031 */
[----:B------:R-:W-:-:S05]  /*a6570*/  IMAD.X R53, R53, 0x1, R2, P1 ;  /* 0x0000000135357824 */ /* 0x000fca00008e0602 */
[----:B------:R-:W-:Y:S04]  /*a6580*/  STL [R1+0x33b4], R53 ;  /* 0x0033b43501007387 */ /* 0x000fe80000100800 */
[----:B------:R-:W4:Y:S01]  /*a6590*/  LDL.LU R47, [R1+0x3814] ;  /* 0x00381400012f7983 */ /* 0x000f220000300800 */
[----:B------:R-:W-:Y:S01]  /*a65a0*/  IADD3 R40, P1, R40, R48, RZ ;  /* 0x0000003028287210 */ /* 0x000fe20007f3e0ff */
[----:B---3--:R-:W-:-:S04]  /*a65b0*/  IMAD.MOV.U32 R33, RZ, RZ, R53 ;  /* 0x000000ffff217224 */ /* 0x008fc800078e0035 */
[----:B------:R-:W-:Y:S01]  /*a65c0*/  IMAD.X R45, R45, 0x1, R2, P1 ;  /* 0x000000012d2d7824 */ /* 0x000fe200008e0602 */
[----:B------:R-:W-:Y:S04]  /*a65d0*/  STL [R1+0x33c0], R40 ;  /* 0x0033c02801007387 */ /* 0x000fe80000100800 */
[----:B------:R1:W-:Y:S04]  /*a65e0*/  LDGSTS.E [R44+0x200], [R32.64], P0 ;  /* 0x00200000202c7fae */ /* 0x0003e80008121846 */
[----:B------:R3:W-:Y:S01]  /*a65f0*/  STL [R1+0x33bc], R45 ;  /* 0x0033bc2d01007387 */ /* 0x0007e20000100800 */
[----:B--2---:R-:W-:-:S03]  /*a6600*/  IADD3 R46, P2, R46, R48, RZ ;  /* 0x000000302e2e7210 */ /* 0x004fc60007f5e0ff */
[----:B------:R-:W3:Y:S01]  /*a6610*/  LDL.LU R49, [R1+0x381c] ;  /* 0x00381c0001317983 */ /* 0x000ee20000300800 */
[----:B-1----:R-:W-:-:S03]  /*a6620*/  IMAD.MOV.U32 R33, RZ, RZ, R45 ;  /* 0x000000ffff217224 */ /* 0x002fc600078e002d */
[----:B---3--:R-:W3:Y:S01]  /*a6630*/  LDL.LU R45, [R1+0x3820] ;  /* 0x00382000012d7983 */ /* 0x008ee20000300800 */
[----:B------:R-:W-:Y:S02]  /*a6640*/  IMAD.MOV.U32 R32, RZ, RZ, R40 ;  /* 0x000000ffff207224 */ /* 0x000fe400078e0028 */
[----:B------:R-:W-:Y:S01]  /*a6650*/  IMAD.X R52, R52, 0x1, R2, P2 ;  /* 0x0000000134347824 */ /* 0x000fe200010e0602 */
[----:B------:R-:W3:Y:S01]  /*a6660*/  LDL.LU R40, [R1+0x3888] ;  /* 0x0038880001287983 */ /* 0x000ee20000300800 */
[----:B------:R-:W-:-:S03]  /*a6670*/  IADD3 R41, P2, R41, R48, RZ ;  /* 0x0000003029297210 */ /* 0x000fc60007f5e0ff */
[----:B------:R1:W-:Y:S04]  /*a6680*/  LDGSTS.E [R44+0x400], [R32.64], P0 ;  /* 0x00400000202c7fae */ /* 0x0003e80008121846 */
[----:B------:R1:W-:Y:S01]  /*a6690*/  STL [R1+0x33c8], R46 ;  /* 0x0033c82e01007387 */ /* 0x0003e20000100800 */
[----:B------:R-:W-:-:S03]  /*a66a0*/  IMAD.X R50, R50, 0x1, R2, P2 ;  /* 0x0000000132327824 */ /* 0x000fc600010e0602 */
[----:B------:R-:W-:Y:S01]  /*a66b0*/  STL [R1+0x33c4], R52 ;  /* 0x0033c43401007387 */ /* 0x000fe20000100800 */
[----:B-1----:R-:W-:Y:S01]  /*a66c0*/  MOV R32, R46 ;  /* 0x0000002e00207202 */ /* 0x002fe20000000f00 */
[----:B------:R-:W-:Y:S02]  /*a66d0*/  IMAD.MOV.U32 R33, RZ, RZ, R52 ;  /* 0x000000ffff217224 */ /* 0x000fe400078e0034 */
[----:B------:R-:W3:Y:S04]  /*a66e0*/  LDL.LU R46, [R1+0x3884] ;  /* 0x00388400012e7983 */ /* 0x000ee80000300800 */
[----:B------:R-:W3:Y:S04]  /*a66f0*/  LDL.LU R42, [R1+0x3890] ;  /* 0x00389000012a7983 */ /* 0x000ee80000300800 */
[----:B------:R-:W-:Y:S04]  /*a6700*/  STL [R1+0x3808], R41 ;  /* 0x0038082901007387 */ /* 0x000fe80000100800 */
[----:B------:R1:W-:Y:S04]  /*a6710*/  LDGSTS.E [R44+0x600], [R32.64], P0 ;  /* 0x00600000202c7fae */ /* 0x0003e80008121846 */
[----:B------:R1:W-:Y:S02]  /*a6720*/  STL [R1+0x3804], R50 ;  /* 0x0038043201007387 */ /* 0x0003e40000100800 */
[----:B-1----:R-:W-:-:S02]  /*a6730*/  IMAD.MOV.U32 R33, RZ, RZ, R50 ;  /* 0x000000ffff217224 */ /* 0x002fc400078e0032 */
[----:B------:R-:W3:Y:S01]  /*a6740*/  LDL.LU R50, [R1+0x388c] ;  /* 0x00388c0001327983 */ /* 0x000ee20000300800 */
[----:B------:R-:W-:-:S04]  /*a6750*/  ISETP.GT.AND P1, PT, R28, 0x4, PT ;  /* 0x000000041c00780c */ /* 0x000fc80003f24270 */
[----:B------:R-:W-:-:S04]  /*a6760*/  SEL R29, RZ, 0x4, !P1 ;  /* 0x00000004ff1d7807 */ /* 0x000fc80004800000 */
[----:B------:R-:W-:-:S04]  /*a6770*/  SEL R29, R29, RZ, !P5 ;  /* 0x000000ff1d1d7207 */ /* 0x000fc80006800000 */
[----:B------:R-:W-:Y:S02]  /*a6780*/  ISETP.NE.U32.AND P1, PT, R29, RZ, PT ;  /* 0x000000ff1d00720c */ /* 0x000fe40003f25070 */
[----:B------:R-:W-:Y:S01]  /*a6790*/  IADD3 R51, P0, R51, R48, RZ ;  /* 0x0000003033337210 */ /* 0x000fe20007f1e0ff */
[----:B------:R-:W-:Y:S02]  /*a67a0*/  IMAD.MOV.U32 R32, RZ, RZ, R41 ;  /* 0x000000ffff207224 */ /* 0x000fe400078e0029 */
[----:B------:R-:W3:Y:S04]  /*a67b0*/  LDL.LU R41, [R1+0x3898] ;  /* 0x0038980001297983 */ /* 0x000ee80000300800 */
[----:B------:R-:W-:Y:S04]  /*a67c0*/  STL [R1+0x3810], R51 ;  /* 0x0038103301007387 */ /* 0x000fe80000100800 */
[----:B------:R1:W-:Y:S02]  /*a67d0*/  LDGSTS.E [R44+0x2000], [R32.64], P1 ;  /* 0x02000000202c7fae */ /* 0x0003e40008921846 */
[----:B-1----:R-:W-:-:S02]  /*a67e0*/  IMAD.MOV.U32 R32, RZ, RZ, R51 ;  /* 0x000000ffff207224 */ /* 0x002fc400078e0033 */
[----:B----4-:R-:W-:-:S04]  /*a67f0*/  IMAD.X R43, R43, 0x1, R2, P0 ;  /* 0x000000012b2b7824 */ /* 0x010fc800000e0602 */
[----:B------:R-:W-:Y:S01]  /*a6800*/  IMAD.MOV.U32 R33, RZ, RZ, R43 ;  /* 0x000000ffff217224 */ /* 0x000fe200078e002b */
[----:B------:R1:W-:Y:S01]  /*a6810*/  STL [R1+0x380c], R43 ;  /* 0x00380c2b01007387 */ /* 0x0003e20000100800 */
[----:B------:R-:W-:-:S03]  /*a6820*/  IADD3 R37, P0, R37, R48, RZ ;  /* 0x0000003025257210 */ /* 0x000fc60007f1e0ff */
[----:B------:R4:W-:Y:S04]  /*a6830*/  LDGSTS.E [R44+0x2200], [R32.64], P1 ;  /* 0x02200000202c7fae */ /* 0x0009e80008921846 */
[----:B-1----:R-:W2:Y:S04]  /*a6840*/  LDL.LU R43, [R1+0x3894] ;  /* 0x00389400012b7983 */ /* 0x002ea80000300800 */
[----:B------:R-:W-:Y:S01]  /*a6850*/  STL [R1+0x3818], R37 ;  /* 0x0038182501007387 */ /* 0x000fe20000100800 */
[----:B----4-:R-:W-:Y:S01]  /*a6860*/  IMAD.MOV.U32 R32, RZ, RZ, R37 ;  /* 0x000000ffff207224 */ /* 0x010fe200078e0025 */
[----:B------:R-:W-:-:S05]  /*a6870*/  IADD3.X R47, R47, R2, RZ, P0, !PT ;  /* 0x000000022f2f7210 */ /* 0x000fca00007fe4ff */
[----:B------:R1:W-:Y:S01]  /*a6880*/  STL [R1+0x3814], R47 ;  /* 0x0038142f01007387 */ /* 0x0003e20000100800 */
[----:B------:R-:W-:-:S03]  /*a6890*/  IMAD.MOV.U32 R33, RZ, RZ, R47 ;  /* 0x000000ffff217224 */ /* 0x000fc600078e002f */
[----:B------:R-:W4:Y:S01]  /*a68a0*/  LDL.LU R51, [R1+0x389c] ;  /* 0x00389c0001337983 */ /* 0x000f220000300800 */
[----:B------:R-:W-:-:S03]  /*a68b0*/  ISETP.GT.AND P0, PT, R28, 0x8, PT ;  /* 0x000000081c00780c */ /* 0x000fc60003f04270 */
[----:B------:R3:W-:Y:S04]  /*a68c0*/  LDGSTS.E [R44+0x2400], [R32.64], P1 ;  /* 0x02400000202c7fae */ /* 0x0007e80008921846 */
[----:B-1----:R-:W4:Y:S01]  /*a68d0*/  LDL.LU R47, [R1+0x38a0] ;  /* 0x0038a000012f7983 */ /* 0x002f220000300800 */
[----:B------:R-:W-:-:S03]  /*a68e0*/  SEL R29, RZ, 0x4, !P0 ;  /* 0x00000004ff1d7807 */ /* 0x000fc60004000000 */
[----:B------:R-:W4:Y:S01]  /*a68f0*/  LDL.LU R37, [R1+0x3908] ;  /* 0x0039080001257983 */ /* 0x000f220000300800 */
[----:B---3--:R-:W-:Y:S02]  /*a6900*/  IADD3 R45, P2, R45, R48, RZ ;  /* 0x000000302d2d7210 */ /* 0x008fe40007f5e0ff */
[----:B------:R-:W-:-:S03]  /*a6910*/  SEL R29, R29, RZ, !P5 ;  /* 0x000000ff1d1d7207 */ /* 0x000fc60006800000 */
[----:B------:R-:W-:Y:S01]  /*a6920*/  IMAD.X R49, R49, 0x1, R2, P2 ;  /* 0x0000000131317824 */ /* 0x000fe200010e0602 */
[----:B------:R-:W-:Y:S01]  /*a6930*/  IADD3 R40, P2, R40, R48, RZ ;  /* 0x0000003028287210 */ /* 0x000fe20007f5e0ff */
[----:B------:R-:W-:Y:S01]  /*a6940*/  STL [R1+0x3820], R45 ;  /* 0x0038202d01007387 */ /* 0x000fe20000100800 */
[----:B------:R-:W-:Y:S02]  /*a6950*/  IMAD.MOV.U32 R32, RZ, RZ, R45 ;  /* 0x000000ffff207224 */ /* 0x000fe400078e002d */
[----:B------:R-:W-:Y:S01]  /*a6960*/  IMAD.MOV.U32 R33, RZ, RZ, R49 ;  /* 0x000000ffff217224 */ /* 0x000fe200078e0031 */
[----:B------:R1:W-:Y:S01]  /*a6970*/  STL [R1+0x381c], R49 ;  /* 0x00381c3101007387 */ /* 0x0003e20000100800 */
[----:B------:R-:W-:-:S03]  /*a6980*/  ISETP.NE.U32.AND P0, PT, R29, RZ, PT ;  /* 0x000000ff1d00720c */ /* 0x000fc60003f05070 */
[----:B------:R3:W-:Y:S04]  /*a6990*/  LDGSTS.E [R44+0x2600], [R32.64], P1 ;  /* 0x02600000202c7fae */ /* 0x0007e80008921846 */
[----:B-1----:R-:W4:Y:S01]  /*a69a0*/  LDL.LU R49, [R1+0x3904] ;  /* 0x0039040001317983 */ /* 0x002f220000300800 */
[----:B------:R-:W-:-:S03]  /*a69b0*/  IMAD.X R46, R46, 0x1, R2, P2 ;  /* 0x000000012e2e7824 */ /* 0x000fc600010e0602 */
[----:B------:R-:W4:Y:S01]  /*a69c0*/  LDL.LU R45, [R1+0x3910] ;  /* 0x00391000012d7983 */ /* 0x000f220000300800 */
[----:B------:R-:W-:Y:S02]  /*a69d0*/  IADD3 R42, P1, R42, R48, RZ ;  /* 0x000000302a2a7210 */ /* 0x000fe40007f3e0ff */
[----:B---3--:R-:W-:Y:S01]  /*a69e0*/  MOV R33, R46 ;  /* 0x0000002e00217202 */ /* 0x008fe20000000f00 */
[----:B------:R-:W-:Y:S01]  /*a69f0*/  STL [R1+0x3888], R40 ;  /* 0x0038882801007387 */ /* 0x000fe20000100800 */
[----:B------:R-:W-:-:S03]  /*a6a00*/  IMAD.MOV.U32 R32, RZ, RZ, R40 ;  /* 0x000000ffff207224 */ /* 0x000fc600078e0028 */
[----:B------:R1:W-:Y:S04]  /*a6a10*/  STL [R1+0x3884], R46 ;  /* 0x0038842e01007387 */ /* 0x0003e80000100800 */
[----:B------:R3:W-:Y:S04]  /*a6a20*/  LDGSTS.E [R44+0x4000], [R32.64], P0 ;  /* 0x04000000202c7fae */ /* 0x0007e80008121846 */
[----:B-1----:R-:W4:Y:S04]  /*a6a30*/  LDL.LU R46, [R1+0x390c] ;  /* 0x00390c00012e7983 */ /* 0x002f280000300800 */
[----:B------:R-:W4:Y:S01]  /*a6a40*/  LDL.LU R40, [R1+0x3918] ;  /* 0x0039180001287983 */ /* 0x000f220000300800 */
[----:B------:R-:W-:-:S02]  /*a6a50*/  IMAD.X R50, R50, 0x1, R2, P1 ;  /* 0x0000000132327824 */ /* 0x000fc400008e0602 */
[----:B---3--:R-:W-:Y:S01]  /*a6a60*/  IMAD.MOV.U32 R32, RZ, RZ, R42 ;  /* 0x000000ffff207224 */ /* 0x008fe200078e002a */
[----:B------:R1:W-:Y:S04]  /*a6a70*/  STL [R1+0x3890], R42 ;  /* 0x0038902a01007387 */ /* 0x0003e80000100800 */
[----:B------:R3:W-:Y:S04]  /*a6a80*/  STL [R1+0x388c], R50 ;  /* 0x00388c3201007387 */ /* 0x0007e80000100800 */
[----:B-1----:R-:W4:Y:S01]  /*a6a90*/  LDL.LU R42, [R1+0x3914] ;  /* 0x00391400012a7983 */ /* 0x002f220000300800 */
[----:B------:R-:W-:Y:S01]  /*a6aa0*/  IADD3 R41, P1, R41, R48, RZ ;  /* 0x0000003029297210 */ /* 0x000fe20007f3e0ff */
[----:B------:R-:W-:-:S04]  /*a6ab0*/  IMAD.MOV.U32 R33, RZ, RZ, R50 ;  /* 0x000000ffff217224 */ /* 0x000fc800078e0032 */
[----:B------:R-:W-:Y:S04]  /*a6ac0*/  STL [R1+0x3898], R41 ;  /* 0x0038982901007387 */ /* 0x000fe80000100800 */
[----:B------:R1:W-:Y:S02]  /*a6ad0*/  LDGSTS.E [R44+0x4200], [R32.64], P0 ;  /* 0x04200000202c7fae */ /* 0x0003e40008121846 */
[----:B-1----:R-:W-:Y:S02]  /*a6ae0*/  IMAD.MOV.U32 R32, RZ, RZ, R41 ;  /* 0x000000ffff207224 */ /* 0x002fe400078e0029 */
[----:B--2---:R-:W-:-:S04]  /*a6af0*/  IMAD.X R43, R43, 0x1, R2, P1 ;  /* 0x000000012b2b7824 */ /* 0x004fc800008e0602 */
[----:B------:R-:W-:Y:S01]  /*a6b00*/  IMAD.MOV.U32 R33, RZ, RZ, R43 ;  /* 0x000000ffff217224 */ /* 0x000fe200078e002b */
[----:B------:R1:W-:Y:S04]  /*a6b10*/  STL [R1+0x3894], R43 ;  /* 0x0038942b01007387 */ /* 0x0003e80000100800 */
[----:B---3--:R-:W2:Y:S01]  /*a6b20*/  LDL.LU R50, [R1+0x391c] ;  /* 0x00391c0001327983 */ /* 0x008ea20000300800 */
[----:B------:R-:W-:-:S03]  /*a6b30*/  ISETP.GT.AND P1, PT, R28, 0xc, PT ;  /* 0x0000000c1c00780c */ /* 0x000fc60003f24270 */
[----:B------:R3:W-:Y:S04]  /*a6b40*/  LDGSTS.E [R44+0x4400], [R32.64], P0 ;  /* 0x04400000202c7fae */ /* 0x0007e80008121846 */
[----:B-1----:R-:W2:Y:S04]  /*a6b50*/  LDL.LU R43, [R1+0x3920] ;  /* 0x00392000012b7983 */ /* 0x002ea80000300800 */
[----:B------:R-:W2:Y:S01]  /*a6b60*/  LDL.LU R41, [R1+0x3988] ;  /* 0x0039880001297983 */ /* 0x000ea20000300800 */
[----:B------:R-:W-:-:S04]  /*a6b70*/  SEL R29, RZ, 0x4, !P1 ;  /* 0x00000004ff1d7807 */ /* 0x000fc80004800000 */
[----:B------:R-:W-:-:S04]  /*a6b80*/  SEL R29, R29, RZ, !P5 ;  /* 0x000000ff1d1d7207 */ /* 0x000fc80006800000 */
[----:B------:R-:W-:Y:S02]  /*a6b90*/  ISETP.NE.U32.AND P1, PT, R29, RZ, PT ;  /* 0x000000ff1d00720c */ /* 0x000fe40003f25070 */
[----:B----4-:R-:W-:-:S05]  /*a6ba0*/  IADD3 R47, P2, R47, R48, RZ ;  /* 0x000000302f2f7210 */ /* 0x010fca0007f5e0ff */
[----:B------:R-:W-:Y:S01]  /*a6bb0*/  IMAD.X R51, R51, 0x1, R2, P2 ;  /* 0x0000000133337824 */ /* 0x000fe200010e0602 */
[----:B------:R-:W-:Y:S03]  /*a6bc0*/  STL [R1+0x38a0], R47 ;  /* 0x0038a02f01007387 */ /* 0x000fe60000100800 */
[----:B---3--:R-:W-:Y:S01]  /*a6bd0*/  IMAD.MOV.U32 R33, RZ, RZ, R51 ;  /* 0x000000ffff217224 */ /* 0x008fe200078e0033 */
[----:B------:R1:W-:Y:S01]  /*a6be0*/  STL [R1+0x389c], R51 ;  /* 0x00389c3301007387 */ /* 0x0003e20000100800 */
[----:B------:R-:W-:-:S03]  /*a6bf0*/  IADD3 R37, P2, R37, R48, RZ ;  /* 0x0000003025257210 */ /* 0x000fc60007f5e0ff */
[----:B-1----:R-:W3:Y:S01]  /*a6c00*/  LDL.LU R51, [R1+0x3984] ;  /* 0x0039840001337983 */ /* 0x002ee20000300800 */
[----:B------:R-:W-:-:S03]  /*a6c10*/  MOV R32, R47 ;  /* 0x0000002f00207202 */ /* 0x000fc60000000f00 */
[----:B------:R-:W3:Y:S04]  /*a6c20*/  LDL.LU R47, [R1+0x3990] ;  /* 0x00399000012f7983 */ /* 0x000ee80000300800 */
[----:B------:R1:W-:Y:S01]  /*a6c30*/  LDGSTS.E [R44+0x4600], [R32.64], P0 ;  /* 0x04600000202c7fae */ /* 0x0003e20008121846 */
[----:B------:R-:W-:-:S03]  /*a6c40*/  IMAD.X R49, R49, 0x1, R2, P2 ;  /* 0x0000000131317824 */ /* 0x000fc600010e0602 */
[----:B------:R-:W-:Y:S01]  /*a6c50*/  STL [R1+0x3908], R37 ;  /* 0x0039082501007387 */ /* 0x000fe20000100800 */
[----:B------:R-:W-:-:S03]  /*a6c60*/  IADD3 R45, P0, R45, R48, RZ ;  /* 0x000000302d2d7210 */ /* 0x000fc60007f1e0ff */
[----:B------:R1:W-:Y:S02]  /*a6c70*/  STL [R1+0x3904], R49 ;  /* 0x0039043101007387 */ /* 0x0003e40000100800 */
[----:B-1----:R-:W-:Y:S02]  /*a6c80*/  IMAD.MOV.U32 R33, RZ, RZ, R49 ;  /* 0x000000ffff217224 */ /* 0x002fe400078e0031 */
[----:B------:R-:W-:Y:S01]  /*a6c90*/  IMAD.MOV.U32 R32, RZ, RZ, R37 ;  /* 0x000000ffff207224 */ /* 0x000fe200078e0025 */
[----:B------:R-:W3:Y:S04]  /*a6ca0*/  LDL.LU R49, [R1+0x398c] ;  /* 0x00398c0001317983 */ /* 0x000ee80000300800 */
[----:B------:R-:W3:Y:S01]  /*a6cb0*/  LDL.LU R37, [R1+0x3998] ;  /* 0x0039980001257983 */ /* 0x000ee20000300800 */
[----:B------:R-:W-:-:S03]  /*a6cc0*/  IMAD.X R46, R46, 0x1, R2, P0 ;  /* 0x000000012e2e7824 */ /* 0x000fc600000e0602 */
[----:B------:R1:W-:Y:S01]  /*a6cd0*/  STL [R1+0x3910], R45 ;  /* 0x0039102d01007387 */ /* 0x0003e20000100800 */
[----:B------:R-:W-:-:S03]  /*a6ce0*/  IADD3 R40, P0, R40, R48, RZ ;  /* 0x0000003028287210 */ /* 0x000fc60007f1e0ff */
[----:B------:R1:W-:Y:S04]  /*a6cf0*/  LDGSTS.E [R44+0x6000], [R32.64], P1 ;  /* 0x06000000202c7fae */ /* 0x0003e80008921846 */
[----:B------:R1:W-:Y:S02]  /*a6d00*/  STL [R1+0x390c], R46 ;  /* 0x00390c2e01007387 */ /* 0x0003e40000100800 */
[----:B-1----:R-:W-:Y:S02]  /*a6d10*/  IMAD.MOV.U32 R32, RZ, RZ, R45 ;  /* 0x000000ffff207224 */ /* 0x002fe400078e002d */
[----:B------:R-:W3:Y:S01]  /*a6d20*/  LDL.LU R45, [R1+0x3994] ;  /* 0x00399400012d7983 */ /* 0x000ee20000300800 */
[----:B------:R-:W-:Y:S01]  /*a6d30*/  IMAD.MOV.U32 R33, RZ, RZ, R46 ;  /* 0x000000ffff217224 */ /* 0x000fe200078e002e */
[----:B------:R-:W-:-:S02]  /*a6d40*/  IADD3.X R42, R42, R2, RZ, P0, !PT ;  /* 0x000000022a2a7210 */ /* 0x000fc400007fe4ff */
[----:B------:R-:W-:Y:S04]  /*a6d50*/  STL [R1+0x3918], R40 ;  /* 0x0039182801007387 */ /* 0x000fe80000100800 */
[----:B------:R1:W-:Y:S04]  /*a6d60*/  LDGSTS.E [R44+0x6200], [R32.64], P1 ;  /* 0x06200000202c7fae */ /* 0x0003e80008921846 */
[----:B------:R1:W-:Y:S04]  /*a6d70*/  STL [R1+0x3914], R42 ;  /* 0x0039142a01007387 */ /* 0x0003e80000100800 */
[----:B------:R-:W3:Y:S01]  /*a6d80*/  LDL.LU R46, [R1+0x399c] ;  /* 0x00399c00012e7983 */ /* 0x000ee20000300800 */
[----:B-1----:R-:W-:-:S03]  /*a6d90*/  IMAD.MOV.U32 R33, RZ, RZ, R42 ;  /* 0x000000ffff217224 */ /* 0x002fc600078e002a */
[----:B------:R-:W3:Y:S01]  /*a6da0*/  LDL.LU R42, [R1+0x39a0] ;  /* 0x0039a000012a7983 */ /* 0x000ee20000300800 */
[----:B------:R-:W-:Y:S01]  /*a6db0*/  IMAD.MOV.U32 R32, RZ, RZ, R40 ;  /* 0x000000ffff207224 */ /* 0x000fe200078e0028 */
[----:B------:R-:W-:Y:S02]  /*a6dc0*/  ISETP.GT.AND P0, PT, R28, 0x10, PT ;  /* 0x000000101c00780c */ /* 0x000fe40003f04270 */
[----:B------:R-:W3:Y:S02]  /*a6dd0*/  LDL.LU R40, [R1+0x3a08] ;  /* 0x003a080001287983 */ /* 0x000ee40000300800 */
[----:B------:R-:W-:Y:S02]  /*a6de0*/  SEL R29, RZ, 0x4, !P0 ;  /* 0x00000004ff1d7807 */ /* 0x000fe40004000000 */
[----:B------:R1:W-:Y:S02]  /*a6df0*/  LDGSTS.E [R44+0x6400], [R32.64], P1 ;  /* 0x06400000202c7fae */ /* 0x0003e40008921846 */
[----:B------:R-:W-:-:S04]  /*a6e00*/  SEL R29, R29, RZ, !P5 ;  /* 0x000000ff1d1d7207 */ /* 0x000fc80006800000 */
[----:B------:R-:W-:Y:S02]  /*a6e10*/  ISETP.NE.U32.AND P0, PT, R29, RZ, PT ;  /* 0x000000ff1d00720c */ /* 0x000fe40003f05070 */
[----:B--2---:R-:W-:-:S05]  /*a6e20*/  IADD3 R43, P2, R43, R48, RZ ;  /* 0x000000302b2b7210 */ /* 0x004fca0007f5e0ff */
[----:B------:R-:W-:Y:S01]  /*a6e30*/  IMAD.X R50, R50, 0x1, R2, P2 ;  /* 0x0000000132327824 */ /* 0x000fe200010e0602 */
[----:B------:R-:W-:Y:S01]  /*a6e40*/  IADD3 R41, P2, R41, R48, RZ ;  /* 0x0000003029297210 */ /* 0x000fe20007f5e0ff */
[----:B------:R-:W-:Y:S01]  /*a6e50*/  STL [R1+0x3920], R43 ;  /* 0x0039202b01007387 */ /* 0x000fe20000100800 */
[----:B-1----:R-:W-:Y:S02]  /*a6e60*/  IMAD.MOV.U32 R32, RZ, RZ, R43 ;  /* 0x000000ffff207224 */ /* 0x002fe400078e002b */
[----:B------:R-:W-:Y:S01]  /*a6e70*/  IMAD.MOV.U32 R33, RZ, RZ, R50 ;  /* 0x000000ffff217224 */ /* 0x000fe200078e0032 */
[----:B------:R1:W-:Y:S04]  /*a6e80*/  STL [R1+0x391c], R50 ;  /* 0x00391c3201007387 */ /* 0x0003e80000100800 */
[----:B------:R2:W-:Y:S04]  /*a6e90*/  LDGSTS.E [R44+0x6600], [R32.64], P1 ;  /* 0x06600000202c7fae */ /* 0x0005e80008921846 */
[----:B-1----:R-:W4:Y:S04]  /*a6ea0*/  LDL.LU R50, [R1+0x3a04] ;  /* 0x003a040001327983 */ /* 0x002f280000300800 */
[----:B------:R-:W4:Y:S04]  /*a6eb0*/  LDL.LU R43, [R1+0x3a10] ;  /* 0x003a1000012b7983 */ /* 0x000f280000300800 */
[----:B------:R-:W-:Y:S01]  /*a6ec0*/  STL [R1+0x3988], R41 ;  /* 0x0039882901007387 */ /* 0x000fe20000100800 */
[----:B--2---:R-:W-:-:S02]  /*a6ed0*/  IMAD.MOV.U32 R32, RZ, RZ, R41 ;  /* 0x000000ffff207224 */ /* 0x004fc400078e0029 */
[----:B---3--:R-:W-:-:S05]  /*a6ee0*/  IMAD.X R51, R51, 0x1, R2, P2 ;  /* 0x0000000133337824 */ /* 0x008fca00010e0602 */
[----:B------:R1:W-:Y:S01]  /*a6ef0*/  STL [R1+0x3984], R51 ;  /* 0x0039843301007387 */ /* 0x0003e20000100800 */
[----:B------:R-:W-:Y:S02]  /*a6f00*/  MOV R33, R51 ;  /* 0x0000003300217202 */ /* 0x000fe40000000f00 */
[----:B------:R-:W-:-:S03]  /*a6f10*/  IADD3 R47, P1, R47, R48, RZ ;  /* 0x000000302f2f7210 */ /* 0x000fc60007f3e0ff */
[----:B------:R2:W-:Y:S04]  /*a6f20*/  LDGSTS.E [R44+0x8000], [R32.64], P0 ;  /* 0x08000000202c7fae */ /* 0x0005e80008121846 */
[----:B-1----:R-:W3:Y:S04]  /*a6f30*/  LDL.LU R51, [R1+0x3a0c] ;  /* 0x003a0c0001337983 */ /* 0x002ee80000300800 */
[----:B------:R-:W3:Y:S01]  /*a6f40*/  LDL.LU R41, [R1+0x3a18] ;  /* 0x003a180001297983 */ /* 0x000ee20000300800 */
[----:B------:R-:W-:-:S03]  /*a6f50*/  IMAD.X R49, R49, 0x1, R2, P1 ;  /* 0x0000000131317824 */ /* 0x000fc600008e0602 */
[----:B------:R1:W-:Y:S01]  /*a6f60*/  STL [R1+0x3990], R47 ;  /* 0x0039902f01007387 */ /* 0x0003e20000100800 */
[----:B--2---:R-:W-:Y:S01]  /*a6f70*/  IMAD.MOV.U32 R32, RZ, RZ, R47 ;  /* 0x000000ffff207224 */ /* 0x004fe200078e002f */
[----:B------:R-:W-:Y:S02]  /*a6f80*/  IADD3 R37, P1, R37, R48, RZ ;  /* 0x0000003025257210 */ /* 0x000fe40007f3e0ff */
[----:B------:R2:W-:Y:S01]  /*a6f90*/  STL [R1+0x398c], R49 ;  /* 0x00398c3101007387 */ /* 0x0005e20000100800 */
[----:B------:R-:W-:-:S03]  /*a6fa0*/  IMAD.MOV.U32 R33, RZ, RZ, R49 ;  /* 0x000000ffff217224 */ /* 0x000fc600078e0031 */
[----:B-1----:R-:W3:Y:S04]  /*a6fb0*/  LDL.LU R47, [R1+0x3a14] ;  /* 0x003a1400012f7983 */ /* 0x002ee80000300800 */
[----:B------:R-:W-:Y:S04]  /*a6fc0*/  STL [R1+0x3998], R37 ;  /* 0x0039982501007387 */ /* 0x000fe80000100800 */
[----:B------:R1:W-:Y:S01]  /*a6fd0*/  LDGSTS.E [R44+0x8200], [R32.64], P0 ;  /* 0x08200000202c7fae */ /* 0x0003e20008121846 */
[----:B------:R-:W-:-:S05]  /*a6fe0*/  IMAD.X R45, R45, 0x1, R2, P1 ;  /* 0x000000012d2d7824 */ /* 0x000fca00008e0602 */
[----:B------:R2:W-:Y:S01]  /*a6ff0*/  STL [R1+0x3994], R45 ;  /* 0x0039942d01007387 */ /* 0x0005e20000100800 */
[----:B-1----:R-:W-:-:S03]  /*a7000*/  IMAD.MOV.U32 R33, RZ, RZ, R45 ;  /* 0x000000ffff217224 */ /* 0x002fc600078e002d */
[----:B--2---:R-:W3:Y:S04]  /*a7010*/  LDL.LU R49, [R1+0x3a1c] ;  /* 0x003a1c0001317983 */ /* 0x004ee80000300800 */
[----:B------:R-:W3:Y:S01]  /*a7020*/  LDL.LU R45, [R1+0x3a20] ;  /* 0x003a2000012d7983 */ /* 0x000ee20000300800 */
[----:B------:R-:W-:-:S03]  /*a7030*/  IMAD.MOV.U32 R32, RZ, RZ, R37 ;  /* 0x000000ffff207224 */ /* 0x000fc600078e0025 */
[----:B------:R-:W3:Y:S01]  /*a7040*/  LDL.LU R37, [R1+0x3a88] ;  /* 0x003a880001257983 */ /* 0x000ee20000300800 */
[----:B------:R-:W-:-:S03]  /*a7050*/  IADD3 R42, P2, R42, R48, RZ ;  /* 0x000000302a2a7210 */ /* 0x000fc60007f5e0ff */
[----:B------:R1:W-:Y:S02]  /*a7060*/  LDGSTS.E [R44+0x8400], [R32.64], P0 ;  /* 0x08400000202c7fae */ /* 0x0003e40008121846 */
[----:B------:R-:W-:Y:S02]  /*a7070*/  IMAD.X R46, R46, 0x1, R2, P2 ;  /* 0x000000012e2e7824 */ /* 0x000fe400010e0602 */
[----:B------:R-:W-:Y:S04]  /*a7080*/  STL [R1+0x39a0], R42 ;  /* 0x0039a02a01007387 */ /* 0x000fe80000100800 */
[----:B------:R1:W-:Y:S02]  /*a7090*/  STL [R1+0x399c], R46 ;  /* 0x00399c2e01007387 */ /* 0x0003e40000100800 */
[----:B-1----:R-:W-:-:S02]  /*a70a0*/  IMAD.MOV.U32 R33, RZ, RZ, R46 ;  /* 0x000000ffff217224 */ /* 0x002fc400078e002e */
[----:B------:R-:W3:Y:S01]  /*a70b0*/  LDL.LU R46, [R1+0x3a84] ;  /* 0x003a8400012e7983 */ /* 0x000ee20000300800 */
[----:B------:R-:W-:-:S04]  /*a70c0*/  ISETP.GT.AND P1, PT, R28, 0x14, PT ;  /* 0x000000141c00780c */ /* 0x000fc80003f24270 */
[----:B------:R-:W-:Y:S02]  /*a70d0*/  SEL R29, RZ, 0x4, !P1 ;  /* 0x00000004ff1d7807 */ /* 0x000fe40004800000 */
[----:B------:R-:W-:Y:S02]  /*a70e0*/  IADD3 R40, P2, R40, R48, RZ ;  /* 0x0000003028287210 */ /* 0x000fe40007f5e0ff */
[----:B------:R-:W-:Y:S02]  /*a70f0*/  SEL R29, R29, RZ, !P5 ;  /* 0x000000ff1d1d7207 */ /* 0x000fe40006800000 */
[----:B------:R-:W-:Y:S02]  /*a7100*/  MOV R32, R42 ;  /* 0x0000002a00207202 */ /* 0x000fe40000000f00 */
[----:B------:R-:W-:Y:S01]  /*a7110*/  ISETP.NE.U32.AND P1, PT, R29, RZ, PT ;  /* 0x000000ff1d00720c */ /* 0x000fe20003f25070 */
[----:B------:R-:W3:Y:S04]  /*a7120*/  LDL.LU R42, [R1+0x3a90] ;  /* 0x003a9000012a7983 */ /* 0x000ee80000300800 */
[----:B------:R1:W-:Y:S04]  /*a7130*/  LDGSTS.E [R44+0x8600], [R32.64], P0 ;  /* 0x08600000202c7fae */ /* 0x0003e80008121846 */
[----:B------:R-:W-:Y:S01]  /*a7140*/  STL [R1+0x3a08], R40 ;  /* 0x003a082801007387 */ /* 0x000fe20000100800 */
[----:B-1----:R-:W-:-:S02]  /*a7150*/  IMAD.MOV.U32 R32, RZ, RZ, R40 ;  /* 0x000000ffff207224 */ /* 0x002fc400078e0028 */
[----:B----4-:R-:W-:Y:S01]  /*a7160*/  IMAD.X R50, R50, 0x1, R2, P2 ;  /* 0x0000000132327824 */ /* 0x010fe200010e0602 */
[----:B------:R-:W-:-:S04]  /*a7170*/  IADD3 R43, P0, R43, R48, RZ ;  /* 0x000000302b2b7210 */ /* 0x000fc80007f1e0ff */
[----:B------:R1:W-:Y:S01]  /*a7180*/  STL [R1+0x3a04], R50 ;  /* 0x003a043201007387 */ /* 0x0003e20000100800 */
[----:B------:R-:W-:-:S05]  /*a7190*/  IMAD.MOV.U32 R33, RZ, RZ, R50 ;  /* 0x000000ffff217224 */ /* 0x000fca00078e0032 */
[----:B------:R4:W-:Y:S04]  /*a71a0*/  LDGSTS.E [R44+0xa000], [R32.64], P1 ;  /* 0x0a000000202c7fae */ /* 0x0009e80008921846 */
[----:B-1----:R-:W2:Y:S04]  /*a71b0*/  LDL.LU R50, [R1+0x3a8c] ;  /* 0x003a8c0001327983 */ /* 0x002ea80000300800 */
[----:B------:R-:W2:Y:S04]  /*a71c0*/  LDL.LU R40, [R1+0x3a98] ;  /* 0x003a980001287983 */ /* 0x000ea80000300800 */
[----:B------:R1:W-:Y:S01]  /*a71d0*/  STL [R1+0x3a10], R43 ;  /* 0x003a102b01007387 */ /* 0x0003e20000100800 */
[----:B----4-:R-:W-:-:S02]  /*a71e0*/  IMAD.MOV.U32 R32, RZ, RZ, R43 ;  /* 0x000000ffff207224 */ /* 0x010fc400078e002b */
[----:B---3--:R-:W-:-:S05]  /*a71f0*/  IMAD.X R51, R51, 0x1, R2, P0 ;  /* 0x0000000133337824 */ /* 0x008fca00000e0602 */
[----:B------:R3:W-:Y:S04]  /*a7200*/  STL [R1+0x3a0c], R51 ;  /* 0x003a0c3301007387 */ /* 0x0007e80000100800 */
[----:B-1----:R-:W4:Y:S01]  /*a7210*/  LDL.LU R43, [R1+0x3a94] ;  /* 0x003a9400012b7983 */ /* 0x002f220000300800 */
[----:B------:R-:W-:Y:S01]  /*a7220*/  IADD3 R41, P0, R41, R48, RZ ;  /* 0x0000003029297210 */ /* 0x000fe20007f1e0ff */
[----:B------:R-:W-:-:S04]  /*a7230*/  IMAD.MOV.U32 R33, RZ, RZ, R51 ;  /* 0x000000ffff217224 */ /* 0x000fc800078e0033 */
[----:B------:R-:W-:Y:S04]  /*a7240*/  STL [R1+0x3a18], R41 ;  /* 0x003a182901007387 */ /* 0x000fe80000100800 */
[----:B------:R1:W-:Y:S01]  /*a7250*/  LDGSTS.E [R44+0xa200], [R32.64], P1 ;  /* 0x0a200000202c7fae */ /* 0x0003e20008921846 */
[----:B------:R-:W-:-:S05]  /*a7260*/  IADD3.X R47, R47, R2, RZ, P0, !PT ;  /* 0x000000022f2f7210 */ /* 0x000fca00007fe4ff */
[----:B------:R3:W-:Y:S01]  /*a7270*/  STL [R1+0x3a14], R47 ;  /* 0x003a142f01007387 */ /* 0x0007e20000100800 */
[----:B-1----:R-:W-:-:S03]  /*a7280*/  IMAD.MOV.U32 R33, RZ, RZ, R47 ;  /* 0x000000ffff217224 */ /* 0x002fc600078e002f */
[----:B---3--:R-:W3:Y:S04]  /*a7290*/  LDL.LU R51, [R1+0x3a9c] ;  /* 0x003a9c0001337983 */ /* 0x008ee80000300800 */
[----:B------:R-:W3:Y:S01]  /*a72a0*/  LDL.LU R47, [R1+0x3aa0] ;  /* 0x003aa000012f7983 */ /* 0x000ee20000300800 */
[----:B------:R-:W-:-:S03]  /*a72b0*/  IMAD.MOV.U32 R32, RZ, RZ, R41 ;  /* 0x000000ffff207224 */ /* 0x000fc600078e0029 */
[----:B------:R-:W3:Y:S04]  /*a72c0*/  LDL.LU R41, [R1+0x3b08] ;  /* 0x003b080001297983 */ /* 0x000ee80000300800 */
[----:B------:R1:W-:Y:S01]  /*a72d0*/  LDGSTS.E [R44+0xa400], [R32.64], P1 ;  /* 0x0a400000202c7fae */ /* 0x0003e20008921846 */
[----:B------:R-:W-:-:S05]  /*a72e0*/  IADD3 R45, P2, R45, R48, RZ ;  /* 0x000000302d2d7210 */ /* 0x000fca0007f5e0ff */
[----:B------:R-:W-:Y:S01]  /*a72f0*/  IMAD.X R49, R49, 0x1, R2, P2 ;  /* 0x0000000131317824 */ /* 0x000fe200010e0602 */
[----:B------:R-:W-:Y:S01]  /*a7300*/  IADD3 R37, P2, R37, R48, RZ ;  /* 0x0000003025257210 */ /* 0x000fe20007f5e0ff */
[----:B------:R-:W-:Y:S02]  /*a7310*/  STL [R1+0x3a20], R45 ;  /* 0x003a202d01007387 */ /* 0x000fe40000100800 */
[----:B-1----:R-:W-:Y:S02]  /*a7320*/  IMAD.MOV.U32 R33, RZ, RZ, R49 ;  /* 0x000000ffff217224 */ /* 0x002fe400078e0031 */
[----:B------:R1:W-:Y:S01]  /*a7330*/  STL [R1+0x3a1c], R49 ;  /* 0x003a1c3101007387 */ /* 0x0003e20000100800 */
[----:B------:R-:W-:-:S05]  /*a7340*/  IMAD.MOV.U32 R32, RZ, RZ, R45 ;  /* 0x000000ffff207224 */ /* 0x000fca00078e002d */
[----:B------:R1:W-:Y:S04]  /*a7350*/  LDGSTS.E [R44+0xa600], [R32.64], P1 ;  /* 0x0a600000202c7fae */ /* 0x0003e80008921846 */
[----:B-1----:R-:W3:Y:S04]  /*a7360*/  LDL.LU R49, [R1+0x3b04] ;  /* 0x003b040001317983 */ /* 0x002ee80000300800 */
[----:B------:R-:W3:Y:S01]  /*a7370*/  LDL.LU R45, [R1+0x3b10] ;  /* 0x003b1000012d7983 */ /* 0x000ee20000300800 */
[----:B------:R-:W-:-:S03]  /*a7380*/  IMAD.X R46, R46, 0x1, R2, P2 ;  /* 0x000000012e2e7824 */ /* 0x000fc600010e0602 */
[----:B------:R-:W-:Y:S02]  /*a7390*/  STL [R1+0x3a88], R37 ;  /* 0x003a882501007387 */ /* 0x000fe40000100800 */
[----:B------:R-:W-:Y:S02]  /*a73a0*/  MOV R33, R46 ;  /* 0x0000002e00217202 */ /* 0x000fe40000000f00 */
[----:B------:R1:W-:Y:S04]  /*a73b0*/  STL [R1+0x3a84], R46 ;  /* 0x003a842e01007387 */ /* 0x0003e80000100800 */
[----:B-1----:R-:W3:Y:S01]  /*a73c0*/  LDL.LU R46, [R1+0x3b0c] ;  /* 0x003b0c00012e7983 */ /* 0x002ee20000300800 */
[----:B------:R-:W-:-:S04]  /*a73d0*/  ISETP.GT.AND P0, PT, R28, 0x18, PT ;  /* 0x000000181c00780c */ /* 0x000fc80003f04270 */
[----:B------:R-:W-:-:S04]  /*a73e0*/  SEL R29, RZ, 0x4, !P0 ;  /* 0x00000004ff1d7807 */ /* 0x000fc80004000000 */
[----:B------:R-:W-:-:S04]  /*a73f0*/  SEL R29, R29, RZ, !P5 ;  /* 0x000000ff1d1d7207 */ /* 0x000fc80006800000 */
[----:B------:R-:W-:Y:S02]  /*a7400*/  ISETP.NE.U32.AND P0, PT, R29, RZ, PT ;  /* 0x000000ff1d00720c */ /* 0x000fe40003f05070 */
[----:B------:R-:W-:Y:S01]  /*a7410*/  IADD3 R42, P1, R42, R48, RZ ;  /* 0x000000302a2a7210 */ /* 0x000fe20007f3e0ff */
[----:B------:R-:W-:Y:S02]  /*a7420*/  IMAD.MOV.U32 R32, RZ, RZ, R37 ;  /* 0x000000ffff207224 */ /* 0x000fe400078e0025 */
[----:B------:R-:W3:Y:S04]  /*a7430*/  LDL.LU R37, [R1+0x3b18] ;  /* 0x003b180001257983 */ /* 0x000ee80000300800 */
[----:B------:R1:W-:Y:S04]  /*a7440*/  STL [R1+0x3a90], R42 ;  /* 0x003a902a01007387 */ /* 0x0003e80000100800 */
[----:B------:R1:W-:Y:S02]  /*a7450*/  LDGSTS.E [R44+0xc000], [R32.64], P0 ;  /* 0x0c000000202c7fae */ /* 0x0003e40008121846 */
[----:B-1----:R-:W-:-:S02]  /*a7460*/  IMAD.MOV.U32 R32, RZ, RZ, R42 ;  /* 0x000000ffff207224 */ /* 0x002fc400078e002a */
[----:B--2---:R-:W-:Y:S01]  /*a7470*/  IMAD.X R50, R50, 0x1, R2, P1 ;  /* 0x0000000132327824 */ /* 0x004fe200008e0602 */
[----:B------:R-:W-:-:S04]  /*a7480*/  IADD3 R40, P1, R40, R48, RZ ;  /* 0x0000003028287210 */ /* 0x000fc80007f3e0ff */
[----:B------:R1:W-:Y:S01]  /*a7490*/  STL [R1+0x3a8c], R50 ;  /* 0x003a8c3201007387 */ /* 0x0003e20000100800 */
[----:B------:R-:W-:-:S03]  /*a74a0*/  IMAD.MOV.U32 R33, RZ, RZ, R50 ;  /* 0x000000ffff217224 */ /* 0x000fc600078e0032 */
[----:B------:R-:W2:Y:S04]  /*a74b0*/  LDL.LU R42, [R1+0x3b14] ;  /* 0x003b1400012a7983 */ /* 0x000ea80000300800 */
[----:B------:R-:W-:Y:S04]  /*a74c0*/  STL [R1+0x3a98], R40 ;  /* 0x003a982801007387 */ /* 0x000fe80000100800 */
[----:B------:R1:W-:Y:S02]  /*a74d0*/  LDGSTS.E [R44+0xc200], [R32.64], P0 ;  /* 0x0c200000202c7fae */ /* 0x0003e40008121846 */
[----:B-1----:R-:W-:-:S02]  /*a74e0*/  IMAD.MOV.U32 R32, RZ, RZ, R40 ;  /* 0x000000ffff207224 */ /* 0x002fc400078e0028 */
[----:B----4-:R-:W-:-:S04]  /*a74f0*/  IMAD.X R43, R43, 0x1, R2, P1 ;  /* 0x000000012b2b7824 */ /* 0x010fc800008e0602 */
[----:B------:R-:W-:Y:S01]  /*a7500*/  IMAD.MOV.U32 R33, RZ, RZ, R43 ;  /* 0x000000ffff217224 */ /* 0x000fe200078e002b */
[----:B------:R1:W-:Y:S04]  /*a7510*/  STL [R1+0x3a94], R43 ;  /* 0x003a942b01007387 */ /* 0x0003e80000100800 */
        /* <DEDUP_REMOVED lines=11> */
[----:B------:R-:W-:Y:S01]  /*a75d0*/  MOV R32, R47 ;  /* 0x0000002f00207202 */ /* 0x000fe20000000f00 */
[----:B------:R-:W-:Y:S02]  /*a75e0*/  IMAD.MOV.U32 R33, RZ, RZ, R51 ;  /* 0x000000ffff217224 */ /* 0x000fe400078e0033 */
[----:B------:R1:W-:Y:S01]  /*a75f0*/  STL [R1+0x3a9c], R51 ;  /* 0x003a9c3301007387 */ /* 0x0003e20000100800 */
[----:B------:R-:W-:-:S03]  /*a7600*/  ISETP.NE.U32.AND P1, PT, R29, RZ, PT ;  /* 0x000000ff1d00720c */ /* 0x000fc60003f25070 */
[----:B------:R3:W-:Y:S04]  /*a7610*/  LDGSTS.E [R44+0xc600], [R32.64], P0 ;  /* 0x0c600000202c7fae */ /* 0x0007e80008121846 */
[----:B-1----:R-:W4:Y:S04]  /*a7620*/  LDL.LU R51, [R1+0x3b88] ;  /* 0x003b880001337983 */ /* 0x002f280000300800 */
[----:B------:R-:W4:Y:S04]  /*a7630*/  LDL.LU R47, [R1+0x3b94] ;  /* 0x003b9400012f7983 */ /* 0x000f280000300800 */
[----:B------:R-:W-:Y:S01]  /*a7640*/  STL [R1+0x3b08], R41 ;  /* 0x003b082901007387 */ /* 0x000fe20000100800 */
[----:B------:R-:W-:Y:S01]  /*a7650*/  IMAD.X R49, R49, 0x1, R2, P2 ;  /* 0x0000000131317824 */ /* 0x000fe200010e0602 */
[----:B------:R-:W-:-:S04]  /*a7660*/  IADD3 R45, P0, R45, R48, RZ ;  /* 0x000000302d2d7210 */ /* 0x000fc80007f1e0ff */
[----:B------:R1:W-:Y:S01]  /*a7670*/  STL [R1+0x3b04], R49 ;  /* 0x003b043101007387 */ /* 0x0003e20000100800 */
[----:B---3--:R-:W-:Y:S02]  /*a7680*/  IMAD.MOV.U32 R33, RZ, RZ, R49 ;  /* 0x000000ffff217224 */ /* 0x008fe400078e0031 */
[----:B------:R-:W-:-:S05]  /*a7690*/  IMAD.MOV.U32 R32, RZ, RZ, R41 ;  /* 0x000000ffff207224 */ /* 0x000fca00078e0029 */
[----:B------:R3:W-:Y:S04]  /*a76a0*/  LDGSTS.E [R44+0xe000], [R32.64], P1 ;  /* 0x0e000000202c7fae */ /* 0x0007e80008921846 */
[----:B-1----:R-:W4:Y:S04]  /*a76b0*/  LDL.LU R49, [R1+0x3b90] ;  /* 0x003b900001317983 */ /* 0x002f280000300800 */
[----:B------:R-:W4:Y:S01]  /*a76c0*/  LDL.LU R41, [R1+0x3b9c] ;  /* 0x003b9c0001297983 */ /* 0x000f220000300800 */
[----:B------:R-:W-:-:S03]  /*a76d0*/  IMAD.X R46, R46, 0x1, R2, P0 ;  /* 0x000000012e2e7824 */ /* 0x000fc600000e0602 */
[----:B------:R1:W-:Y:S01]  /*a76e0*/  STL [R1+0x3b10], R45 ;  /* 0x003b102d01007387 */ /* 0x0003e20000100800 */
[----:B---3--:R-:W-:-:S03]  /*a76f0*/  IMAD.MOV.U32 R32, RZ, RZ, R45 ;  /* 0x000000ffff207224 */ /* 0x008fc600078e002d */
[----:B------:R3:W-:Y:S04]  /*a7700*/  STL [R1+0x3b0c], R46 ;  /* 0x003b0c2e01007387 */ /* 0x0007e80000100800 */
[----:B-1----:R-:W4:Y:S01]  /*a7710*/  LDL.LU R45, [R1+0x3b98] ;  /* 0x003b9800012d7983 */ /* 0x002f220000300800 */
[----:B------:R-:W-:Y:S01]  /*a7720*/  IMAD.MOV.U32 R33, RZ, RZ, R46 ;  /* 0x000000ffff217224 */ /* 0x000fe200078e002e */
[----:B------:R-:W-:-:S04]  /*a7730*/  IADD3 R37, P0, R37, R48, RZ ;  /* 0x0000003025257210 */ /* 0x000fc80007f1e0ff */
[----:B------:R1:W-:Y:S04]  /*a7740*/  LDGSTS.E [R44+0xe200], [R32.64], P1 ;  /* 0x0e200000202c7fae */ /* 0x0003e80008921846 */
[----:B------:R-:W-:Y:S01]  /*a7750*/  STL [R1+0x3b18], R37 ;  /* 0x003b182501007387 */ /* 0x000fe20000100800 */
[----:B-1----:R-:W-:Y:S01]  /*a7760*/  IMAD.MOV.U32 R32, RZ, RZ, R37 ;  /* 0x000000ffff207224 */ /* 0x002fe200078e0025 */
[----:B--2---:R-:W-:-:S05]  /*a7770*/  IADD3.X R42, R42, R2, RZ, P0, !PT ;  /* 0x000000022a2a7210 */ /* 0x004fca00007fe4ff */
[----:B------:R1:W-:Y:S01]  /*a7780*/  STL [R1+0x3b14], R42 ;  /* 0x003b142a01007387 */ /* 0x0003e20000100800 */
[----:B------:R-:W-:-:S03]  /*a7790*/  IMAD.MOV.U32 R33, RZ, RZ, R42 ;  /* 0x000000ffff217224 */ /* 0x000fc600078e002a */
        /* <DEDUP_REMOVED lines=13> */
[----:B------:R-:W-:Y:S01]  /*a7870*/  IADD3 R40, P2, R40, R48, RZ ;  /* 0x0000003028287210 */ /* 0x000fe20007f5e0ff */
[----:B------:R-:W-:-:S05]  /*a7880*/  IMAD.MOV.U32 R32, RZ, RZ, R43 ;  /* 0x000000ffff207224 */ /* 0x000fca00078e002b */
[----:B------:R3:W-:Y:S04]  /*a7890*/  LDGSTS.E [R44+0xe600], [R32.64], P1 ;  /* 0x0e600000202c7fae */ /* 0x0007e80008921846 */
[----:B-1----:R-:W4:Y:S04]  /*a78a0*/  LDL.LU R50, [R1+0x3c08] ;  /* 0x003c080001327983 */ /* 0x002f280000300800 */
[----:B------:R-:W4:Y:S01]  /*a78b0*/  LDL.LU R43, [R1+0x3c14] ;  /* 0x003c1400012b7983 */ /* 0x000f220000300800 */
[----:B------:R-:W-:-:S03]  /*a78c0*/  IMAD.X R51, R51, 0x1, R2, P2 ;  /* 0x0000000133337824 */ /* 0x000fc600010e0602 */
[----:B------:R-:W-:Y:S01]  /*a78d0*/  STL [R1+0x3b8c], R40 ;  /* 0x003b8c2801007387 */ /* 0x000fe20000100800 */
[----:B------:R-:W-:-:S03]  /*a78e0*/  IADD3 R47, P1, R47, R48, RZ ;  /* 0x000000302f2f7210 */ /* 0x000fc60007f3e0ff */
[----:B------:R1:W-:Y:S01]  /*a78f0*/  STL [R1+0x3b88], R51 ;  /* 0x003b883301007387 */ /* 0x0003e20000100800 */
[----:B---3--:R-:W-:Y:S01]  /*a7900*/  MOV R33, R51 ;  /* 0x0000003300217202 */ /* 0x008fe20000000f00 */
[----:B------:R-:W-:-:S05]  /*a7910*/  IMAD.MOV.U32 R32, RZ, RZ, R40 ;  /* 0x000000ffff207224 */ /* 0x000fca00078e0028 */
[----:B------:R3:W-:Y:S04]  /*a7920*/  LDGSTS.E [R44+0x10000], [R32.64], P0 ;  /* 0x10000000202c7fae */ /* 0x0007e80008121846 */
[----:B-1----:R-:W4:Y:S04]  /*a7930*/  LDL.LU R51, [R1+0x3c10] ;  /* 0x003c100001337983 */ /* 0x002f280000300800 */
[----:B------:R-:W4:Y:S04]  /*a7940*/  LDL.LU R40, [R1+0x3c1c] ;  /* 0x003c1c0001287983 */ /* 0x000f280000300800 */
[----:B------:R1:W-:Y:S01]  /*a7950*/  STL [R1+0x3b94], R47 ;  /* 0x003b942f01007387 */ /* 0x0003e20000100800 */
[----:B---3--:R-:W-:-:S02]  /*a7960*/  IMAD.MOV.U32 R32, RZ, RZ, R47 ;  /* 0x000000ffff207224 */ /* 0x008fc400078e002f */
[----:B------:R-:W-:Y:S01]  /*a7970*/  IMAD.X R49, R49, 0x1, R2, P1 ;  /* 0x0000000131317824 */ /* 0x000fe200008e0602 */
[----:B------:R-:W-:-:S04]  /*a7980*/  IADD3 R41, P1, R41, R48, RZ ;  /* 0x0000003029297210 */ /* 0x000fc80007f3e0ff */
[----:B------:R3:W-:Y:S01]  /*a7990*/  STL [R1+0x3b90], R49 ;  /* 0x003b903101007387 */ /* 0x0007e20000100800 */
[----:B------:R-:W-:-:S03]  /*a79a0*/  IMAD.MOV.U32 R33, RZ, RZ, R49 ;  /* 0x000000ffff217224 */ /* 0x000fc600078e0031 */
[----:B-1----:R-:W4:Y:S04]  /*a79b0*/  LDL.LU R47, [R1+0x3c18] ;  /* 0x003c1800012f7983 */ /* 0x002f280000300800 */
[----:B------:R-:W-:Y:S04]  /*a79c0*/  STL [R1+0x3b9c], R41 ;  /* 0x003b9c2901007387 */ /* 0x000fe80000100800 */
[----:B------:R1:W-:Y:S01]  /*a79d0*/  LDGSTS.E [R44+0x10200], [R32.64], P0 ;  /* 0x10200000202c7fae */ /* 0x0003e20008121846 */
[----:B------:R-:W-:-:S05]  /*a79e0*/  IMAD.X R45, R45, 0x1, R2, P1 ;  /* 0x000000012d2d7824 */ /* 0x000fca00008e0602 */
[----:B------:R1:W-:Y:S04]  /*a79f0*/  STL [R1+0x3b98], R45 ;  /* 0x003b982d01007387 */ /* 0x0003e80000100800 */
[----:B---3--:R-:W4:Y:S01]  /*a7a00*/  LDL.LU R49, [R1+0x3c20] ;  /* 0x003c200001317983 */ /* 0x008f220000300800 */
[----:B-1----:R-:W-:-:S03]  /*a7a10*/  IMAD.MOV.U32 R33, RZ, RZ, R45 ;  /* 0x000000ffff217224 */ /* 0x002fc600078e002d */
[----:B------:R-:W4:Y:S01]  /*a7a20*/  LDL.LU R45, [R1+0x3c24] ;  /* 0x003c2400012d7983 */ /* 0x000f220000300800 */
[----:B------:R-:W-:Y:S01]  /*a7a30*/  IMAD.MOV.U32 R32, RZ, RZ, R41 ;  /* 0x000000ffff207224 */ /* 0x000fe200078e0029 */
[----:B------:R-:W-:Y:S02]  /*a7a40*/  ISETP.GT.AND P1, PT, R28, 0x24, PT ;  /* 0x000000241c00780c */ /* 0x000fe40003f24270 */
[----:B------:R-:W4:Y:S02]  /*a7a50*/  LDL.LU R41, [R1+0x3c8c] ;  /* 0x003c8c0001297983 */ /* 0x000f240000300800 */
        /* <DEDUP_REMOVED lines=8> */
[----:B-1----:R-:W-:Y:S01]  /*a7ae0*/  MOV R32, R42 ;  /* 0x0000002a00207202 */ /* 0x002fe20000000f00 */
[----:B------:R-:W-:Y:S02]  /*a7af0*/  IMAD.MOV.U32 R33, RZ, RZ, R46 ;  /* 0x000000ffff217224 */ /* 0x000fe400078e002e */
[----:B------:R1:W-:Y:S04]  /*a7b00*/  STL [R1+0x3ba0], R46 ;  /* 0x003ba02e01007387 */ /* 0x0003e80000100800 */
[----:B------:R2:W-:Y:S04]  /*a7b10*/  LDGSTS.E [R44+0x10600], [R32.64], P0 ;  /* 0x10600000202c7fae */ /* 0x0005e80008121846 */
[----:B-1----:R-:W3:Y:S04]  /*a7b20*/  LDL.LU R46, [R1+0x3c88] ;  /* 0x003c8800012e7983 */ /* 0x002ee80000300800 */
[----:B------:R-:W3:Y:S04]  /*a7b30*/  LDL.LU R42, [R1+0x3c94] ;  /* 0x003c9400012a7983 */ /* 0x000ee80000300800 */
[----:B------:R-:W-:Y:S01]  /*a7b40*/  STL [R1+0x3c0c], R37 ;  /* 0x003c0c2501007387 */ /* 0x000fe20000100800 */
[----:B--2---:R-:W-:-:S02]  /*a7b50*/  IMAD.MOV.U32 R32, RZ, RZ, R37 ;  /* 0x000000ffff207224 */ /* 0x004fc400078e0025 */
[----:B----4-:R-:W-:-:S04]  /*a7b60*/  IMAD.X R50, R50, 0x1, R2, P2 ;  /* 0x0000000132327824 */ /* 0x010fc800010e0602 */
[----:B------:R-:W-:Y:S01]  /*a7b70*/  IMAD.MOV.U32 R33, RZ, RZ, R50 ;  /* 0x000000ffff217224 */ /* 0x000fe200078e0032 */
[----:B------:R1:W-:Y:S01]  /*a7b80*/  STL [R1+0x3c08], R50 ;  /* 0x003c083201007387 */ /* 0x0003e20000100800 */
[----:B------:R-:W-:-:S03]  /*a7b90*/  IADD3 R43, P0, R43, R48, RZ ;  /* 0x000000302b2b7210 */ /* 0x000fc60007f1e0ff */
[----:B------:R2:W-:Y:S04]  /*a7ba0*/  LDGSTS.E [R44+0x12000], [R32.64], P1 ;  /* 0x12000000202c7fae */ /* 0x0005e80008921846 */
[----:B-1----:R-:W4:Y:S04]  /*a7bb0*/  LDL.LU R50, [R1+0x3c90] ;  /* 0x003c900001327983 */ /* 0x002f280000300800 */
[----:B------:R-:W4:Y:S01]  /*a7bc0*/  LDL.LU R37, [R1+0x3c9c] ;  /* 0x003c9c0001257983 */ /* 0x000f220000300800 */
[----:B--2---:R-:W-:-:S03]  /*a7bd0*/  IMAD.MOV.U32 R32, RZ, RZ, R43 ;  /* 0x000000ffff207224 */ /* 0x004fc600078e002b */
[----:B------:R1:W-:Y:S01]  /*a7be0*/  STL [R1+0x3c14], R43 ;  /* 0x003c142b01007387 */ /* 0x0003e20000100800 */
[----:B------:R-:W-:Y:S01]  /*a7bf0*/  IMAD.X R51, R51, 0x1, R2, P0 ;  /* 0x0000000133337824 */ /* 0x000fe200000e0602 */
[----:B------:R-:W-:-:S04]  /*a7c00*/  IADD3 R40, P0, R40, R48, RZ ;  /* 0x0000003028287210 */ /* 0x000fc80007f1e0ff */
[----:B------:R2:W-:Y:S01]  /*a7c10*/  STL [R1+0x3c10], R51 ;  /* 0x003c103301007387 */ /* 0x0005e20000100800 */
[----:B------:R-:W-:-:S03]  /*a7c20*/  IMAD.MOV.U32 R33, RZ, RZ, R51 ;  /* 0x000000ffff217224 */ /* 0x000fc600078e0033 */
[----:B-1----:R-:W4:Y:S04]  /*a7c30*/  LDL.LU R43, [R1+0x3c98] ;  /* 0x003c9800012b7983 */ /* 0x002f280000300800 */
[----:B------:R-:W-:Y:S04]  /*a7c40*/  STL [R1+0x3c1c], R40 ;  /* 0x003c1c2801007387 */ /* 0x000fe80000100800 */
[----:B------:R1:W-:Y:S01]  /*a7c50*/  LDGSTS.E [R44+0x12200], [R32.64], P1 ;  /* 0x12200000202c7fae */ /* 0x0003e20008921846 */
[----:B------:R-:W-:-:S05]  /*a7c60*/  IADD3.X R47, R47, R2, RZ, P0, !PT ;  /* 0x000000022f2f7210 */ /* 0x000fca00007fe4ff */
[----:B------:R2:W-:Y:S01]  /*a7c70*/  STL [R1+0x3c18], R47 ;  /* 0x003c182f01007387 */ /* 0x0005e20000100800 */
[----:B-1----:R-:W-:-:S03]  /*a7c80*/  IMAD.MOV.U32 R33, RZ, RZ, R47 ;  /* 0x000000ffff217224 */ /* 0x002fc600078e002f */
[----:B--2---:R-:W4:Y:S04]  /*a7c90*/  LDL.LU R51, [R1+0x3ca0] ;  /* 0x003ca00001337983 */ /* 0x004f280000300800 */
[----:B------:R-:W4:Y:S01]  /*a7ca0*/  LDL.LU R47, [R1+0x3ca4] ;  /* 0x003ca400012f7983 */ /* 0x000f220000300800 */
[----:B------:R-:W-:-:S03]  /*a7cb0*/  IMAD.MOV.U32 R32, RZ, RZ, R40 ;  /* 0x000000ffff207224 */ /* 0x000fc600078e0028 */
[----:B------:R-:W4:Y:S04]  /*a7cc0*/  LDL.LU R40, [R1+0x3d0c] ;  /* 0x003d0c0001287983 */ /* 0x000f280000300800 */
[----:B------:R1:W-:Y:S01]  /*a7cd0*/  LDGSTS.E [R44+0x12400], [R32.64], P1 ;  /* 0x12400000202c7fae */ /* 0x0003e20008921846 */
[----:B------:R-:W-:-:S05]  /*a7ce0*/  IADD3 R45, P2, R45, R48, RZ ;  /* 0x000000302d2d7210 */ /* 0x000fca0007f5e0ff */
[----:B------:R-:W-:Y:S01]  /*a7cf0*/  IMAD.X R49, R49, 0x1, R2, P2 ;  /* 0x0000000131317824 */ /* 0x000fe200010e0602 */
[----:B------:R-:W-:Y:S04]  /*a7d00*/  STL [R1+0x3c24], R45 ;  /* 0x003c242d01007387 */ /* 0x000fe80000100800 */
[----:B------:R1:W-:Y:S02]  /*a7d10*/  STL [R1+0x3c20], R49 ;  /* 0x003c203101007387 */ /* 0x0003e40000100800 */
[----:B-1----:R-:W-:Y:S02]  /*a7d20*/  IMAD.MOV.U32 R33, RZ, RZ, R49 ;  /* 0x000000ffff217224 */ /* 0x002fe400078e0031 */
[----:B------:R-:W4:Y:S01]  /*a7d30*/  LDL.LU R49, [R1+0x3d08] ;  /* 0x003d080001317983 */ /* 0x000f220000300800 */
[----:B------:R-:W-:-:S04]  /*a7d40*/  ISETP.GT.AND P0, PT, R28, 0x28, PT ;  /* 0x000000281c00780c */ /* 0x000fc80003f04270 */
[----:B------:R-:W-:Y:S01]  /*a7d50*/  SEL R29, RZ, 0x4, !P0 ;  /* 0x00000004ff1d7807 */ /* 0x000fe20004000000 */
[----:B------:R-:W-:Y:S01]  /*a7d60*/  IMAD.MOV.U32 R32, RZ, RZ, R45 ;  /* 0x000000ffff207224 */ /* 0x000fe200078e002d */
[----:B------:R-:W-:Y:S01]  /*a7d70*/  IADD3 R41, P2, R41, R48, RZ ;  /* 0x0000003029297210 */ /* 0x000fe20007f5e0ff */
[----:B------:R-:W4:Y:S01]  /*a7d80*/  LDL.LU R45, [R1+0x3d14] ;  /* 0x003d1400012d7983 */ /* 0x000f220000300800 */
[----:B------:R-:W-:-:S03]  /*a7d90*/  SEL R29, R29, RZ, !P5 ;  /* 0x000000ff1d1d7207 */ /* 0x000fc60006800000 */
[----:B------:R1:W-:Y:S01]  /*a7da0*/  LDGSTS.E [R44+0x12600], [R32.64], P1 ;  /* 0x12600000202c7fae */ /* 0x0003e20008921846 */
[----:B------:R-:W-:-:S03]  /*a7db0*/  ISETP.NE.U32.AND P0, PT, R29, RZ, PT ;  /* 0x000000ff1d00720c */ /* 0x000fc60003f05070 */
[----:B------:R-:W-:Y:S01]  /*a7dc0*/  STL [R1+0x3c8c], R41 ;  /* 0x003c8c2901007387 */ /* 0x000fe20000100800 */
[----:B-1----:R-:W-:Y:S02]  /*a7dd0*/  IMAD.MOV.U32 R32, RZ, RZ, R41 ;  /* 0x000000ffff207224 */ /* 0x002fe400078e0029 */
[----:B---3--:R-:W-:Y:S01]  /*a7de0*/  IMAD.X R46, R46, 0x1, R2, P2 ;  /* 0x000000012e2e7824 */ /* 0x008fe200010e0602 */
[----:B------:R-:W-:-:S04]  /*a7df0*/  IADD3 R42, P1, R42, R48, RZ ;  /* 0x000000302a2a7210 */ /* 0x000fc80007f3e0ff */
[----:B------:R1:W-:Y:S01]  /*a7e00*/  STL [R1+0x3c88], R46 ;  /* 0x003c882e01007387 */ /* 0x0003e20000100800 */
[----:B------:R-:W-:-:S05]  /*a7e10*/  MOV R33, R46 ;  /* 0x0000002e00217202 */ /* 0x000fca0000000f00 */
[----:B------:R3:W-:Y:S04]  /*a7e20*/  LDGSTS.E [R44+0x14000], [R32.64], P0 ;  /* 0x14000000202c7fae */ /* 0x0007e80008121846 */
[----:B-1----:R-:W2:Y:S04]  /*a7e30*/  LDL.LU R46, [R1+0x3d10] ;  /* 0x003d1000012e7983 */ /* 0x002ea80000300800 */
[----:B------:R-:W2:Y:S04]  /*a7e40*/  LDL.LU R41, [R1+0x3d1c] ;  /* 0x003d1c0001297983 */ /* 0x000ea80000300800 */
[----:B------:R1:W-:Y:S01]  /*a7e50*/  STL [R1+0x3c94], R42 ;  /* 0x003c942a01007387 */ /* 0x0003e20000100800 */
[----:B---3--:R-:W-:-:S02]  /*a7e60*/  IMAD.MOV.U32 R32, RZ, RZ, R42 ;  /* 0x000000ffff207224 */ /* 0x008fc400078e002a */
[----:B----4-:R-:W-:-:S05]  /*a7e70*/  IMAD.X R50, R50, 0x1, R2, P1 ;  /* 0x0000000132327824 */ /* 0x010fca00008e0602 */
[----:B------:R3:W-:Y:S04]  /*a7e80*/  STL [R1+0x3c90], R50 ;  /* 0x003c903201007387 */ /* 0x0007e80000100800 */
[----:B-1----:R-:W4:Y:S01]  /*a7e90*/  LDL.LU R42, [R1+0x3d18] ;  /* 0x003d1800012a7983 */ /* 0x002f220000300800 */
[----:B------:R-:W-:Y:S01]  /*a7ea0*/  IADD3 R37, P1, R37, R48, RZ ;  /* 0x0000003025257210 */ /* 0x000fe20007f3e0ff */
[----:B------:R-:W-:-:S04]  /*a7eb0*/  IMAD.MOV.U32 R33, RZ, RZ, R50 ;  /* 0x000000ffff217224 */ /* 0x000fc800078e0032 */
[----:B------:R-:W-:Y:S04]  /*a7ec0*/  STL [R1+0x3c9c], R37 ;  /* 0x003c9c2501007387 */ /* 0x000fe80000100800 */
[----:B------:R1:W-:Y:S01]  /*a7ed0*/  LDGSTS.E [R44+0x14200], [R32.64], P0 ;  /* 0x14200000202c7fae */ /* 0x0003e20008121846 */
[----:B------:R-:W-:-:S05]  /*a7ee0*/  IMAD.X R43, R43, 0x1, R2, P1 ;  /* 0x000000012b2b7824 */ /* 0x000fca00008e0602 */
[----:B------:R1:W-:Y:S04]  /*a7ef0*/  STL [R1+0x3c98], R43 ;  /* 0x003c982b01007387 */ /* 0x0003e80000100800 */
[----:B---3--:R-:W3:Y:S01]  /*a7f00*/  LDL.LU R50, [R1+0x3d20] ;  /* 0x003d200001327983 */ /* 0x008ee20000300800 */
[----:B-1----:R-:W-:-:S03]  /*a7f10*/  IMAD.MOV.U32 R33, RZ, RZ, R43 ;  /* 0x000000ffff217224 */ /* 0x002fc600078e002b */
        /* <DEDUP_REMOVED lines=10> */
[----:B------:R-:W-:-:S05]  /*a7fc0*/  MOV R32, R47 ;  /* 0x0000002f00207202 */ /* 0x000fca0000000f00 */
[----:B------:R1:W-:Y:S04]  /*a7fd0*/  LDGSTS.E [R44+0x14600], [R32.64], P0 ;  /* 0x14600000202c7fae */ /* 0x0003e80008121846 */
[----:B-1----:R-:W3:Y:S04]  /*a7fe0*/  LDL.LU R51, [R1+0x3d88] ;  /* 0x003d880001337983 */ /* 0x002ee80000300800 */
[----:B------:R-:W3:Y:S01]  /*a7ff0*/  LDL.LU R47, [R1+0x3d94] ;  /* 0x003d9400012f7983 */ /* 0x000ee20000300800 */
[----:B------:R-:W-:-:S03]  /*a8000*/  IMAD.X R49, R49, 0x1, R2, P2 ;  /* 0x0000000131317824 */ /* 0x000fc600010e0602 */
[----:B------:R-:W-:Y:S01]  /*a8010*/  STL [R1+0x3d0c], R40 ;  /* 0x003d0c2801007387 */ /* 0x000fe20000100800 */
[----:B------:R-:W-:-:S03]  /*a8020*/  IMAD.MOV.U32 R33, RZ, RZ, R49 ;  /* 0x000000ffff217224 */ /* 0x000fc600078e0031 */
        /* <DEDUP_REMOVED lines=19> */
[----:B-1----:R-:W-:Y:S01]  /*a8160*/  IMAD.MOV.U32 R32, RZ, RZ, R41 ;  /* 0x000000ffff207224 */ /* 0x002fe200078e0029 */
[----:B----4-:R-:W-:-:S05]  /*a8170*/  IADD3.X R42, R42, R2, RZ, P0, !PT ;  /* 0x000000022a2a7210 */ /* 0x010fca00007fe4ff */
        /* <DEDUP_REMOVED lines=18> */
[----:B-1----:R-:W4:Y:S04]  /*a82a0*/  LDL.LU R50, [R1+0x3e08] ;  /* 0x003e080001327983 */ /* 0x002f280000300800 */
[----:B------:R-:W4:Y:S04]  /*a82b0*/  LDL.LU R43, [R1+0x3e14] ;  /* 0x003e1400012b7983 */ /* 0x000f280000300800 */
[----:B------:R-:W-:Y:S01]  /*a82c0*/  STL [R1+0x3d8c], R37 ;  /* 0x003d8c2501007387 */ /* 0x000fe20000100800 */
[----:B---3--:R-:W-:-:S02]  /*a82d0*/  IMAD.MOV.U32 R32, RZ, RZ, R37 ;  /* 0x000000ffff207224 */ /* 0x008fc400078e0025 */
[----:B------:R-:W-:Y:S01]  /*a82e0*/  IMAD.X R51, R51, 0x1, R2, P2 ;  /* 0x0000000133337824 */ /* 0x000fe200010e0602 */
[----:B------:R-:W-:-:S04]  /*a82f0*/  IADD3 R47, P1, R47, R48, RZ ;  /* 0x000000302f2f7210 */ /* 0x000fc80007f3e0ff */
[----:B------:R1:W-:Y:S01]  /*a8300*/  STL [R1+0x3d88], R51 ;  /* 0x003d883301007387 */ /* 0x0003e20000100800 */
[----:B------:R-:W-:-:S05]  /*a8310*/  MOV R33, R51 ;  /* 0x0000003300217202 */ /* 0x000fca0000000f00 */
        /* <DEDUP_REMOVED lines=8> */
[----:B------:R-:W-:-:S05]  /*a83a0*/  IMAD.MOV.U32 R33, RZ, RZ, R49 ;  /* 0x000000ffff217224 */ /* 0x000fca00078e0031 */
[----:B------:R1:W-:Y:S01]  /*a83b0*/  LDGSTS.E [R44+0x18200], [R32.64], P0 ;  /* 0x18200000202c7fae */ /* 0x0003e20008121846 */
[----:B------:R-:W-:-:S05]  /*a83c0*/  IADD3 R40, P1, R40, R48, RZ ;  /* 0x0000003028287210 */ /* 0x000fca0007f3e0ff */
[----:B------:R-:W-:Y:S01]  /*a83d0*/  STL [R1+0x3d9c], R40 ;  /* 0x003d9c2801007387 */ /* 0x000fe20000100800 */
        /* <DEDUP_REMOVED lines=29> */
[----:B------:R-:W3:Y:S04]  /*a85b0*/  LDL.LU R41, [R1+0x3e9c] ;  /* 0x003e9c0001297983 */ /* 0x000ee80000300800 */
[----:B------:R1:W-:Y:S04]  /*a85c0*/  STL [R1+0x3e14], R43 ;  /* 0x003e142b01007387 */ /* 0x0003e80000100800 */
[----:B------:R1:W-:Y:S01]  /*a85d0*/  LDGSTS.E [R44+0x1a000], [R32.64], P1 ;  /* 0x1a000000202c7fae */ /* 0x0003e20008921846 */
[----:B------:R-:W-:Y:S01]  /*a85e0*/  IMAD.X R51, R51, 0x1, R2, P0 ;  /* 0x0000000133337824 */ /* 0x000fe200000e0602 */
[----:B------:R-:W-:-:S04]  /*a85f0*/  IADD3 R37, P0, R37, R48, RZ ;  /* 0x0000003025257210 */ /* 0x000fc80007f1e0ff */
[----:B------:R1:W-:Y:S02]  /*a8600*/  STL [R1+0x3e10], R51 ;  /* 0x003e103301007387 */ /* 0x0003e40000100800 */
[----:B-1----:R-:W-:Y:S02]  /*a8610*/  IMAD.MOV.U32 R32, RZ, RZ, R43 ;  /* 0x000000ffff207224 */ /* 0x002fe400078e002b */
[----:B------:R-:W3:Y:S01]  /*a8620*/  LDL.LU R43, [R1+0x3e98] ;  /* 0x003e9800012b7983 */ /* 0x000ee20000300800 */
[----:B------:R-:W-:-:S03]  /*a8630*/  IMAD.MOV.U32 R33, RZ, RZ, R51 ;  /* 0x000000ffff217224 */ /* 0x000fc600078e0033 */
[----:B------:R-:W-:Y:S04]  /*a8640*/  STL [R1+0x3e1c], R37 ;  /* 0x003e1c2501007387 */ /* 0x000fe80000100800 */
[----:B------:R1:W-:Y:S01]  /*a8650*/  LDGSTS.E [R44+0x1a200], [R32.64], P1 ;  /* 0x1a200000202c7fae */ /* 0x0003e20008921846 */
[----:B------:R-:W-:-:S05]  /*a8660*/  IADD3.X R47, R47, R2, RZ, P0, !PT ;  /* 0x000000022f2f7210 */ /* 0x000fca00007fe4ff */
        /* <DEDUP_REMOVED lines=45> */
[----:B------:R-:W3:Y:S04]  /*a8940*/  LDL.LU R41, [R1+0x37a8] ;  /* 0x0037a80001297983 */ /* 0x000ee80000300800 */
[----:B------:R1:W-:Y:S01]  /*a8950*/  LDGSTS.E [R44+0x1c400], [R32.64], P0 ;  /* 0x1c400000202c7fae */ /* 0x0003e20008121846 */
[----:B------:R-:W-:-:S05]  /*a8960*/  IADD3 R47, P2, R47, R48, RZ ;  /* 0x000000302f2f7210 */ /* 0x000fca0007f5e0ff */
[----:B------:R-:W-:Y:S01]  /*a8970*/  IMAD.X R51, R51, 0x1, R2, P2 ;  /* 0x0000000133337824 */ /* 0x000fe200010e0602 */
[----:B------:R-:W-:Y:S04]  /*a8980*/  STL [R1+0x3ea4], R47 ;  /* 0x003ea42f01007387 */ /* 0x000fe80000100800 */
[----:B------:R1:W-:Y:S02]  /*a8990*/  STL [R1+0x3ea0], R51 ;  /* 0x003ea03301007387 */ /* 0x0003e40000100800 */
[----:B-1----:R-:W-:Y:S02]  /*a89a0*/  IMAD.MOV.U32 R33, RZ, RZ, R51 ;  /* 0x000000ffff217224 */ /* 0x002fe400078e0033 */
        /* <DEDUP_REMOVED lines=44> */
[----:B------:R-:W-:Y:S04]  /*a8c70*/  STL [R1+0x37a8], R41 ;  /* 0x0037a82901007387 */ /* 0x000fe80000100800 */
[----:B------:R-:W3:Y:S01]  /*a8c80*/  LDL.LU R52, [R1+0x3824] ;  /* 0x0038240001347983 */ /* 0x000ee20000300800 */
[----:B------:R-:W-:-:S04]  /*a8c90*/  IMAD.X R51, R51, 0x1, R2, P2 ;  /* 0x0000000133337824 */ /* 0x000fc800010e0602 */
[----:B------:R-:W-:Y:S01]  /*a8ca0*/  IMAD.MOV.U32 R33, RZ, RZ, R51 ;  /* 0x000000ffff217224 */ /* 0x000fe200078e0033 */
[----:B------:R1:W-:Y:S04]  /*a8cb0*/  STL [R1+0x37a4], R51 ;  /* 0x0037a43301007387 */ /* 0x0003e80000100800 */
[----:B-1----:R-:W3:Y:S01]  /*a8cc0*/  LDL.LU R51, [R1+0x382c] ;  /* 0x00382c0001337983 */ /* 0x002ee20000300800 */
[----:B------:R-:W-:-:S04]  /*a8cd0*/  ISETP.GT.AND P0, PT, R28, 0x1, PT ;  /* 0x000000011c00780c */ /* 0x000fc80003f04270 */
[----:B------:R-:W-:Y:S02]  /*a8ce0*/  SEL R29, RZ, 0x4, !P0 ;  /* 0x00000004ff1d7807 */ /* 0x000fe40004000000 */
[----:B------:R-:W-:Y:S02]  /*a8cf0*/  LOP3.LUT R152, R152, 0x7f, RZ, 0xc0, !PT ;  /* 0x0000007f98987812 */ /* 0x000fe400078ec0ff */
[----:B------:R-:W-:-:S04]  /*a8d00*/  SEL R29, R29, RZ, !P5 ;  /* 0x000000ff1d1d7207 */ /* 0x000fc80006800000 */
[----:B------:R-:W-:Y:S01]  /*a8d10*/  ISETP.NE.U32.AND P0, PT, R29, RZ, PT ;  /* 0x000000ff1d00720c */ /* 0x000fe20003f05070 */
[----:B------:R-:W-:Y:S01]  /*a8d20*/  IMAD.SHL.U32 R152, R152, 0x4, RZ ;  /* 0x0000000498987824 */ /* 0x000fe200078e00ff */
[----:B------:R-:W-:Y:S02]  /*a8d30*/  IADD3 R47, P1, R47, R48, RZ ;  /* 0x000000302f2f7210 */ /* 0x000fe40007f3e0ff */
[----:B------:R-:W-:Y:S02]  /*a8d40*/  MOV R32, R41 ;  /* 0x0000002900207202 */ /* 0x000fe40000000f00 */
[----:B------:R-:W-:Y:S01]  /*a8d50*/  LOP3.LUT R43, R152, 0x20, RZ, 0x3c, !PT ;  /* 0x00000020982b7812 */ /* 0x000fe200078e3cff */
        /* <DEDUP_REMOVED lines=21> */
[----:B---3--:R-:W-:-:S04]  /*a8eb0*/  IADD3 R42, P2, R42, R48, RZ ;  /* 0x000000302a2a7210 */ /* 0x008fc80007f5e0ff */
[----:B------:R-:W-:Y:S01]  /*a8ec0*/  IADD3.X R46, R46, R2, RZ, P2, !PT ;  /* 0x000000022e2e7210 */ /* 0x000fe200017fe4ff */
[----:B------:R-:W-:Y:S01]  /*a8ed0*/  STL [R1+0x37c0], R42 ;  /* 0x0037c02a01007387 */ /* 0x000fe20000100800 */
[----:B------:R-:W-:Y:S01]  /*a8ee0*/  SEL R29, R29, RZ, !P5 ;  /* 0x000000ff1d1d7207 */ /* 0x000fe20006800000 */
[----:B------:R-:W-:Y:S01]  /*a8ef0*/  IMAD.MOV.U32 R32, RZ, RZ, R42 ;  /* 0x000000ffff207224 */ /* 0x000fe200078e002a */
[----:B------:R-:W-:Y:S01]  /*a8f00*/  IADD3 R40, P2, R40, R48, RZ ;  /* 0x0000003028287210 */ /* 0x000fe20007f5e0ff */
[----:B------:R1:W-:Y:S01]  /*a8f10*/  STL [R1+0x37bc], R46 ;  /* 0x0037bc2e01007387 */ /* 0x0003e20000100800 */
[----:B------:R-:W-:Y:S01]  /*a8f20*/  IMAD.MOV.U32 R33, RZ, RZ, R46 ;  /* 0x000000ffff217224 */ /* 0x000fe200078e002e */
[----:B------:R-:W-:-:S04]  /*a8f30*/  ISETP.NE.U32.AND P1, PT, R29, RZ, PT ;  /* 0x000000ff1d00720c */ /* 0x000fc80003f25070 */
[----:B------:R3:W-:Y:S04]  /*a8f40*/  LDGSTS.E [R43+0xe00], [R32.64], P0 ;  /* 0x00e00000202b7fae */ /* 0x0007e80008121846 */
[----:B-1----:R-:W4:Y:S04]  /*a8f50*/  LDL.LU R46, [R1+0x38a4] ;  /* 0x0038a400012e7983 */ /* 0x002f280000300800 */
[----:B------:R-:W4:Y:S04]  /*a8f60*/  LDL.LU R42, [R1+0x38b0] ;  /* 0x0038b000012a7983 */ /* 0x000f280000300800 */
[----:B------:R-:W-:Y:S01]  /*a8f70*/  STL [R1+0x3828], R40 ;  /* 0x0038282801007387 */ /* 0x000fe20000100800 */
[----:B---3--:R-:W-:Y:S01]  /*a8f80*/  IMAD.MOV.U32 R32, RZ, RZ, R40 ;  /* 0x000000ffff207224 */ /* 0x008fe200078e0028 */
[----:B------:R-:W-:Y:S01]  /*a8f90*/  IADD3 R50, P0, R50, R48, RZ ;  /* 0x0000003032327210 */ /* 0x000fe20007f1e0ff */
[----:B------:R-:W-:-:S04]  /*a8fa0*/  IMAD.X R52, R52, 0x1, R2, P2 ;  /* 0x0000000134347824 */ /* 0x000fc800010e0602 */
[----:B------:R-:W-:Y:S01]  /*a8fb0*/  IMAD.MOV.U32 R33, RZ, RZ, R52 ;  /* 0x000000ffff217224 */ /* 0x000fe200078e0034 */
[----:B------:R1:W-:Y:S04]  /*a8fc0*/  STL [R1+0x3824], R52 ;  /* 0x0038243401007387 */ /* 0x0003e80000100800 */
[----:B------:R3:W-:Y:S04]  /*a8fd0*/  LDGSTS.E [R43+0x2800], [R32.64], P1 ;  /* 0x02800000202b7fae */ /* 0x0007e80008921846 */
[----:B-1----:R-:W4:Y:S01]  /*a8fe0*/  LDL.LU R52, [R1+0x38ac] ;  /* 0x0038ac0001347983 */ /* 0x002f220000300800 */
[----:B------:R-:W-:-:S03]  /*a8ff0*/  IMAD.X R51, R51, 0x1, R2, P0 ;  /* 0x0000000133337824 */ /* 0x000fc600000e0602 */
[----:B------:R-:W4:Y:S01]  /*a9000*/  LDL.LU R40, [R1+0x38b8] ;  /* 0x0038b80001287983 */ /* 0x000f220000300800 */
[----:B---3--:R-:W-:-:S03]  /*a9010*/  IMAD.MOV.U32 R32, RZ, RZ, R50 ;  /* 0x000000ffff207224 */ /* 0x008fc600078e0032 */
[----:B------:R1:W-:Y:S04]  /*a9020*/  STL [R1+0x3830], R50 ;  /* 0x0038303201007387 */ /* 0x0003e80000100800 */
[----:B------:R3:W-:Y:S04]  /*a9030*/  STL [R1+0x382c], R51 ;  /* 0x00382c3301007387 */ /* 0x0007e80000100800 */
[----:B-1----:R-:W4:Y:S01]  /*a9040*/  LDL.LU R50, [R1+0x38b4] ;  /* 0x0038b40001327983 */ /* 0x002f220000300800 */
[----:B------:R-:W-:Y:S02]  /*a9050*/  IADD3 R41, P0, R41, R48, RZ ;  /* 0x0000003029297210 */ /* 0x000fe40007f1e0ff */
[----:B------:R-:W-:-:S03]  /*a9060*/  MOV R33, R51 ;  /* 0x0000003300217202 */ /* 0x000fc60000000f00 */
        /* <DEDUP_REMOVED lines=21> */
[----:B------:R-:W-:-:S03]  /*a91c0*/  IMAD.MOV.U32 R32, RZ, RZ, R45 ;  /* 0x000000ffff207224 */ /* 0x000fc600078e002d */
[----:B------:R-:W3:Y:S01]  /*a91d0*/  LDL.LU R45, [R1+0x3930] ;  /* 0x00393000012d7983 */ /* 0x000ee20000300800 */
[----:B------:R-:W-:-:S03]  /*a91e0*/  IMAD.X R46, R46, 0x1, R2, P2 ;  /* 0x000000012e2e7824 */ /* 0x000fc600010e0602 */
[----:B------:R-:W-:Y:S04]  /*a91f0*/  STL [R1+0x38a8], R37 ;  /* 0x0038a82501007387 */ /* 0x000fe80000100800 */
[----:B------:R1:W-:Y:S01]  /*a9200*/  LDGSTS.E [R43+0x2e00], [R32.64], P1 ;  /* 0x02e00000202b7fae */ /* 0x0003e20008921846 */
[----:B------:R-:W-:-:S03]  /*a9210*/  IADD3 R42, P1, R42, R48, RZ ;  /* 0x000000302a2a7210 */ /* 0x000fc60007f3e0ff */
[----:B------:R1:W-:Y:S02]  /*a9220*/  STL [R1+0x38a4], R46 ;  /* 0x0038a42e01007387 */ /* 0x0003e40000100800 */
[----:B-1----:R-:W-:Y:S02]  /*a9230*/  IMAD.MOV.U32 R33, RZ, RZ, R46 ;  /* 0x000000ffff217224 */ /* 0x002fe400078e002e */
[----:B------:R-:W3:Y:S01]  /*a9240*/  LDL.LU R46, [R1+0x392c] ;  /* 0x00392c00012e7983 */ /* 0x000ee20000300800 */
[----:B------:R-:W-:-:S03]  /*a9250*/  MOV R32, R37 ;  /* 0x0000002500207202 */ /* 0x000fc60000000f00 */
[----:B------:R-:W3:Y:S04]  /*a9260*/  LDL.LU R37, [R1+0x3938] ;  /* 0x0039380001257983 */ /* 0x000ee80000300800 */
[----:B------:R1:W-:Y:S04]  /*a9270*/  STL [R1+0x38b0], R42 ;  /* 0x0038b02a01007387 */ /* 0x0003e80000100800 */
[----:B------:R1:W-:Y:S01]  /*a9280*/  LDGSTS.E [R43+0x4800], [R32.64], P0 ;  /* 0x04800000202b7fae */ /* 0x0003e20008121846 */
[----:B------:R-:W-:Y:S01]  /*a9290*/  IMAD.X R52, R52, 0x1, R2, P1 ;  /* 0x0000000134347824 */ /* 0x000fe200008e0602 */
[----:B------:R-:W-:-:S04]  /*a92a0*/  IADD3 R40, P1, R40, R48, RZ ;  /* 0x0000003028287210 */ /* 0x000fc80007f3e0ff */
[----:B------:R1:W-:Y:S02]  /*a92b0*/  STL [R1+0x38ac], R52 ;  /* 0x0038ac3401007387 */ /* 0x0003e40000100800 */
[----:B-1----:R-:W-:Y:S02]  /*a92c0*/  IMAD.MOV.U32 R32, RZ, RZ, R42 ;  /* 0x000000ffff207224 */ /* 0x002fe400078e002a */
[----:B------:R-:W-:Y:S01]  /*a92d0*/  IMAD.MOV.U32 R33, RZ, RZ, R52 ;  /* 0x000000ffff217224 */ /* 0x000fe200078e0034 */
[----:B------:R-:W3:Y:S04]  /*a92e0*/  LDL.LU R42, [R1+0x3934] ;  /* 0x00393400012a7983 */ /* 0x000ee80000300800 */
[----:B------:R-:W-:Y:S04]  /*a92f0*/  STL [R1+0x38b8], R40 ;  /* 0x0038b82801007387 */ /* 0x000fe80000100800 */
[----:B------:R1:W-:Y:S01]  /*a9300*/  LDGSTS.E [R43+0x4a00], [R32.64], P0 ;  /* 0x04a00000202b7fae */ /* 0x0003e20008121846 */
[----:B------:R-:W-:-:S05]  /*a9310*/  IMAD.X R50, R50, 0x1, R2, P1 ;  /* 0x0000000132327824 */ /* 0x000fca00008e0602 */
        /* <DEDUP_REMOVED lines=11> */
[----:B--2---:R-:W-:-:S04]  /*a93d0*/  IADD3 R47, P2, R47, R48, RZ ;  /* 0x000000302f2f7210 */ /* 0x004fc80007f5e0ff */
[----:B------:R-:W-:Y:S02]  /*a93e0*/  IADD3.X R51, R51, R2, RZ, P2, !PT ;  /* 0x0000000233337210 */ /* 0x000fe400017fe4ff */
        /* <DEDUP_REMOVED lines=10> */
[----:B---3--:R-:W-:-:S04]  /*a9490*/  IMAD.X R49, R49, 0x1, R2, P2 ;  /* 0x0000000131317824 */ /* 0x008fc800010e0602 */
[----:B------:R-:W-:Y:S01]  /*a94a0*/  IMAD.MOV.U32 R33, RZ, RZ, R49 ;  /* 0x000000ffff217224 */ /* 0x000fe200078e0031 */
[----:B------:R1:W-:Y:S01]  /*a94b0*/  STL [R1+0x3924], R49 ;  /* 0x0039243101007387 */ /* 0x0003e20000100800 */
[----:B------:R-:W-:-:S03]  /*a94c0*/  IADD3 R45, P0, R45, R48, RZ ;  /* 0x000000302d2d7210 */ /* 0x000fc60007f1e0ff */
[----:B------:R2:W-:Y:S04]  /*a94d0*/  LDGSTS.E [R43+0x6800], [R32.64], P1 ;  /* 0x06800000202b7fae */ /* 0x0005e80008921846 */
[----:B-1----:R-:W3:Y:S04]  /*a94e0*/  LDL.LU R49, [R1+0x39ac] ;  /* 0x0039ac0001317983 */ /* 0x002ee80000300800 */
[----:B------:R-:W3:Y:S01]  /*a94f0*/  LDL.LU R41, [R1+0x39b8] ;  /* 0x0039b80001297983 */ /* 0x000ee20000300800 */
[----:B--2---:R-:W-:-:S03]  /*a9500*/  IMAD.MOV.U32 R32, RZ, RZ, R45 ;  /* 0x000000ffff207224 */ /* 0x004fc600078e002d */
[----:B------:R1:W-:Y:S01]  /*a9510*/  STL [R1+0x3930], R45 ;  /* 0x0039302d01007387 */ /* 0x0003e20000100800 */
[----:B------:R-:W-:Y:S01]  /*a9520*/  IMAD.X R46, R46, 0x1, R2, P0 ;  /* 0x000000012e2e7824 */ /* 0x000fe200000e0602 */
[----:B------:R-:W-:-:S04]  /*a9530*/  IADD3 R37, P0, R37, R48, RZ ;  /* 0x0000003025257210 */ /* 0x000fc80007f1e0ff */
[----:B------:R2:W-:Y:S04]  /*a9540*/  STL [R1+0x392c], R46 ;  /* 0x00392c2e01007387 */ /* 0x0005e80000100800 */
[----:B-1----:R-:W3:Y:S01]  /*a9550*/  LDL.LU R45, [R1+0x39b4] ;  /* 0x0039b400012d7983 */ /* 0x002ee20000300800 */
[----:B------:R-:W-:-:S03]  /*a9560*/  MOV R33, R46 ;  /* 0x0000002e00217202 */ /* 0x000fc60000000f00 */
[----:B------:R-:W-:Y:S04]  /*a9570*/  STL [R1+0x3938], R37 ;  /* 0x0039382501007387 */ /* 0x000fe80000100800 */
[----:B------:R1:W-:Y:S01]  /*a9580*/  LDGSTS.E [R43+0x6a00], [R32.64], P1 ;  /* 0x06a00000202b7fae */ /* 0x0003e20008921846 */
[----:B------:R-:W-:-:S04]  /*a9590*/  IMAD.X R42, R42, 0x1, R2, P0 ;  /* 0x000000012a2a7824 */ /* 0x000fc800000e0602 */
[----:B-1----:R-:W-:Y:S01]  /*a95a0*/  IMAD.MOV.U32 R33, RZ, RZ, R42 ;  /* 0x000000ffff217224 */ /* 0x002fe200078e002a */
[----:B------:R1:W-:Y:S04]  /*a95b0*/  STL [R1+0x3934], R42 ;  /* 0x0039342a01007387 */ /* 0x0003e80000100800 */
[----:B--2---:R-:W3:Y:S01]  /*a95c0*/  LDL.LU R46, [R1+0x39bc] ;  /* 0x0039bc00012e7983 */ /* 0x004ee20000300800 */
[----:B------:R-:W-:-:S03]  /*a95d0*/  IMAD.MOV.U32 R32, RZ, RZ, R37 ;  /* 0x000000ffff207224 */ /* 0x000fc600078e0025 */
[----:B-1----:R-:W3:Y:S04]  /*a95e0*/  LDL.LU R42, [R1+0x39c0] ;  /* 0x0039c000012a7983 */ /* 0x002ee80000300800 */
        /* <DEDUP_REMOVED lines=9> */
[----:B------:R-:W-:Y:S01]  /*a9680*/  SEL R29, RZ, 0x4, !P0 ;  /* 0x00000004ff1d7807 */ /* 0x000fe20004000000 */
[----:B------:R-:W-:Y:S01]  /*a9690*/  IMAD.MOV.U32 R32, RZ, RZ, R50 ;  /* 0x000000ffff207224 */ /* 0x000fe200078e0032 */
[----:B------:R-:W-:Y:S01]  /*a96a0*/  IADD3 R40, P2, R40, R48, RZ ;  /* 0x0000003028287210 */ /* 0x000fe20007f5e0ff */
[----:B------:R-:W3:Y:S01]  /*a96b0*/  LDL.LU R50, [R1+0x3a30] ;  /* 0x003a300001327983 */ /* 0x000ee20000300800 */
[----:B------:R-:W-:-:S03]  /*a96c0*/  SEL R29, R29, RZ, !P5 ;  /* 0x000000ff1d1d7207 */ /* 0x000fc60006800000 */
[----:B------:R1:W-:Y:S01]  /*a96d0*/  LDGSTS.E [R43+0x6e00], [R32.64], P1 ;  /* 0x06e00000202b7fae */ /* 0x0003e20008921846 */
[----:B------:R-:W-:-:S03]  /*a96e0*/  ISETP.NE.U32.AND P0, PT, R29, RZ, PT ;  /* 0x000000ff1d00720c */ /* 0x000fc60003f05070 */
[----:B------:R-:W-:Y:S01]  /*a96f0*/  STL [R1+0x39a8], R40 ;  /* 0x0039a82801007387 */ /* 0x000fe20000100800 */
[----:B-1----:R-:W-:Y:S01]  /*a9700*/  MOV R32, R40 ;  /* 0x0000002800207202 */ /* 0x002fe20000000f00 */
        /* <DEDUP_REMOVED lines=16> */
[----:B------:R-:W-:-:S05]  /*a9810*/  IMAD.X R45, R45, 0x1, R2, P1 ;  /* 0x000000012d2d7824 */ /* 0x000fca00008e0602 */
[----:B------:R3:W-:Y:S01]  /*a9820*/  STL [R1+0x39b4], R45 ;  /* 0x0039b42d01007387 */ /* 0x0007e20000100800 */
[----:B-1----:R-:W-:-:S03]  /*a9830*/  IMAD.MOV.U32 R33, RZ, RZ, R45 ;  /* 0x000000ffff217224 */ /* 0x002fc600078e002d */
[----:B---3--:R-:W3:Y:S04]  /*a9840*/  LDL.LU R49, [R1+0x3a3c] ;  /* 0x003a3c0001317983 */ /* 0x008ee80000300800 */
[----:B------:R-:W3:Y:S01]  /*a9850*/  LDL.LU R45, [R1+0x3a40] ;  /* 0x003a4000012d7983 */ /* 0x000ee20000300800 */
[----:B------:R-:W-:-:S03]  /*a9860*/  IMAD.MOV.U32 R32, RZ, RZ, R41 ;  /* 0x000000ffff207224 */ /* 0x000fc600078e0029 */
[----:B------:R-:W3:Y:S04]  /*a9870*/  LDL.LU R41, [R1+0x3aa8] ;  /* 0x003aa80001297983 */ /* 0x000ee80000300800 */
[----:B------:R1:W-:Y:S01]  /*a9880*/  LDGSTS.E [R43+0x8c00], [R32.64], P0 ;  /* 0x08c00000202b7fae */ /* 0x0003e20008121846 */
[----:B------:R-:W-:-:S04]  /*a9890*/  IADD3 R42, P2, R42, R48, RZ ;  /* 0x000000302a2a7210 */ /* 0x000fc80007f5e0ff */
[----:B------:R-:W-:Y:S02]  /*a98a0*/  IADD3.X R46, R46, R2, RZ, P2, !PT ;  /* 0x000000022e2e7210 */ /* 0x000fe400017fe4ff */
[----:B------:R-:W-:Y:S01]  /*a98b0*/  IADD3 R37, P2, R37, R48, RZ ;  /* 0x0000003025257210 */ /* 0x000fe20007f5e0ff */
[----:B------:R-:W-:Y:S01]  /*a98c0*/  STL [R1+0x39c0], R42 ;  /* 0x0039c02a01007387 */ /* 0x000fe20000100800 */
[----:B-1----:R-:W-:Y:S02]  /*a98d0*/  IMAD.MOV.U32 R32, RZ, RZ, R42 ;  /* 0x000000ffff207224 */ /* 0x002fe400078e002a */
[----:B------:R-:W-:Y:S01]  /*a98e0*/  IMAD.MOV.U32 R33, RZ, RZ, R46 ;  /* 0x000000ffff217224 */ /* 0x000fe200078e002e */
[----:B------:R1:W-:Y:S04]  /*a98f0*/  STL [R1+0x39bc], R46 ;  /* 0x0039bc2e01007387 */ /* 0x0003e80000100800 */
        /* <DEDUP_REMOVED lines=21> */
[----:B------:R-:W-:-:S03]  /*a9a50*/  MOV R33, R51 ;  /* 0x0000003300217202 */ /* 0x000fc60000000f00 */
        /* <DEDUP_REMOVED lines=13> */
[----:B---3--:R-:W-:-:S05]  /*a9b30*/  IADD3 R45, P2, R45, R48, RZ ;  /* 0x000000302d2d7210 */ /* 0x008fca0007f5e0ff */
[----:B------:R-:W-:Y:S01]  /*a9b40*/  IMAD.X R49, R49, 0x1, R2, P2 ;  /* 0x0000000131317824 */ /* 0x000fe200010e0602 */
[----:B------:R-:W-:Y:S01]  /*a9b50*/  SEL R29, R29, RZ, !P5 ;  /* 0x000000ff1d1d7207 */ /* 0x000fe20006800000 */
[----:B------:R-:W-:Y:S01]  /*a9b60*/  STL [R1+0x3a40], R45 ;  /* 0x003a402d01007387 */ /* 0x000fe20000100800 */
[----:B------:R-:W-:Y:S01]  /*a9b70*/  IADD3 R41, P2, R41, R48, RZ ;  /* 0x0000003029297210 */ /* 0x000fe20007f5e0ff */
[----:B------:R-:W-:Y:S02]  /*a9b80*/  IMAD.MOV.U32 R33, RZ, RZ, R49 ;  /* 0x000000ffff217224 */ /* 0x000fe400078e0031 */
[----:B------:R1:W-:Y:S01]  /*a9b90*/  STL [R1+0x3a3c], R49 ;  /* 0x003a3c3101007387 */ /* 0x0003e20000100800 */
[----:B------:R-:W-:Y:S01]  /*a9ba0*/  IMAD.MOV.U32 R32, RZ, RZ, R45 ;  /* 0x000000ffff207224 */ /* 0x000fe200078e002d */
[----:B------:R-:W-:-:S04]  /*a9bb0*/  ISETP.NE.U32.AND P0, PT, R29, RZ, PT ;  /* 0x000000ff1d00720c */ /* 0x000fc80003f05070 */
[----:B------:R3:W-:Y:S04]  /*a9bc0*/  LDGSTS.E [R43+0xae00], [R32.64], P1 ;  /* 0x0ae00000202b7fae */ /* 0x0007e80008921846 */
[----:B-1----:R-:W4:Y:S04]  /*a9bd0*/  LDL.LU R49, [R1+0x3b28] ;  /* 0x003b280001317983 */ /* 0x002f280000300800 */
[----:B------:R-:W4:Y:S04]  /*a9be0*/  LDL.LU R45, [R1+0x3b34] ;  /* 0x003b3400012d7983 */ /* 0x000f280000300800 */
[----:B------:R-:W-:Y:S01]  /*a9bf0*/  STL [R1+0x3aa8], R41 ;  /* 0x003aa82901007387 */ /* 0x000fe20000100800 */
[----:B---3--:R-:W-:Y:S01]  /*a9c00*/  MOV R32, R41 ;  /* 0x0000002900207202 */ /* 0x008fe20000000f00 */
[----:B------:R-:W-:Y:S01]  /*a9c10*/  IMAD.X R46, R46, 0x1, R2, P2 ;  /* 0x000000012e2e7824 */ /* 0x000fe200010e0602 */
[----:B------:R-:W-:-:S04]  /*a9c20*/  IADD3 R42, P1, R42, R48, RZ ;  /* 0x000000302a2a7210 */ /* 0x000fc80007f3e0ff */
[----:B------:R1:W-:Y:S01]  /*a9c30*/  STL [R1+0x3aa4], R46 ;  /* 0x003aa42e01007387 */ /* 0x0003e20000100800 */
        /* <DEDUP_REMOVED lines=25> */
[----:B----4-:R-:W-:-:S04]  /*a9dd0*/  IADD3 R47, P2, R47, R48, RZ ;  /* 0x000000302f2f7210 */ /* 0x010fc80007f5e0ff */
[----:B------:R-:W-:Y:S01]  /*a9de0*/  IADD3.X R51, R51, R2, RZ, P2, !PT ;  /* 0x0000000233337210 */ /* 0x000fe200017fe4ff */
[----:B------:R-:W-:Y:S04]  /*a9df0*/  STL [R1+0x3ac0], R47 ;  /* 0x003ac02f01007387 */ /* 0x000fe80000100800 */
[----:B------:R1:W-:Y:S01]  /*a9e00*/  STL [R1+0x3abc], R51 ;  /* 0x003abc3301007387 */ /* 0x0003e20000100800 */
[----:B---3--:R-:W-:Y:S01]  /*a9e10*/  IMAD.MOV.U32 R33, RZ, RZ, R51 ;  /* 0x000000ffff217224 */ /* 0x008fe200078e0033 */
[----:B------:R-:W-:Y:S02]  /*a9e20*/  IADD3 R40, P2, R40, R48, RZ ;  /* 0x0000003028287210 */ /* 0x000fe40007f5e0ff */
[----:B-1----:R-:W3:Y:S01]  /*a9e30*/  LDL.LU R51, [R1+0x3ba8] ;  /* 0x003ba80001337983 */ /* 0x002ee20000300800 */
[----:B------:R-:W-:-:S03]  /*a9e40*/  IMAD.MOV.U32 R32, RZ, RZ, R47 ;  /* 0x000000ffff207224 */ /* 0x000fc600078e002f */
[----:B------:R-:W3:Y:S04]  /*a9e50*/  LDL.LU R47, [R1+0x3bb4] ;  /* 0x003bb400012f7983 */ /* 0x000ee80000300800 */
[----:B------:R-:W-:Y:S04]  /*a9e60*/  STL [R1+0x3b2c], R40 ;  /* 0x003b2c2801007387 */ /* 0x000fe80000100800 */
[----:B------:R1:W-:Y:S01]  /*a9e70*/  LDGSTS.E [R43+0xce00], [R32.64], P0 ;  /* 0x0ce00000202b7fae */ /* 0x0003e20008121846 */
[----:B------:R-:W-:Y:S01]  /*a9e80*/  IMAD.X R49, R49, 0x1, R2, P2 ;  /* 0x0000000131317824 */ /* 0x000fe200010e0602 */
[----:B------:R-:W-:-:S04]  /*a9e90*/  IADD3 R45, P0, R45, R48, RZ ;  /* 0x000000302d2d7210 */ /* 0x000fc80007f1e0ff */
        /* <DEDUP_REMOVED lines=10> */
[----:B-1----:R-:W-:Y:S01]  /*a9f40*/  IMAD.MOV.U32 R32, RZ, RZ, R45 ;  /* 0x000000ffff207224 */ /* 0x002fe200078e002d */
[----:B------:R-:W-:Y:S01]  /*a9f50*/  MOV R33, R46 ;  /* 0x0000002e00217202 */ /* 0x000fe20000000f00 */
        /* <DEDUP_REMOVED lines=26> */
[----:B--2---:R-:W-:Y:S01]  /*aa100*/  MOV R32, R37 ;  /* 0x0000002500207202 */ /* 0x004fe20000000f00 */
        /* <DEDUP_REMOVED lines=13> */
[----:B------:R-:W-:-:S03]  /*aa1e0*/  IMAD.MOV.U32 R33, RZ, RZ, R49 ;  /* 0x000000ffff217224 */ /* 0x000fc600078e0031 */
        /* <DEDUP_REMOVED lines=10> */
[----:B------:R-:W-:-:S04]  /*aa290*/  IADD3 R42, P2, R42, R48, RZ ;  /* 0x000000302a2a7210 */ /* 0x000fc80007f5e0ff */
[----:B------:R-:W-:Y:S01]  /*aa2a0*/  IADD3.X R46, R46, R2, RZ, P2, !PT ;  /* 0x000000022e2e7210 */ /* 0x000fe200017fe4ff */
        /* <DEDUP_REMOVED lines=13> */
[----:B-1----:R-:W-:Y:S02]  /*aa380*/  IMAD.MOV.U32 R32, RZ, RZ, R41 ;  /* 0x000000ffff207224 */ /* 0x002fe400078e0029 */
        /* <DEDUP_REMOVED lines=12> */
[----:B------:R-:W-:Y:S02]  /*aa450*/  IADD3 R37, P0, R37, R48, RZ ;  /* 0x0000003025257210 */ /* 0x000fe40007f1e0ff */
[----:B------:R-:W-:-:S03]  /*aa460*/  MOV R33, R51 ;  /* 0x0000003300217202 */ /* 0x000fc60000000f00 */
        /* <DEDUP_REMOVED lines=11> */
[--C-:B------:R-:W-:Y:S01]  /*aa520*/  IMAD.X R49, R49, 0x1, R2.reuse, P2 ;  /* 0x0000000131317824 */ /* 0x100fe200010e0602 */
        /* <DEDUP_REMOVED lines=17> */
[----:B------:R-:W-:Y:S02]  /*aa640*/  IADD3 R42, P1, R42, R48, RZ ;  /* 0x000000302a2a7210 */ /* 0x000fe40007f3e0ff */
[----:B------:R-:W-:Y:S02]  /*aa650*/  MOV R32, R40 ;  /* 0x0000002800207202 */ /* 0x000fe40000000f00 */
        /* <DEDUP_REMOVED lines=47> */
[----:B------:R-:W-:-:S05]  /*aa950*/  MOV R33, R46 ;  /* 0x0000002e00217202 */ /* 0x000fca0000000f00 */
        /* <DEDUP_REMOVED lines=76> */
[----:B------:R-:W-:-:S05]  /*aae20*/  IMAD.X R51, R51, 0x1, R2, P0 ;  /* 0x0000000133337824 */ /* 0x000fca00000e0602 */
[----:B------:R2:W-:Y:S01]  /*aae30*/  STL [R1+0x3e30], R51 ;  /* 0x003e303301007387 */ /* 0x0005e20000100800 */
[----:B------:R-:W-:-:S03]  /*aae40*/  IADD3 R41, P0, R41, R48, RZ ;  /* 0x0000003029297210 */ /* 0x000fc60007f1e0ff */
        /* <DEDUP_REMOVED lines=77> */
[----:B------:R-:W-:Y:S02]  /*ab320*/  IMAD.SHL.U32 R153, R153, 0x4, RZ ;  /* 0x0000000499997824 */ /* 0x000fe400078e00ff */
        /* <DEDUP_REMOVED lines=19> */
[----:B------:R-:W-:Y:S01]  /*ab460*/  IADD3 R40, P2, R40, R48, RZ ;  /* 0x0000003028287210 */ /* 0x000fe20007f5e0ff */
[----:B------:R1:W-:Y:S01]  /*ab470*/  STL [R1+0x3f44], R50 ;  /* 0x003f443201007387 */ /* 0x0003e20000100800 */
[----:B------:R-:W-:Y:S01]  /*ab480*/  SEL R29, R29, RZ, !P5 ;  /* 0x000000ff1d1d7207 */ /* 0x000fe20006800000 */
[----:B------:R-:W-:Y:S02]  /*ab490*/  IMAD.MOV.U32 R32, RZ, RZ, R50 ;  /* 0x000000ffff207224 */ /* 0x000fe400078e0032 */
[----:B------:R3:W-:Y:S01]  /*ab4a0*/  STL [R1+0x3f40], R52 ;  /* 0x003f403401007387 */ /* 0x0007e20000100800 */
[----:B------:R-:W-:Y:S01]  /*ab4b0*/  IMAD.MOV.U32 R33, RZ, RZ, R52 ;  /* 0x000000ffff217224 */ /* 0x000fe200078e0034 */
[----:B------:R-:W-:Y:S02]  /*ab4c0*/  ISETP.NE.U32.AND P0, PT, R29, RZ, PT ;  /* 0x000000ff1d00720c */ /* 0x000fe40003f05070 */
[----:B-1----:R-:W4:Y:S04]  /*ab4d0*/  LDL.LU R50, [R1+0x3850] ;  /* 0x0038500001327983 */ /* 0x002f280000300800 */
[----:B------:R-:W-:Y:S04]  /*ab4e0*/  STL [R1+0x37c8], R40 ;  /* 0x0037c82801007387 */ /* 0x000fe80000100800 */
[----:B---3--:R-:W3:Y:S04]  /*ab4f0*/  LDL.LU R52, [R1+0x3844] ;  /* 0x0038440001347983 */ /* 0x008ee80000300800 */
[----:B------:R1:W-:Y:S01]  /*ab500*/  LDGSTS.E [R43+0x1ee00], [R32.64], P1 ;  /* 0x1ee00000202b7fae */ /* 0x0003e20008921846 */
[----:B------:R-:W-:-:S02]  /*ab510*/  IADD3.X R51, R51, R2, RZ, P2, !PT ;  /* 0x0000000233337210 */ /* 0x000fc400017fe4ff */
[----:B------:R-:W-:-:S03]  /*ab520*/  IADD3 R47, P1, R47, R48, RZ ;  /* 0x000000302f2f7210 */ /* 0x000fc60007f3e0ff */
[----:B------:R1:W-:Y:S02]  /*ab530*/  STL [R1+0x37c4], R51 ;  /* 0x0037c43301007387 */ /* 0x0003e40000100800 */
[----:B-1----:R-:W-:Y:S01]  /*ab540*/  LOP3.LUT R43, R153, 0x40, RZ, 0x3c, !PT ;  /* 0x00000040992b7812 */ /* 0x002fe200078e3cff */
[----:B------:R-:W-:Y:S02]  /*ab550*/  IMAD.MOV.U32 R32, RZ, RZ, R40 ;  /* 0x000000ffff207224 */ /* 0x000fe400078e0028 */
[----:B------:R-:W-:-:S05]  /*ab560*/  IMAD.MOV.U32 R33, RZ, RZ, R51 ;  /* 0x000000ffff217224 */ /* 0x000fca00078e0033 */
[----:B------:R1:W-:Y:S04]  /*ab570*/  LDGSTS.E [R43+0x1000], [R32.64], P0 ;  /* 0x01000000202b7fae */ /* 0x0003e80008121846 */
[----:B------:R-:W3:Y:S04]  /*ab580*/  LDL.LU R51, [R1+0x384c] ;  /* 0x00384c0001337983 */ /* 0x000ee80000300800 */
[----:B------:R-:W3:Y:S01]  /*ab590*/  LDL.LU R40, [R1+0x3858] ;  /* 0x0038580001287983 */ /* 0x000ee20000300800 */
[----:B------:R-:W-:-:S03]  /*ab5a0*/  IMAD.X R49, R49, 0x1, R2, P1 ;  /* 0x0000000131317824 */ /* 0x000fc600008e0602 */
[----:B------:R1:W-:Y:S02]  /*ab5b0*/  STL [R1+0x37d0], R47 ;  /* 0x0037d02f01007387 */ /* 0x0003e40000100800 */
[----:B-1----:R-:W-:Y:S02]  /*ab5c0*/  IMAD.MOV.U32 R32, RZ, RZ, R47 ;  /* 0x000000ffff207224 */ /* 0x002fe400078e002f */
[----:B------:R1:W-:Y:S04]  /*ab5d0*/  STL [R1+0x37cc], R49 ;  /* 0x0037cc3101007387 */ /* 0x0003e80000100800 */
[----:B------:R-:W3:Y:S01]  /*ab5e0*/  LDL.LU R47, [R1+0x3854] ;  /* 0x00385400012f7983 */ /* 0x000ee20000300800 */
[----:B------:R-:W-:Y:S01]  /*ab5f0*/  IMAD.MOV.U32 R33, RZ, RZ, R49 ;  /* 0x000000ffff217224 */ /* 0x000fe200078e0031 */
[----:B------:R-:W-:-:S04]  /*ab600*/  IADD3 R41, P1, R41, R48, RZ ;  /* 0x0000003029297210 */ /* 0x000fc80007f3e0ff */
[----:B------:R1:W-:Y:S04]  /*ab610*/  LDGSTS.E [R43+0x1200], [R32.64], P0 ;  /* 0x01200000202b7fae */ /* 0x0003e80008121846 */
[----:B------:R-:W-:Y:S01]  /*ab620*/  STL [R1+0x37d8], R41 ;  /* 0x0037d82901007387 */ /* 0x000fe20000100800 */
[----:B-1----:R-:W-:Y:S02]  /*ab630*/  IMAD.MOV.U32 R32, RZ, RZ, R41 ;  /* 0x000000ffff207224 */ /* 0x002fe400078e0029 */
[----:B--2---:R-:W-:-:S05]  /*ab640*/  IMAD.X R45, R45, 0x1, R2, P1 ;  /* 0x000000012d2d7824 */ /* 0x004fca00008e0602 */
[----:B------:R1:W-:Y:S01]  /*ab650*/  STL [R1+0x37d4], R45 ;  /* 0x0037d42d01007387 */ /* 0x0003e20000100800 */
[----:B------:R-:W-:-:S03]  /*ab660*/  MOV R33, R45 ;  /* 0x0000002d00217202 */ /* 0x000fc60000000f00 */
[----:B------:R-:W2:Y:S01]  /*ab670*/  LDL.LU R49, [R1+0x385c] ;  /* 0x00385c0001317983 */ /* 0x000ea20000300800 */
        /* <DEDUP_REMOVED lines=10> */
[----:B------:R-:W-:Y:S01]  /*ab720*/  IMAD.MOV.U32 R33, RZ, RZ, R46 ;  /* 0x000000ffff217224 */ /* 0x000fe200078e002e */
[----:B------:R1:W-:Y:S01]  /*ab730*/  STL [R1+0x37dc], R46 ;  /* 0x0037dc2e01007387 */ /* 0x0003e20000100800 */
[----:B------:R-:W-:-:S03]  /*ab740*/  IADD3 R37, P2, R37, R48, RZ ;  /* 0x0000003025257210 */ /* 0x000fc60007f5e0ff */
[----:B-1----:R-:W4:Y:S01]  /*ab750*/  LDL.LU R46, [R1+0x38c4] ;  /* 0x0038c400012e7983 */ /* 0x002f220000300800 */
[----:B------:R-:W-:-:S03]  /*ab760*/  IMAD.MOV.U32 R32, RZ, RZ, R42 ;  /* 0x000000ffff207224 */ /* 0x000fc600078e002a */
[----:B------:R-:W4:Y:S04]  /*ab770*/  LDL.LU R42, [R1+0x38d0] ;  /* 0x0038d000012a7983 */ /* 0x000f280000300800 */
[----:B------:R1:W-:Y:S01]  /*ab780*/  LDGSTS.E [R43+0x1600], [R32.64], P0 ;  /* 0x01600000202b7fae */ /* 0x0003e20008121846 */
[----:B------:R-:W-:-:S03]  /*ab790*/  IADD3 R50, P0, R50, R48, RZ ;  /* 0x0000003032327210 */ /* 0x000fc60007f1e0ff */
[----:B------:R-:W-:Y:S01]  /*ab7a0*/  STL [R1+0x3848], R37 ;  /* 0x0038482501007387 */ /* 0x000fe20000100800 */
[----:B---3--:R-:W-:-:S04]  /*ab7b0*/  IMAD.X R52, R52, 0x1, R2, P2 ;  /* 0x0000000134347824 */ /* 0x008fc800010e0602 */
[----:B-1----:R-:W-:Y:S01]  /*ab7c0*/  IMAD.MOV.U32 R33, RZ, RZ, R52 ;  /* 0x000000ffff217224 */ /* 0x002fe200078e0034 */
[----:B------:R1:W-:Y:S01]  /*ab7d0*/  STL [R1+0x3844], R52 ;  /* 0x0038443401007387 */ /* 0x0003e20000100800 */
[----:B------:R-:W-:-:S05]  /*ab7e0*/  IMAD.MOV.U32 R32, RZ, RZ, R37 ;  /* 0x000000ffff207224 */ /* 0x000fca00078e0025 */
[----:B------:R3:W-:Y:S04]  /*ab7f0*/  LDGSTS.E [R43+0x3000], [R32.64], P1 ;  /* 0x03000000202b7fae */ /* 0x0007e80008921846 */
[----:B-1----:R-:W4:Y:S04]  /*ab800*/  LDL.LU R52, [R1+0x38cc] ;  /* 0x0038cc0001347983 */ /* 0x002f280000300800 */
[----:B------:R-:W4:Y:S04]  /*ab810*/  LDL.LU R37, [R1+0x38d8] ;  /* 0x0038d80001257983 */ /* 0x000f280000300800 */
[----:B------:R1:W-:Y:S01]  /*ab820*/  STL [R1+0x3850], R50 ;  /* 0x0038503201007387 */ /* 0x0003e20000100800 */
[----:B---3--:R-:W-:Y:S01]  /*ab830*/  MOV R32, R50 ;  /* 0x0000003200207202 */ /* 0x008fe20000000f00 */
        /* <DEDUP_REMOVED lines=14> */
[----:B------:R-:W4:Y:S04]  /*ab920*/  LDL.LU R40, [R1+0x3948] ;  /* 0x0039480001287983 */ /* 0x000f280000300800 */
[----:B------:R1:W-:Y:S01]  /*ab930*/  LDGSTS.E [R43+0x3400], [R32.64], P1 ;  /* 0x03400000202b7fae */ /* 0x0003e20008921846 */
[----:B------:R-:W-:-:S04]  /*ab940*/  SEL R29, RZ, 0x4, !P0 ;  /* 0x00000004ff1d7807 */ /* 0x000fc80004000000 */
        /* <DEDUP_REMOVED lines=10> */
[----:B-1----:R-:W3:Y:S04]  /*ab9f0*/  LDL.LU R49, [R1+0x3944] ;  /* 0x0039440001317983 */ /* 0x002ee80000300800 */
[----:B------:R-:W3:Y:S04]  /*aba00*/  LDL.LU R45, [R1+0x3950] ;  /* 0x00395000012d7983 */ /* 0x000ee80000300800 */
[----:B------:R-:W-:Y:S01]  /*aba10*/  STL [R1+0x38c8], R41 ;  /* 0x0038c82901007387 */ /* 0x000fe20000100800 */
[----:B--2---:R-:W-:Y:S01]  /*aba20*/  IMAD.MOV.U32 R32, RZ, RZ, R41 ;  /* 0x000000ffff207224 */ /* 0x004fe200078e0029 */
[----:B----4-:R-:W-:-:S05]  /*aba30*/  IADD3.X R46, R46, R2, RZ, P2, !PT ;  /* 0x000000022e2e7210 */ /* 0x010fca00017fe4ff */
[----:B------:R1:W-:Y:S01]  /*aba40*/  STL [R1+0x38c4], R46 ;  /* 0x0038c42e01007387 */ /* 0x0003e20000100800 */
[----:B------:R-:W-:Y:S01]  /*aba50*/  IMAD.MOV.U32 R33, RZ, RZ, R46 ;  /* 0x000000ffff217224 */ /* 0x000fe200078e002e */
[----:B------:R-:W-:-:S04]  /*aba60*/  IADD3 R42, P1, R42, R48, RZ ;  /* 0x000000302a2a7210 */ /* 0x000fc80007f3e0ff */
[----:B------:R2:W-:Y:S04]  /*aba70*/  LDGSTS.E [R43+0x5000], [R32.64], P0 ;  /* 0x05000000202b7fae */ /* 0x0005e80008121846 */
[----:B-1----:R-:W4:Y:S04]  /*aba80*/  LDL.LU R46, [R1+0x394c] ;  /* 0x00394c00012e7983 */ /* 0x002f280000300800 */
[----:B------:R-:W4:Y:S04]  /*aba90*/  LDL.LU R41, [R1+0x3958] ;  /* 0x0039580001297983 */ /* 0x000f280000300800 */
[----:B------:R1:W-:Y:S01]  /*abaa0*/  STL [R1+0x38d0], R42 ;  /* 0x0038d02a01007387 */ /* 0x0003e20000100800 */
[----:B--2---:R-:W-:-:S02]  /*abab0*/  IMAD.MOV.U32 R32, RZ, RZ, R42 ;  /* 0x000000ffff207224 */ /* 0x004fc400078e002a */
        /* <DEDUP_REMOVED lines=8> */
[----:B------:R2:W-:Y:S01]  /*abb40*/  STL [R1+0x38d4], R50 ;  /* 0x0038d43201007387 */ /* 0x0005e20000100800 */
[----:B-1----:R-:W-:-:S03]  /*abb50*/  MOV R33, R50 ;  /* 0x0000003200217202 */ /* 0x002fc60000000f00 */
[----:B--2---:R-:W4:Y:S01]  /*abb60*/  LDL.LU R52, [R1+0x395c] ;  /* 0x00395c0001347983 */ /* 0x004f220000300800 */
[----:B------:R-:W-:-:S03]  /*abb70*/  IMAD.MOV.U32 R32, RZ, RZ, R37 ;  /* 0x000000ffff207224 */ /* 0x000fc600078e0025 */
[----:B------:R-:W4:Y:S04]  /*abb80*/  LDL.LU R50, [R1+0x3960] ;  /* 0x0039600001327983 */ /* 0x000f280000300800 */
        /* <DEDUP_REMOVED lines=21> */
[----:B------:R-:W-:-:S05]  /*abce0*/  IMAD.MOV.U32 R33, RZ, RZ, R49 ;  /* 0x000000ffff217224 */ /* 0x000fca00078e0031 */
[----:B------:R3:W-:Y:S04]  /*abcf0*/  LDGSTS.E [R43+0x7000], [R32.64], P1 ;  /* 0x07000000202b7fae */ /* 0x0007e80008921846 */
[----:B-1----:R-:W2:Y:S04]  /*abd00*/  LDL.LU R49, [R1+0x39cc] ;  /* 0x0039cc0001317983 */ /* 0x002ea80000300800 */
[----:B------:R-:W2:Y:S04]  /*abd10*/  LDL.LU R40, [R1+0x39d8] ;  /* 0x0039d80001287983 */ /* 0x000ea80000300800 */
[----:B------:R1:W-:Y:S01]  /*abd20*/  STL [R1+0x3950], R45 ;  /* 0x0039502d01007387 */ /* 0x0003e20000100800 */
[----:B---3--:R-:W-:Y:S01]  /*abd30*/  MOV R32, R45 ;  /* 0x0000002d00207202 */ /* 0x008fe20000000f00 */
[----:B----4-:R-:W-:-:S05]  /*abd40*/  IMAD.X R46, R46, 0x1, R2, P0 ;  /* 0x000000012e2e7824 */ /* 0x010fca00000e0602 */
[----:B------:R3:W-:Y:S04]  /*abd50*/  STL [R1+0x394c], R46 ;  /* 0x00394c2e01007387 */ /* 0x0007e80000100800 */
[----:B-1----:R-:W4:Y:S01]  /*abd60*/  LDL.LU R45, [R1+0x39d4] ;  /* 0x0039d400012d7983 */ /* 0x002f220000300800 */
[----:B------:R-:W-:Y:S01]  /*abd70*/  IADD3 R41, P0, R41, R48, RZ ;  /* 0x0000003029297210 */ /* 0x000fe20007f1e0ff */
[----:B------:R-:W-:-:S04]  /*abd80*/  IMAD.MOV.U32 R33, RZ, RZ, R46 ;  /* 0x000000ffff217224 */ /* 0x000fc800078e002e */
[----:B------:R-:W-:Y:S04]  /*abd90*/  STL [R1+0x3958], R41 ;  /* 0x0039582901007387 */ /* 0x000fe80000100800 */
[----:B------:R1:W-:Y:S01]  /*abda0*/  LDGSTS.E [R43+0x7200], [R32.64], P1 ;  /* 0x07200000202b7fae */ /* 0x0003e20008921846 */
[----:B------:R-:W-:-:S04]  /*abdb0*/  IMAD.X R42, R42, 0x1, R2, P0 ;  /* 0x000000012a2a7824 */ /* 0x000fc800000e0602 */
[----:B-1----:R-:W-:Y:S01]  /*abdc0*/  IMAD.MOV.U32 R33, RZ, RZ, R42 ;  /* 0x000000ffff217224 */ /* 0x002fe200078e002a */
[----:B------:R1:W-:Y:S04]  /*abdd0*/  STL [R1+0x3954], R42 ;  /* 0x0039542a01007387 */ /* 0x0003e80000100800 */
[----:B---3--:R-:W3:Y:S04]  /*abde0*/  LDL.LU R46, [R1+0x39dc] ;  /* 0x0039dc00012e7983 */ /* 0x008ee80000300800 */
[----:B-1----:R-:W3:Y:S01]  /*abdf0*/  LDL.LU R42, [R1+0x39e0] ;  /* 0x0039e000012a7983 */ /* 0x002ee20000300800 */
[----:B------:R-:W-:-:S03]  /*abe00*/  IMAD.MOV.U32 R32, RZ, RZ, R41 ;  /* 0x000000ffff207224 */ /* 0x000fc600078e0029 */
[----:B------:R-:W3:Y:S04]  /*abe10*/  LDL.LU R41, [R1+0x3a48] ;  /* 0x003a480001297983 */ /* 0x000ee80000300800 */
[----:B------:R1:W-:Y:S01]  /*abe20*/  LDGSTS.E [R43+0x7400], [R32.64], P1 ;  /* 0x07400000202b7fae */ /* 0x0003e20008921846 */
[----:B------:R-:W-:-:S05]  /*abe30*/  IADD3 R50, P2, R50, R48, RZ ;  /* 0x0000003032327210 */ /* 0x000fca0007f5e0ff */
        /* <DEDUP_REMOVED lines=9> */
[----:B------:R-:W-:-:S03]  /*abed0*/  IADD3.X R51, R51, R2, RZ, P2, !PT ;  /* 0x0000000233337210 */ /* 0x000fc600017fe4ff */
[----:B------:R-:W-:Y:S04]  /*abee0*/  STL [R1+0x39c8], R37 ;  /* 0x0039c82501007387 */ /* 0x000fe80000100800 */
[----:B------:R1:W-:Y:S01]  /*abef0*/  STL [R1+0x39c4], R51 ;  /* 0x0039c43301007387 */ /* 0x0003e20000100800 */
[----:B------:R-:W-:-:S03]  /*abf00*/  IMAD.MOV.U32 R33, RZ, RZ, R51 ;  /* 0x000000ffff217224 */ /* 0x000fc600078e0033 */
        /* <DEDUP_REMOVED lines=19> */
[----:B----4-:R-:W-:-:S05]  /*ac040*/  IMAD.X R45, R45, 0x1, R2, P1 ;  /* 0x000000012d2d7824 */ /* 0x010fca00008e0602 */
[----:B------:R1:W-:Y:S01]  /*ac050*/  STL [R1+0x39d4], R45 ;  /* 0x0039d42d01007387 */ /* 0x0003e20000100800 */
[----:B------:R-:W-:-:S03]  /*ac060*/  MOV R33, R45 ;  /* 0x0000002d00217202 */ /* 0x000fc60000000f00 */
[----:B------:R-:W4:Y:S01]  /*ac070*/  LDL.LU R49, [R1+0x3a5c] ;  /* 0x003a5c0001317983 */ /* 0x000f220000300800 */
[----:B------:R-:W-:-:S03]  /*ac080*/  ISETP.GT.AND P1, PT, R28, 0x16, PT ;  /* 0x000000161c00780c */ /* 0x000fc60003f24270 */
[----:B------:R3:W-:Y:S04]  /*ac090*/  LDGSTS.E [R43+0x9400], [R32.64], P0 ;  /* 0x09400000202b7fae */ /* 0x0007e80008121846 */
[----:B-1----:R-:W4:Y:S01]  /*ac0a0*/  LDL.LU R45, [R1+0x3a60] ;  /* 0x003a6000012d7983 */ /* 0x002f220000300800 */
[----:B------:R-:W-:-:S03]  /*ac0b0*/  SEL R29, RZ, 0x4, !P1 ;  /* 0x00000004ff1d7807 */ /* 0x000fc60004800000 */
[----:B------:R-:W4:Y:S01]  /*ac0c0*/  LDL.LU R40, [R1+0x3ac8] ;  /* 0x003ac80001287983 */ /* 0x000f220000300800 */
[----:B------:R-:W-:Y:S02]  /*ac0d0*/  SEL R29, R29, RZ, !P5 ;  /* 0x000000ff1d1d7207 */ /* 0x000fe40006800000 */
[----:B---3--:R-:W-:-:S05]  /*ac0e0*/  IADD3 R42, P2, R42, R48, RZ ;  /* 0x000000302a2a7210 */ /* 0x008fca0007f5e0ff */
        /* <DEDUP_REMOVED lines=9> */
[----:B------:R-:W4:Y:S01]  /*ac180*/  LDL.LU R42, [R1+0x3ad0] ;  /* 0x003ad000012a7983 */ /* 0x000f220000300800 */
[----:B---3--:R-:W-:-:S03]  /*ac190*/  IMAD.MOV.U32 R32, RZ, RZ, R41 ;  /* 0x000000ffff207224 */ /* 0x008fc600078e0029 */
[----:B------:R-:W-:Y:S01]  /*ac1a0*/  STL [R1+0x3a48], R41 ;  /* 0x003a482901007387 */ /* 0x000fe20000100800 */
        /* <DEDUP_REMOVED lines=9> */
[----:B---3--:R-:W-:-:S03]  /*ac240*/  MOV R32, R50 ;  /* 0x0000003200207202 */ /* 0x008fc60000000f00 */
        /* <DEDUP_REMOVED lines=26> */
[----:B------:R-:W3:Y:S04]  /*ac3f0*/  LDL.LU R45, [R1+0x3b54] ;  /* 0x003b5400012d7983 */ /* 0x000ee80000300800 */
[----:B------:R1:W-:Y:S04]  /*ac400*/  LDGSTS.E [R43+0xb600], [R32.64], P1 ;  /* 0x0b600000202b7fae */ /* 0x0003e80008921846 */
[----:B------:R-:W-:Y:S01]  /*ac410*/  STL [R1+0x3ac8], R40 ;  /* 0x003ac82801007387 */ /* 0x000fe20000100800 */
[----:B------:R-:W-:Y:S02]  /*ac420*/  IADD3.X R46, R46, R2, RZ, P2, !PT ;  /* 0x000000022e2e7210 */ /* 0x000fe400017fe4ff */
[----:B------:R-:W-:-:S03]  /*ac430*/  IADD3 R42, P1, R42, R48, RZ ;  /* 0x000000302a2a7210 */ /* 0x000fc60007f3e0ff */
[----:B------:R1:W-:Y:S02]  /*ac440*/  STL [R1+0x3ac4], R46 ;  /* 0x003ac42e01007387 */ /* 0x0003e40000100800 */
[----:B-1----:R-:W-:Y:S02]  /*ac450*/  IMAD.MOV.U32 R33, RZ, RZ, R46 ;  /* 0x000000ffff217224 */ /* 0x002fe400078e002e */
[----:B------:R-:W-:-:S05]  /*ac460*/  IMAD.MOV.U32 R32, RZ, RZ, R40 ;  /* 0x000000ffff207224 */ /* 0x000fca00078e0028 */
[----:B------:R1:W-:Y:S04]  /*ac470*/  LDGSTS.E [R43+0xd000], [R32.64], P0 ;  /* 0x0d000000202b7fae */ /* 0x0003e80008121846 */
[----:B------:R-:W3:Y:S04]  /*ac480*/  LDL.LU R46, [R1+0x3b50] ;  /* 0x003b5000012e7983 */ /* 0x000ee80000300800 */
[----:B------:R-:W3:Y:S04]  /*ac490*/  LDL.LU R40, [R1+0x3b5c] ;  /* 0x003b5c0001287983 */ /* 0x000ee80000300800 */
[----:B------:R1:W-:Y:S02]  /*ac4a0*/  STL [R1+0x3ad0], R42 ;  /* 0x003ad02a01007387 */ /* 0x0003e40000100800 */
[----:B-1----:R-:W-:-:S02]  /*ac4b0*/  IMAD.MOV.U32 R32, RZ, RZ, R42 ;  /* 0x000000ffff207224 */ /* 0x002fc400078e002a */
[----:B------:R-:W-:Y:S01]  /*ac4c0*/  IMAD.X R52, R52, 0x1, R2, P1 ;  /* 0x0000000134347824 */ /* 0x000fe200008e0602 */
[----:B------:R-:W-:-:S04]  /*ac4d0*/  IADD3 R41, P1, R41, R48, RZ ;  /* 0x0000003029297210 */ /* 0x000fc80007f3e0ff */
[----:B------:R1:W-:Y:S01]  /*ac4e0*/  STL [R1+0x3acc], R52 ;  /* 0x003acc3401007387 */ /* 0x0003e20000100800 */
[----:B------:R-:W-:-:S03]  /*ac4f0*/  IMAD.MOV.U32 R33, RZ, RZ, R52 ;  /* 0x000000ffff217224 */ /* 0x000fc600078e0034 */
[----:B------:R-:W3:Y:S04]  /*ac500*/  LDL.LU R42, [R1+0x3b58] ;  /* 0x003b5800012a7983 */ /* 0x000ee80000300800 */
[----:B------:R-:W-:Y:S04]  /*ac510*/  STL [R1+0x3ad8], R41 ;  /* 0x003ad82901007387 */ /* 0x000fe80000100800 */
[----:B------:R1:W-:Y:S01]  /*ac520*/  LDGSTS.E [R43+0xd200], [R32.64], P0 ;  /* 0x0d200000202b7fae */ /* 0x0003e20008121846 */
[----:B------:R-:W-:-:S05]  /*ac530*/  IMAD.X R50, R50, 0x1, R2, P1 ;  /* 0x0000000132327824 */ /* 0x000fca00008e0602 */
[----:B------:R1:W-:Y:S04]  /*ac540*/  STL [R1+0x3ad4], R50 ;  /* 0x003ad43201007387 */ /* 0x0003e80000100800 */
[----:B-1----:R-:W3:Y:S01]  /*ac550*/  LDL.LU R52, [R1+0x3b60] ;  /* 0x003b600001347983 */ /* 0x002ee20000300800 */
[----:B------:R-:W-:-:S03]  /*ac560*/  MOV R33, R50 ;  /* 0x0000003200217202 */ /* 0x000fc60000000f00 */
[----:B------:R-:W3:Y:S01]  /*ac570*/  LDL.LU R50, [R1+0x3b64] ;  /* 0x003b640001327983 */ /* 0x000ee20000300800 */
[----:B------:R-:W-:Y:S01]  /*ac580*/  IMAD.MOV.U32 R32, RZ, RZ, R41 ;  /* 0x000000ffff207224 */ /* 0x000fe200078e0029 */
[----:B------:R-:W-:Y:S02]  /*ac590*/  ISETP.GT.AND P1, PT, R28, 0x1e, PT ;  /* 0x0000001e1c00780c */ /* 0x000fe40003f24270 */
[----:B------:R-:W3:Y:S04]  /*ac5a0*/  LDL.LU R41, [R1+0x3bcc] ;  /* 0x003bcc0001297983 */ /* 0x000ee80000300800 */
        /* <DEDUP_REMOVED lines=23> */
[----:B--2---:R-:W-:-:S03]  /*ac720*/  MOV R32, R45 ;  /* 0x0000002d00207202 */ /* 0x004fc60000000f00 */
[----:B------:R1:W-:Y:S01]  /*ac730*/  STL [R1+0x3b54], R45 ;  /* 0x003b542d01007387 */ /* 0x0003e20000100800 */
[----:B------:R-:W-:Y:S01]  /*ac740*/  IMAD.X R46, R46, 0x1, R2, P0 ;  /* 0x000000012e2e7824 */ /* 0x000fe200000e0602 */
[----:B------:R-:W-:-:S04]  /*ac750*/  IADD3 R40, P0, R40, R48, RZ ;  /* 0x0000003028287210 */ /* 0x000fc80007f1e0ff */
[----:B------:R2:W-:Y:S01]  /*ac760*/  STL [R1+0x3b50], R46 ;  /* 0x003b502e01007387 */ /* 0x0005e20000100800 */
[----:B------:R-:W-:-:S03]  /*ac770*/  IMAD.MOV.U32 R33, RZ, RZ, R46 ;  /* 0x000000ffff217224 */ /* 0x000fc600078e002e */
[----:B-1----:R-:W3:Y:S04]  /*ac780*/  LDL.LU R45, [R1+0x3bd8] ;  /* 0x003bd800012d7983 */ /* 0x002ee80000300800 */
        /* <DEDUP_REMOVED lines=25> */
[----:B-1----:R-:W-:Y:S01]  /*ac920*/  IMAD.MOV.U32 R32, RZ, RZ, R41 ;  /* 0x000000ffff207224 */ /* 0x002fe200078e0029 */
[----:B----4-:R-:W-:Y:S02]  /*ac930*/  IADD3.X R51, R51, R2, RZ, P2, !PT ;  /* 0x0000000233337210 */ /* 0x010fe400017fe4ff */
[----:B------:R-:W-:-:S03]  /*ac940*/  IADD3 R47, P1, R47, R48, RZ ;  /* 0x000000302f2f7210 */ /* 0x000fc60007f3e0ff */
        /* <DEDUP_REMOVED lines=16> */
[----:B-1----:R-:W-:-:S03]  /*aca50*/  MOV R33, R45 ;  /* 0x0000002d00217202 */ /* 0x002fc60000000f00 */
        /* <DEDUP_REMOVED lines=29> */
[----:B-1----:R-:W-:Y:S01]  /*acc30*/  MOV R32, R50 ;  /* 0x0000003200207202 */ /* 0x002fe20000000f00 */
        /* <DEDUP_REMOVED lines=20> */
[----:B------:R-:W-:Y:S01]  /*acd80*/  STL [R1+0x3c64], R45 ;  /* 0x003c642d01007387 */ /* 0x000fe20000100800 */
[----:B------:R-:W-:Y:S01]  /*acd90*/  IMAD.MOV.U32 R32, RZ, RZ, R45 ;  /* 0x000000ffff207224 */ /* 0x000fe200078e002d */
[----:B------:R-:W-:Y:S01]  /*acda0*/  IADD3 R37, P2, R37, R48, RZ ;  /* 0x0000003025257210 */ /* 0x000fe20007f5e0ff */
        /* <DEDUP_REMOVED lines=8> */
[----:B------:R-:W-:Y:S02]  /*ace30*/  IADD3.X R46, R46, R2, RZ, P2, !PT ;  /* 0x000000022e2e7210 */ /* 0x000fe400017fe4ff */
[----:B------:R-:W-:-:S03]  /*ace40*/  IADD3 R42, P1, R42, R48, RZ ;  /* 0x000000302a2a7210 */ /* 0x000fc60007f3e0ff */
        /* <DEDUP_REMOVED lines=15> */
[----:B--2---:R-:W-:-:S05]  /*acf40*/  IMAD.X R50, R50, 0x1, R2, P1 ;  /* 0x0000000132327824 */ /* 0x004fca00008e0602 */
[----:B------:R1:W-:Y:S01]  /*acf50*/  STL [R1+0x3cd8], R50 ;  /* 0x003cd83201007387 */ /* 0x0003e20000100800 */
[----:B------:R-:W-:-:S03]  /*acf60*/  MOV R33, R50 ;  /* 0x0000003200217202 */ /* 0x000fc60000000f00 */
        /* <DEDUP_REMOVED lines=19> */
[----:B------:R-:W-:Y:S01]  /*ad0a0*/  IMAD.X R49, R49, 0x1, R2, P2 ;  /* 0x0000000131317824 */ /* 0x000fe200010e0602 */
[----:B------:R-:W-:-:S04]  /*ad0b0*/  IADD3 R45, P0, R45, R48, RZ ;  /* 0x000000302d2d7210 */ /* 0x000fc80007f1e0ff */
[----:B------:R1:W-:Y:S02]  /*ad0c0*/  STL [R1+0x3d48], R49 ;  /* 0x003d483101007387 */ /* 0x0003e40000100800 */
[----:B-1----:R-:W-:Y:S02]  /*ad0d0*/  IMAD.MOV.U32 R33, RZ, RZ, R49 ;  /* 0x000000ffff217224 */ /* 0x002fe400078e0031 */
[----:B------:R-:W-:-:S05]  /*ad0e0*/  IMAD.MOV.U32 R32, RZ, RZ, R41 ;  /* 0x000000ffff207224 */ /* 0x000fca00078e0029 */
[----:B------:R1:W-:Y:S04]  /*ad0f0*/  LDGSTS.E [R43+0x17000], [R32.64], P1 ;  /* 0x17000000202b7fae */ /* 0x0003e80008921846 */
[----:B------:R-:W3:Y:S04]  /*ad100*/  LDL.LU R49, [R1+0x3dd0] ;  /* 0x003dd00001317983 */ /* 0x000ee80000300800 */
[----:B------:R-:W3:Y:S04]  /*ad110*/  LDL.LU R41, [R1+0x3ddc] ;  /* 0x003ddc0001297983 */ /* 0x000ee80000300800 */
[----:B------:R1:W-:Y:S02]  /*ad120*/  STL [R1+0x3d54], R45 ;  /* 0x003d542d01007387 */ /* 0x0003e40000100800 */
[----:B-1----:R-:W-:Y:S01]  /*ad130*/  MOV R32, R45 ;  /* 0x0000002d00207202 */ /* 0x002fe20000000f00 */
        /* <DEDUP_REMOVED lines=8> */
[----:B------:R1:W-:Y:S02]  /*ad1c0*/  STL [R1+0x3d58], R42 ;  /* 0x003d582a01007387 */ /* 0x0003e40000100800 */
[----:B-1----:R-:W-:Y:S02]  /*ad1d0*/  IMAD.MOV.U32 R33, RZ, RZ, R42 ;  /* 0x000000ffff217224 */ /* 0x002fe400078e002a */
[----:B------:R-:W3:Y:S04]  /*ad1e0*/  LDL.LU R46, [R1+0x3de0] ;  /* 0x003de000012e7983 */ /* 0x000ee80000300800 */
[----:B------:R-:W3:Y:S01]  /*ad1f0*/  LDL.LU R42, [R1+0x3de4] ;  /* 0x003de400012a7983 */ /* 0x000ee20000300800 */
[----:B------:R-:W-:Y:S01]  /*ad200*/  IMAD.MOV.U32 R32, RZ, RZ, R37 ;  /* 0x000000ffff207224 */ /* 0x000fe200078e0025 */
[----:B------:R-:W-:-:S02]  /*ad210*/  ISETP.GT.AND P0, PT, R28, 0x32, PT ;  /* 0x000000321c00780c */ /* 0x000fc40003f04270 */
        /* <DEDUP_REMOVED lines=16> */
[----:B--2---:R-:W-:Y:S01]  /*ad320*/  IMAD.MOV.U32 R32, RZ, RZ, R40 ;  /* 0x000000ffff207224 */ /* 0x004fe200078e0028 */
[----:B---3--:R-:W-:-:S05]  /*ad330*/  IADD3.X R51, R51, R2, RZ, P2, !PT ;  /* 0x0000000233337210 */ /* 0x008fca00017fe4ff */
[----:B------:R1:W-:Y:S01]  /*ad340*/  STL [R1+0x3dc8], R51 ;  /* 0x003dc83301007387 */ /* 0x0003e20000100800 */
[----:B------:R-:W-:Y:S01]  /*ad350*/  IMAD.MOV.U32 R33, RZ, RZ, R51 ;  /* 0x000000ffff217224 */ /* 0x000fe200078e0033 */
[----:B------:R-:W-:-:S04]  /*ad360*/  IADD3 R47, P1, R47, R48, RZ ;  /* 0x000000302f2f7210 */ /* 0x000fc80007f3e0ff */
[----:B------:R2:W-:Y:S04]  /*ad370*/  LDGSTS.E [R43+0x19000], [R32.64], P0 ;  /* 0x19000000202b7fae */ /* 0x0005e80008121846 */
[----:B-1----:R-:W3:Y:S04]  /*ad380*/  LDL.LU R51, [R1+0x3e50] ;  /* 0x003e500001337983 */ /* 0x002ee80000300800 */
[----:B------:R-:W3:Y:S04]  /*ad390*/  LDL.LU R40, [R1+0x3e5c] ;  /* 0x003e5c0001287983 */ /* 0x000ee80000300800 */
[----:B------:R1:W-:Y:S01]  /*ad3a0*/  STL [R1+0x3dd4], R47 ;  /* 0x003dd42f01007387 */ /* 0x0003e20000100800 */
[----:B--2---:R-:W-:-:S02]  /*ad3b0*/  IMAD.MOV.U32 R32, RZ, RZ, R47 ;  /* 0x000000ffff207224 */ /* 0x004fc400078e002f */
[----:B------:R-:W-:Y:S01]  /*ad3c0*/  IMAD.X R49, R49, 0x1, R2, P1 ;  /* 0x0000000131317824 */ /* 0x000fe200008e0602 */
[----:B------:R-:W-:-:S04]  /*ad3d0*/  IADD3 R41, P1, R41, R48, RZ ;  /* 0x0000003029297210 */ /* 0x000fc80007f3e0ff */
[----:B------:R2:W-:Y:S01]  /*ad3e0*/  STL [R1+0x3dd0], R49 ;  /* 0x003dd03101007387 */ /* 0x0005e20000100800 */
[----:B------:R-:W-:-:S03]  /*ad3f0*/  IMAD.MOV.U32 R33, RZ, RZ, R49 ;  /* 0x000000ffff217224 */ /* 0x000fc600078e0031 */
[----:B-1----:R-:W3:Y:S04]  /*ad400*/  LDL.LU R47, [R1+0x3e58] ;  /* 0x003e5800012f7983 */ /* 0x002ee80000300800 */
[----:B------:R-:W-:Y:S04]  /*ad410*/  STL [R1+0x3ddc], R41 ;  /* 0x003ddc2901007387 */ /* 0x000fe80000100800 */
[----:B------:R1:W-:Y:S01]  /*ad420*/  LDGSTS.E [R43+0x19200], [R32.64], P0 ;  /* 0x19200000202b7fae */ /* 0x0003e20008121846 */
[----:B------:R-:W-:-:S05]  /*ad430*/  IMAD.X R45, R45, 0x1, R2, P1 ;  /* 0x000000012d2d7824 */ /* 0x000fca00008e0602 */
[----:B------:R2:W-:Y:S01]  /*ad440*/  STL [R1+0x3dd8], R45 ;  /* 0x003dd82d01007387 */ /* 0x0005e20000100800 */
[----:B-1----:R-:W-:-:S03]  /*ad450*/  MOV R33, R45 ;  /* 0x0000002d00217202 */ /* 0x002fc60000000f00 */
[----:B--2---:R-:W3:Y:S01]  /*ad460*/  LDL.LU R49, [R1+0x3e60] ;  /* 0x003e600001317983 */ /* 0x004ee20000300800 */
[----:B------:R-:W-:-:S03]  /*ad470*/  IMAD.MOV.U32 R32, RZ, RZ, R41 ;  /* 0x000000ffff207224 */ /* 0x000fc600078e0029 */
[----:B------:R-:W3:Y:S04]  /*ad480*/  LDL.LU R45, [R1+0x3e64] ;  /* 0x003e6400012d7983 */ /* 0x000ee80000300800 */
[----:B------:R-:W3:Y:S04]  /*ad490*/  LDL.LU R41, [R1+0x3ecc] ;  /* 0x003ecc0001297983 */ /* 0x000ee80000300800 */
[----:B------:R1:W-:Y:S01]  /*ad4a0*/  LDGSTS.E [R43+0x19400], [R32.64], P0 ;  /* 0x19400000202b7fae */ /* 0x0003e20008121846 */
[----:B------:R-:W-:-:S05]  /*ad4b0*/  IADD3 R42, P2, R42, R48, RZ ;  /* 0x000000302a2a7210 */ /* 0x000fca0007f5e0ff */
[----:B------:R-:W-:Y:S01]  /*ad4c0*/  IMAD.X R46, R46, 0x1, R2, P2 ;  /* 0x000000012e2e7824 */ /* 0x000fe200010e0602 */
[----:B------:R-:W-:Y:S03]  /*ad4d0*/  STL [R1+0x3de4], R42 ;  /* 0x003de42a01007387 */ /* 0x000fe60000100800 */
[----:B-1----:R-:W-:Y:S01]  /*ad4e0*/  IMAD.MOV.U32 R33, RZ, RZ, R46 ;  /* 0x000000ffff217224 */ /* 0x002fe200078e002e */
[----:B------:R1:W-:Y:S04]  /*ad4f0*/  STL [R1+0x3de0], R46 ;  /* 0x003de02e01007387 */ /* 0x0003e80000100800 */
[----:B-1----:R-:W3:Y:S01]  /*ad500*/  LDL.LU R46, [R1+0x3ec8] ;  /* 0x003ec800012e7983 */ /* 0x002ee20000300800 */
        /* <DEDUP_REMOVED lines=18> */
[----:B----4-:R-:W-:Y:S01]  /*ad630*/  MOV R32, R50 ;  /* 0x0000003200207202 */ /* 0x010fe20000000f00 */
[----:B---3--:R-:W-:-:S05]  /*ad640*/  IMAD.X R51, R51, 0x1, R2, P0 ;  /* 0x0000000133337824 */ /* 0x008fca00000e0602 */
        /* <DEDUP_REMOVED lines=40> */
[----:B------:R-:W-:-:S03]  /*ad8d0*/  IADD3 R37, P1, R37, R48, RZ ;  /* 0x0000003025257210 */ /* 0x000fc60007f3e0ff */
[----:B------:R-:W-:Y:S01]  /*ad8e0*/  IMAD.MOV.U32 R33, RZ, RZ, R52 ;  /* 0x000000ffff217224 */ /* 0x000fe200078e0034 */
[----:B------:R1:W-:Y:S04]  /*ad8f0*/  STL [R1+0x3ed0], R52 ;  /* 0x003ed03401007387 */ /* 0x0003e80000100800 */
        /* <DEDUP_REMOVED lines=10> */
[----:B-1----:R-:W4:Y:S04]  /*ad9a0*/  LDL.LU R50, [R1+0x3f64] ;  /* 0x003f640001327983 */ /* 0x002f280000300800 */
[----:B------:R-:W4:Y:S01]  /*ad9b0*/  LDL.LU R37, [R1+0x37e8] ;  /* 0x0037e80001257983 */ /* 0x000f220000300800 */
[----:B------:R-:W-:-:S04]  /*ad9c0*/  SEL R29, RZ, 0x4, !P1 ;  /* 0x00000004ff1d7807 */ /* 0x000fc80004800000 */
        /* <DEDUP_REMOVED lines=29> */
[----:B------:R2:W-:Y:S01]  /*adba0*/  STL [R1+0x3f5c], R41 ;  /* 0x003f5c2901007387 */ /* 0x0005e20000100800 */
[----:B-1----:R-:W-:Y:S01]  /*adbb0*/  IMAD.MOV.U32 R32, RZ, RZ, R41 ;  /* 0x000000ffff207224 */ /* 0x002fe200078e0029 */
[----:B------:R-:W-:Y:S01]  /*adbc0*/  LOP3.LUT R44, R44, 0x60, RZ, 0x3c, !PT ;  /* 0x000000602c2c7812 */ /* 0x000fe200078e3cff */
[----:B--2---:R-:W-:-:S04]  /*adbd0*/  IMAD.X R42, R42, 0x1, R2, P0 ;  /* 0x000000012a2a7824 */ /* 0x004fc800000e0602 */
[----:B------:R-:W-:Y:S01]  /*adbe0*/  IMAD.MOV.U32 R33, RZ, RZ, R42 ;  /* 0x000000ffff217224 */ /* 0x000fe200078e002a */
[----:B------:R1:W-:Y:S04]  /*adbf0*/  STL [R1+0x3f58], R42 ;  /* 0x003f582a01007387 */ /* 0x0003e80000100800 */
[----:B---3--:R-:W2:Y:S04]  /*adc00*/  LDL.LU R46, [R1+0x37fc] ;  /* 0x0037fc00012e7983 */ /* 0x008ea80000300800 */
[----:B------:R-:W3:Y:S01]  /*adc10*/  LDL.LU R41, [R1+0x3800] ;  /* 0x0038000001297983 */ /* 0x000ee20000300800 */
[----:B------:R-:W-:-:S03]  /*adc20*/  ISETP.GT.AND P0, PT, R28, 0x3, PT ;  /* 0x000000031c00780c */ /* 0x000fc60003f04270 */
[----:B------:R4:W-:Y:S01]  /*adc30*/  LDGSTS.E [R43+0x1f400], [R32.64], P1 ;  /* 0x1f400000202b7fae */ /* 0x0009e20008921846 */
[----:B------:R-:W-:-:S03]  /*adc40*/  SEL R29, RZ, 0x4, !P0 ;  /* 0x00000004ff1d7807 */ /* 0x000fc60004000000 */
[----:B-1----:R-:W2:Y:S01]  /*adc50*/  LDL.LU R42, [R1+0x3868] ;  /* 0x00386800012a7983 */ /* 0x002ea20000300800 */
[----:B------:R-:W-:-:S04]  /*adc60*/  SEL R29, R29, RZ, !P5 ;  /* 0x000000ff1d1d7207 */ /* 0x000fc80006800000 */
[----:B------:R-:W-:Y:S02]  /*adc70*/  ISETP.NE.U32.AND P0, PT, R29, RZ, PT ;  /* 0x000000ff1d00720c */ /* 0x000fe40003f05070 */
[----:B----4-:R-:W-:-:S05]  /*adc80*/  IADD3 R50, P2, R50, R48, RZ ;  /* 0x0000003032327210 */ /* 0x010fca0007f5e0ff */
[----:B------:R-:W-:Y:S02]  /*adc90*/  IMAD.X R52, R52, 0x1, R2, P2 ;  /* 0x0000000134347824 */ /* 0x000fe400010e0602 */
[----:B------:R-:W-:Y:S02]  /*adca0*/  IMAD.MOV.U32 R32, RZ, RZ, R50 ;  /* 0x000000ffff207224 */ /* 0x000fe400078e0032 */
[----:B------:R-:W-:Y:S01]  /*adcb0*/  IMAD.MOV.U32 R33, RZ, RZ, R52 ;  /* 0x000000ffff217224 */ /* 0x000fe200078e0034 */
[----:B------:R-:W-:Y:S01]  /*adcc0*/  IADD3 R37, P2, R37, R48, RZ ;  /* 0x0000003025257210 */ /* 0x000fe20007f5e0ff */
[----:B------:R1:W-:Y:S04]  /*adcd0*/  STL [R1+0x3f64], R50 ;  /* 0x003f643201007387 */ /* 0x0003e80000100800 */
[----:B------:R-:W-:Y:S04]  /*adce0*/  STL [R1+0x3f60], R52 ;  /* 0x003f603401007387 */ /* 0x000fe80000100800 */
[----:B------:R4:W-:Y:S04]  /*adcf0*/  LDGSTS.E [R43+0x1f600], [R32.64], P1 ;  /* 0x1f600000202b7fae */ /* 0x0009e80008921846 */
[----:B----4-:R-:W4:Y:S04]  /*add00*/  LDL.LU R43, [R1+0x3870] ;  /* 0x00387000012b7983 */ /* 0x010f280000300800 */
[----:B------:R-:W-:Y:S04]  /*add10*/  STL [R1+0x37e8], R37 ;  /* 0x0037e82501007387 */ /* 0x000fe80000100800 */
[----:B-1----:R-:W4:Y:S01]  /*add20*/  LDL.LU R50, [R1+0x3864] ;  /* 0x0038640001327983 */ /* 0x002f220000300800 */
[----:B------:R-:W-:-:S02]  /*add30*/  IADD3.X R51, R51, R2, RZ, P2, !PT ;  /* 0x0000000233337210 */ /* 0x000fc400017fe4ff */
[----:B------:R-:W-:-:S03]  /*add40*/  IADD3 R47, P1, R47, R48, RZ ;  /* 0x000000302f2f7210 */ /* 0x000fc60007f3e0ff */
[----:B------:R1:W-:Y:S01]  /*add50*/  STL [R1+0x37e4], R51 ;  /* 0x0037e43301007387 */ /* 0x0003e20000100800 */
[----:B------:R-:W-:Y:S02]  /*add60*/  IMAD.MOV.U32 R33, RZ, RZ, R51 ;  /* 0x000000ffff217224 */ /* 0x000fe400078e0033 */
[----:B------:R-:W-:-:S05]  /*add70*/  IMAD.MOV.U32 R32, RZ, RZ, R37 ;  /* 0x000000ffff207224 */ /* 0x000fca00078e0025 */
[----:B------:R1:W-:Y:S04]  /*add80*/  LDGSTS.E [R44+0x1800], [R32.64], P0 ;  /* 0x01800000202c7fae */ /* 0x0003e80008121846 */
[----:B-1----:R-:W4:Y:S04]  /*add90*/  LDL.LU R51, [R1+0x386c] ;  /* 0x00386c0001337983 */ /* 0x002f280000300800 */
[----:B------:R-:W4:Y:S01]  /*adda0*/  LDL.LU R37, [R1+0x3878] ;  /* 0x0038780001257983 */ /* 0x000f220000300800 */
[----:B------:R-:W-:-:S03]  /*addb0*/  IMAD.X R49, R49, 0x1, R2, P1 ;  /* 0x0000000131317824 */ /* 0x000fc600008e0602 */
[----:B------:R1:W-:Y:S01]  /*addc0*/  STL [R1+0x37f0], R47 ;  /* 0x0037f02f01007387 */ /* 0x0003e20000100800 */
[----:B------:R-:W-:-:S03]  /*addd0*/  IADD3 R40, P1, R40, R48, RZ ;  /* 0x0000003028287210 */ /* 0x000fc60007f3e0ff */
[----:B------:R1:W-:Y:S01]  /*adde0*/  STL [R1+0x37ec], R49 ;  /* 0x0037ec3101007387 */ /* 0x0003e20000100800 */
[----:B------:R-:W-:Y:S02]  /*addf0*/  IMAD.MOV.U32 R32, RZ, RZ, R47 ;  /* 0x000000ffff207224 */ /* 0x000fe400078e002f */
[----:B------:R-:W-:Y:S01]  /*ade00*/  IMAD.MOV.U32 R33, RZ, RZ, R49 ;  /* 0x000000ffff217224 */ /* 0x000fe200078e0031 */
[----:B-1----:R-:W4:Y:S04]  /*ade10*/  LDL.LU R47, [R1+0x3874] ;  /* 0x00387400012f7983 */ /* 0x002f280000300800 */
[----:B------:R-:W-:Y:S04]  /*ade20*/  STL [R1+0x37f8], R40 ;  /* 0x0037f82801007387 */ /* 0x000fe80000100800 */
[----:B------:R1:W-:Y:S01]  /*ade30*/  LDGSTS.E [R44+0x1a00], [R32.64], P0 ;  /* 0x01a00000202c7fae */ /* 0x0003e20008121846 */
[----:B------:R-:W-:-:S05]  /*ade40*/  IMAD.X R45, R45, 0x1, R2, P1 ;  /* 0x000000012d2d7824 */ /* 0x000fca00008e0602 */
[----:B------:R1:W-:Y:S04]  /*ade50*/  STL [R1+0x37f4], R45 ;  /* 0x0037f42d01007387 */ /* 0x0003e80000100800 */
[----:B------:R-:W4:Y:S01]  /*ade60*/  LDL.LU R49, [R1+0x387c] ;  /* 0x00387c0001317983 */ /* 0x000f220000300800 */
[----:B-1----:R-:W-:-:S03]  /*ade70*/  MOV R33, R45 ;  /* 0x0000002d00217202 */ /* 0x002fc60000000f00 */
[----:B------:R-:W4:Y:S01]  /*ade80*/  LDL.LU R45, [R1+0x3880] ;  /* 0x00388000012d7983 */ /* 0x000f220000300800 */
[----:B------:R-:W-:Y:S01]  /*ade90*/  ISETP.GT.AND P1, PT, R28, 0x7, PT ;  /* 0x000000071c00780c */ /* 0x000fe20003f24270 */
[----:B------:R-:W-:Y:S02]  /*adea0*/  IMAD.MOV.U32 R32, RZ, RZ, R40 ;  /* 0x000000ffff207224 */ /* 0x000fe400078e0028 */
[----:B------:R-:W4:Y:S01]  /*adeb0*/  LDL.LU R40, [R1+0x38e8] ;  /* 0x0038e80001287983 */ /* 0x000f220000300800 */
[----:B------:R-:W-:-:S03]  /*adec0*/  SEL R29, RZ, 0x4, !P1 ;  /* 0x00000004ff1d7807 */ /* 0x000fc60004800000 */
[----:B------:R1:W-:Y:S01]  /*aded0*/  LDGSTS.E [R44+0x1c00], [R32.64], P0 ;  /* 0x01c00000202c7fae */ /* 0x0003e20008121846 */
[----:B------:R-:W-:-:S04]  /*adee0*/  SEL R29, R29, RZ, !P5 ;  /* 0x000000ff1d1d7207 */ /* 0x000fc80006800000 */
[----:B------:R-:W-:Y:S02]  /*adef0*/  ISETP.NE.U32.AND P1, PT, R29, RZ, PT ;  /* 0x000000ff1d00720c */ /* 0x000fe40003f25070 */
[----:B---3--:R-:W-:-:S05]  /*adf00*/  IADD3 R41, P2, R41, R48, RZ ;  /* 0x0000003029297210 */ /* 0x008fca0007f5e0ff */
[----:B--2---:R-:W-:Y:S01]  /*adf10*/  IMAD.X R46, R46, 0x1, R2, P2 ;  /* 0x000000012e2e7824 */ /* 0x004fe200010e0602 */
[-C--:B------:R-:W-:Y:S01]  /*adf20*/  IADD3 R42, P2, R42, R48.reuse, RZ ;  /* 0x000000302a2a7210 */ /* 0x080fe20007f5e0ff */
        /* <DEDUP_REMOVED lines=9> */
[----:B----4-:R-:W-:Y:S01]  /*adfc0*/  IADD3 R43, P0, R43, R48, RZ ;  /* 0x000000302b2b7210 */ /* 0x010fe20007f1e0ff */
[----:B------:R-:W-:-:S04]  /*adfd0*/  IMAD.X R50, R50, 0x1, R2, P2 ;  /* 0x0000000132327824 */ /* 0x000fc800010e0602 */
[----:B------:R-:W-:Y:S01]  /*adfe0*/  IMAD.MOV.U32 R33, RZ, RZ, R50 ;  /* 0x000000ffff217224 */ /* 0x000fe200078e0032 */
[----:B------:R1:W-:Y:S04]  /*adff0*/  STL [R1+0x3864], R50 ;  /* 0x0038643201007387 */ /* 0x0003e80000100800 */
[----:B------:R2:W-:Y:S04]  /*ae000*/  LDGSTS.E [R44+0x3800], [R32.64], P1 ;  /* 0x03800000202c7fae */ /* 0x0005e80008921846 */
[----:B-1----:R-:W4:Y:S01]  /*ae010*/  LDL.LU R50, [R1+0x38ec] ;  /* 0x0038ec0001327983 */ /* 0x002f220000300800 */
[----:B------:R-:W-:-:S03]  /*ae020*/  IMAD.X R51, R51, 0x1, R2, P0 ;  /* 0x0000000133337824 */ /* 0x000fc600000e0602 */
[----:B------:R-:W4:Y:S01]  /*ae030*/  LDL.LU R42, [R1+0x38f8] ;  /* 0x0038f800012a7983 */ /* 0x000f220000300800 */
[----:B--2---:R-:W-:-:S03]  /*ae040*/  MOV R32, R43 ;  /* 0x0000002b00207202 */ /* 0x004fc60000000f00 */
[----:B------:R1:W-:Y:S01]  /*ae050*/  STL [R1+0x3870], R43 ;  /* 0x0038702b01007387 */ /* 0x0003e20000100800 */
[----:B------:R-:W-:-:S03]  /*ae060*/  IADD3 R37, P0, R37, R48, RZ ;  /* 0x0000003025257210 */ /* 0x000fc60007f1e0ff */
[----:B------:R2:W-:Y:S01]  /*ae070*/  STL [R1+0x386c], R51 ;  /* 0x00386c3301007387 */ /* 0x0005e20000100800 */
[----:B------:R-:W-:-:S03]  /*ae080*/  IMAD.MOV.U32 R33, RZ, RZ, R51 ;  /* 0x000000ffff217224 */ /* 0x000fc600078e0033 */
[----:B-1----:R-:W4:Y:S01]  /*ae090*/  LDL.LU R43, [R1+0x38f4] ;  /* 0x0038f400012b7983 */ /* 0x002f220000300800 */
[----:B------:R-:W-:-:S03]  /*ae0a0*/  IMAD.X R47, R47, 0x1, R2, P0 ;  /* 0x000000012f2f7824 */ /* 0x000fc600000e0602 */
[----:B------:R-:W-:Y:S04]  /*ae0b0*/  STL [R1+0x3878], R37 ;  /* 0x0038782501007387 */ /* 0x000fe80000100800 */
[----:B------:R1:W-:Y:S04]  /*ae0c0*/  LDGSTS.E [R44+0x3a00], [R32.64], P1 ;  /* 0x03a00000202c7fae */ /* 0x0003e80008921846 */
[----:B------:R1:W-:Y:S04]  /*ae0d0*/  STL [R1+0x3874], R47 ;  /* 0x0038742f01007387 */ /* 0x0003e80000100800 */
[----:B--2---:R-:W4:Y:S01]  /*ae0e0*/  LDL.LU R51, [R1+0x38fc] ;  /* 0x0038fc0001337983 */ /* 0x004f220000300800 */
[----:B-1----:R-:W-:-:S03]  /*ae0f0*/  IMAD.MOV.U32 R33, RZ, RZ, R47 ;  /* 0x000000ffff217224 */ /* 0x002fc600078e002f */
[----:B------:R-:W4:Y:S01]  /*ae100*/  LDL.LU R47, [R1+0x3900] ;  /* 0x00390000012f7983 */ /* 0x000f220000300800 */
[----:B------:R-:W-:-:S03]  /*ae110*/  IMAD.MOV.U32 R32, RZ, RZ, R37 ;  /* 0x000000ffff207224 */ /* 0x000fc600078e0025 */
[----:B------:R-:W4:Y:S01]  /*ae120*/  LDL.LU R37, [R1+0x3968] ;  /* 0x0039680001257983 */ /* 0x000f220000300800 */
[----:B------:R-:W-:-:S03]  /*ae130*/  IADD3 R45, P2, R45, R48, RZ ;  /* 0x000000302d2d7210 */ /* 0x000fc60007f5e0ff */
[----:B------:R1:W-:Y:S02]  /*ae140*/  LDGSTS.E [R44+0x3c00], [R32.64], P1 ;  /* 0x03c00000202c7fae */ /* 0x0003e40008921846 */
[----:B------:R-:W-:Y:S02]  /*ae150*/  IMAD.X R49, R49, 0x1, R2, P2 ;  /* 0x0000000131317824 */ /* 0x000fe400010e0602 */
[----:B------:R-:W-:Y:S04]  /*ae160*/  STL [R1+0x3880], R45 ;  /* 0x0038802d01007387 */ /* 0x000fe80000100800 */
[----:B------:R1:W-:Y:S02]  /*ae170*/  STL [R1+0x387c], R49 ;  /* 0x00387c3101007387 */ /* 0x0003e40000100800 */
[----:B-1----:R-:W-:-:S02]  /*ae180*/  IMAD.MOV.U32 R33, RZ, RZ, R49 ;  /* 0x000000ffff217224 */ /* 0x002fc400078e0031 */
        /* <DEDUP_REMOVED lines=10> */
[----:B-1----:R-:W-:Y:S01]  /*ae230*/  IMAD.MOV.U32 R32, RZ, RZ, R40 ;  /* 0x000000ffff207224 */ /* 0x002fe200078e0028 */
[----:B---3--:R-:W-:Y:S02]  /*ae240*/  IADD3.X R46, R46, R2, RZ, P2, !PT ;  /* 0x000000022e2e7210 */ /* 0x008fe400017fe4ff */
[----:B------:R-:W-:-:S03]  /*ae250*/  IADD3 R41, P1, R41, R48, RZ ;  /* 0x0000003029297210 */ /* 0x000fc60007f3e0ff */
[----:B------:R1:W-:Y:S01]  /*ae260*/  STL [R1+0x38e4], R46 ;  /* 0x0038e42e01007387 */ /* 0x0003e20000100800 */
[----:B------:R-:W-:-:S05]  /*ae270*/  IMAD.MOV.U32 R33, RZ, RZ, R46 ;  /* 0x000000ffff217224 */ /* 0x000fca00078e002e */
[----:B------:R3:W-:Y:S04]  /*ae280*/  LDGSTS.E [R44+0x5800], [R32.64], P0 ;  /* 0x05800000202c7fae */ /* 0x0007e80008121846 */
[----:B-1----:R-:W2:Y:S04]  /*ae290*/  LDL.LU R46, [R1+0x396c] ;  /* 0x00396c00012e7983 */ /* 0x002ea80000300800 */
[----:B------:R-:W2:Y:S04]  /*ae2a0*/  LDL.LU R40, [R1+0x3978] ;  /* 0x0039780001287983 */ /* 0x000ea80000300800 */
[----:B------:R1:W-:Y:S01]  /*ae2b0*/  STL [R1+0x38f0], R41 ;  /* 0x0038f02901007387 */ /* 0x0003e20000100800 */
[----:B---3--:R-:W-:-:S02]  /*ae2c0*/  IMAD.MOV.U32 R32, RZ, RZ, R41 ;  /* 0x000000ffff207224 */ /* 0x008fc400078e0029 */
[----:B----4-:R-:W-:-:S05]  /*ae2d0*/  IMAD.X R50, R50, 0x1, R2, P1 ;  /* 0x0000000132327824 */ /* 0x010fca00008e0602 */
[----:B------:R3:W-:Y:S01]  /*ae2e0*/  STL [R1+0x38ec], R50 ;  /* 0x0038ec3201007387 */ /* 0x0007e20000100800 */
[----:B------:R-:W-:-:S03]  /*ae2f0*/  IADD3 R42, P1, R42, R48, RZ ;  /* 0x000000302a2a7210 */ /* 0x000fc60007f3e0ff */
[----:B-1----:R-:W4:Y:S01]  /*ae300*/  LDL.LU R41, [R1+0x3974] ;  /* 0x0039740001297983 */ /* 0x002f220000300800 */
[----:B------:R-:W-:-:S03]  /*ae310*/  IMAD.MOV.U32 R33, RZ, RZ, R50 ;  /* 0x000000ffff217224 */ /* 0x000fc600078e0032 */
[----:B------:R1:W-:Y:S04]  /*ae320*/  STL [R1+0x38f8], R42 ;  /* 0x0038f82a01007387 */ /* 0x0003e80000100800 */
[----:B------:R1:W-:Y:S01]  /*ae330*/  LDGSTS.E [R44+0x5a00], [R32.64], P0 ;  /* 0x05a00000202c7fae */ /* 0x0003e20008121846 */
[----:B------:R-:W-:-:S05]  /*ae340*/  IMAD.X R43, R43, 0x1, R2, P1 ;  /* 0x000000012b2b7824 */ /* 0x000fca00008e0602 */
[----:B------:R1:W-:Y:S04]  /*ae350*/  STL [R1+0x38f4], R43 ;  /* 0x0038f42b01007387 */ /* 0x0003e80000100800 */
[----:B---3--:R-:W3:Y:S01]  /*ae360*/  LDL.LU R50, [R1+0x397c] ;  /* 0x00397c0001327983 */ /* 0x008ee20000300800 */
[----:B-1----:R-:W-:-:S03]  /*ae370*/  IMAD.MOV.U32 R32, RZ, RZ, R42 ;  /* 0x000000ffff207224 */ /* 0x002fc600078e002a */
[----:B------:R-:W3:Y:S01]  /*ae380*/  LDL.LU R42, [R1+0x3980] ;  /* 0x00398000012a7983 */ /* 0x000ee20000300800 */
[----:B------:R-:W-:-:S03]  /*ae390*/  MOV R33, R43 ;  /* 0x0000002b00217202 */ /* 0x000fc60000000f00 */
        /* <DEDUP_REMOVED lines=21> */
[-C--:B------:R-:W-:Y:S01]  /*ae4f0*/  IADD3 R45, P0, R45, R48.reuse, RZ ;  /* 0x000000302d2d7210 */ /* 0x080fe20007f1e0ff */
        /* <DEDUP_REMOVED lines=59> */
[----:B-1----:R-:W2:Y:S01]  /*ae8b0*/  LDL.LU R45, [R1+0x3a80] ;  /* 0x003a8000012d7983 */ /* 0x002ea20000300800 */
[----:B------:R-:W-:-:S03]  /*ae8c0*/  SEL R29, RZ, 0x4, !P1 ;  /* 0x00000004ff1d7807 */ /* 0x000fc60004800000 */
[----:B------:R-:W2:Y:S01]  /*ae8d0*/  LDL.LU R37, [R1+0x3ae8] ;  /* 0x003ae80001257983 */ /* 0x000ea20000300800 */
[----:B------:R-:W-:-:S04]  /*ae8e0*/  SEL R29, R29, RZ, !P5 ;  /* 0x000000ff1d1d7207 */ /* 0x000fc80006800000 */
[----:B------:R-:W-:Y:S02]  /*ae8f0*/  ISETP.NE.U32.AND P1, PT, R29, RZ, PT ;  /* 0x000000ff1d00720c */ /* 0x000fe40003f25070 */
[----:B----4-:R-:W-:-:S05]  /*ae900*/  IADD3 R41, P2, R41, R48, RZ ;  /* 0x0000003029297210 */ /* 0x010fca0007f5e0ff */
[----:B------:R-:W-:Y:S01]  /*ae910*/  IMAD.X R46, R46, 0x1, R2, P2 ;  /* 0x000000012e2e7824 */ /* 0x000fe200010e0602 */
[----:B------:R-:W-:Y:S01]  /*ae920*/  STL [R1+0x3a00], R41 ;  /* 0x003a002901007387 */ /* 0x000fe20000100800 */
[----:B------:R-:W-:Y:S02]  /*ae930*/  IADD3 R40, P2, R40, R48, RZ ;  /* 0x0000003028287210 */ /* 0x000fe40007f5e0ff */
[----:B---3--:R-:W-:Y:S01]  /*ae940*/  IMAD.MOV.U32 R33, RZ, RZ, R46 ;  /* 0x000000ffff217224 */ /* 0x008fe200078e002e */
[----:B------:R1:W-:Y:S01]  /*ae950*/  STL [R1+0x39fc], R46 ;  /* 0x0039fc2e01007387 */ /* 0x0003e20000100800 */
[----:B------:R-:W-:-:S05]  /*ae960*/  IMAD.MOV.U32 R32, RZ, RZ, R41 ;  /* 0x000000ffff207224 */ /* 0x000fca00078e0029 */
[----:B------:R3:W-:Y:S04]  /*ae970*/  LDGSTS.E [R44+0x9e00], [R32.64], P0 ;  /* 0x09e00000202c7fae */ /* 0x0007e80008121846 */
[----:B-1----:R-:W4:Y:S04]  /*ae980*/  LDL.LU R46, [R1+0x3ae4] ;  /* 0x003ae400012e7983 */ /* 0x002f280000300800 */
[----:B------:R-:W4:Y:S01]  /*ae990*/  LDL.LU R41, [R1+0x3af0] ;  /* 0x003af00001297983 */ /* 0x000f220000300800 */
[----:B------:R-:W-:-:S03]  /*ae9a0*/  IMAD.X R50, R50, 0x1, R2, P2 ;  /* 0x0000000132327824 */ /* 0x000fc600010e0602 */
[----:B------:R-:W-:Y:S01]  /*ae9b0*/  STL [R1+0x3a68], R40 ;  /* 0x003a682801007387 */ /* 0x000fe20000100800 */
[----:B------:R-:W-:Y:S01]  /*ae9c0*/  IADD3 R42, P0, R42, R48, RZ ;  /* 0x000000302a2a7210 */ /* 0x000fe20007f1e0ff */
[----:B---3--:R-:W-:Y:S02]  /*ae9d0*/  IMAD.MOV.U32 R33, RZ, RZ, R50 ;  /* 0x000000ffff217224 */ /* 0x008fe400078e0032 */
[----:B------:R1:W-:Y:S01]  /*ae9e0*/  STL [R1+0x3a64], R50 ;  /* 0x003a643201007387 */ /* 0x0003e20000100800 */
[----:B------:R-:W-:-:S05]  /*ae9f0*/  IMAD.MOV.U32 R32, RZ, RZ, R40 ;  /* 0x000000ffff207224 */ /* 0x000fca00078e0028 */
[----:B------:R3:W-:Y:S04]  /*aea00*/  LDGSTS.E [R44+0xb800], [R32.64], P1 ;  /* 0x0b800000202c7fae */ /* 0x0007e80008921846 */
[----:B-1----:R-:W4:Y:S04]  /*aea10*/  LDL.LU R50, [R1+0x3aec] ;  /* 0x003aec0001327983 */ /* 0x002f280000300800 */
[----:B------:R-:W4:Y:S04]  /*aea20*/  LDL.LU R40, [R1+0x3af8] ;  /* 0x003af80001287983 */ /* 0x000f280000300800 */
[----:B------:R1:W-:Y:S01]  /*aea30*/  STL [R1+0x3a70], R42 ;  /* 0x003a702a01007387 */ /* 0x0003e20000100800 */
[----:B------:R-:W-:Y:S01]  /*aea40*/  IMAD.X R51, R51, 0x1, R2, P0 ;  /* 0x0000000133337824 */ /* 0x000fe200000e0602 */
[----:B------:R-:W-:-:S04]  /*aea50*/  IADD3 R43, P0, R43, R48, RZ ;  /* 0x000000302b2b7210 */ /* 0x000fc80007f1e0ff */
[----:B------:R1:W-:Y:S01]  /*aea60*/  STL [R1+0x3a6c], R51 ;  /* 0x003a6c3301007387 */ /* 0x0003e20000100800 */
[----:B---3--:R-:W-:Y:S01]  /*aea70*/  MOV R32, R42 ;  /* 0x0000002a00207202 */ /* 0x008fe20000000f00 */
[----:B------:R-:W-:Y:S02]  /*aea80*/  IMAD.MOV.U32 R33, RZ, RZ, R51 ;  /* 0x000000ffff217224 */ /* 0x000fe400078e0033 */
[----:B-1----:R-:W4:Y:S04]  /*aea90*/  LDL.LU R42, [R1+0x3af4] ;  /* 0x003af400012a7983 */ /* 0x002f280000300800 */
[----:B------:R-:W-:Y:S04]  /*aeaa0*/  STL [R1+0x3a78], R43 ;  /* 0x003a782b01007387 */ /* 0x000fe80000100800 */
[----:B------:R1:W-:Y:S01]  /*aeab0*/  LDGSTS.E [R44+0xba00], [R32.64], P1 ;  /* 0x0ba00000202c7fae */ /* 0x0003e20008921846 */
[----:B------:R-:W-:-:S05]  /*aeac0*/  IMAD.X R47, R47, 0x1, R2, P0 ;  /* 0x000000012f2f7824 */ /* 0x000fca00000e0602 */
[----:B------:R1:W-:Y:S04]  /*aead0*/  STL [R1+0x3a74], R47 ;  /* 0x003a742f01007387 */ /* 0x0003e80000100800 */
[----:B------:R-:W4:Y:S01]  /*aeae0*/  LDL.LU R51, [R1+0x3afc] ;  /* 0x003afc0001337983 */ /* 0x000f220000300800 */
[----:B-1----:R-:W-:-:S03]  /*aeaf0*/  IMAD.MOV.U32 R33, RZ, RZ, R47 ;  /* 0x000000ffff217224 */ /* 0x002fc600078e002f */
        /* <DEDUP_REMOVED lines=26> */
[----:B------:R-:W4:Y:S01]  /*aeca0*/  LDL.LU R37, [R1+0x3b7c] ;  /* 0x003b7c0001257983 */ /* 0x000f220000300800 */
[----:B------:R-:W-:-:S03]  /*aecb0*/  IMAD.X R50, R50, 0x1, R2, P1 ;  /* 0x0000000132327824 */ /* 0x000fc600008e0602 */
[----:B------:R1:W-:Y:S01]  /*aecc0*/  STL [R1+0x3af0], R41 ;  /* 0x003af02901007387 */ /* 0x0003e20000100800 */
[----:B--2---:R-:W-:Y:S01]  /*aecd0*/  IMAD.MOV.U32 R32, RZ, RZ, R41 ;  /* 0x000000ffff207224 */ /* 0x004fe200078e0029 */
[----:B------:R-:W-:Y:S02]  /*aece0*/  IADD3 R40, P1, R40, R48, RZ ;  /* 0x0000003028287210 */ /* 0x000fe40007f3e0ff */
[----:B------:R-:W-:Y:S01]  /*aecf0*/  STL [R1+0x3aec], R50 ;  /* 0x003aec3201007387 */ /* 0x000fe20000100800 */
[----:B------:R-:W-:-:S03]  /*aed00*/  IMAD.MOV.U32 R33, RZ, RZ, R50 ;  /* 0x000000ffff217224 */ /* 0x000fc600078e0032 */
[----:B-1----:R-:W4:Y:S04]  /*aed10*/  LDL.LU R41, [R1+0x3b78] ;  /* 0x003b780001297983 */ /* 0x002f280000300800 */
[----:B------:R1:W-:Y:S01]  /*aed20*/  LDGSTS.E [R44+0xda00], [R32.64], P0 ;  /* 0x0da00000202c7fae */ /* 0x0003e20008121846 */
[----:B------:R-:W-:-:S03]  /*aed30*/  IMAD.X R42, R42, 0x1, R2, P1 ;  /* 0x000000012a2a7824 */ /* 0x000fc600008e0602 */
[----:B------:R-:W-:Y:S04]  /*aed40*/  STL [R1+0x3af8], R40 ;  /* 0x003af82801007387 */ /* 0x000fe80000100800 */
[----:B------:R1:W-:Y:S02]  /*aed50*/  STL [R1+0x3af4], R42 ;  /* 0x003af42a01007387 */ /* 0x0003e40000100800 */
[----:B-1----:R-:W-:Y:S01]  /*aed60*/  MOV R33, R42 ;  /* 0x0000002a00217202 */ /* 0x002fe20000000f00 */
[----:B------:R-:W-:-:S05]  /*aed70*/  IMAD.MOV.U32 R32, RZ, RZ, R40 ;  /* 0x000000ffff207224 */ /* 0x000fca00078e0028 */
[----:B------:R1:W-:Y:S04]  /*aed80*/  LDGSTS.E [R44+0xdc00], [R32.64], P0 ;  /* 0x0dc00000202c7fae */ /* 0x0003e80008121846 */
[----:B------:R-:W4:Y:S04]  /*aed90*/  LDL.LU R42, [R1+0x3b80] ;  /* 0x003b8000012a7983 */ /* 0x000f280000300800 */
[----:B------:R-:W4:Y:S01]  /*aeda0*/  LDL.LU R40, [R1+0x3b84] ;  /* 0x003b840001287983 */ /* 0x000f220000300800 */
[----:B------:R-:W-:-:S03]  /*aedb0*/  IADD3 R47, P2, R47, R48, RZ ;  /* 0x000000302f2f7210 */ /* 0x000fc60007f5e0ff */
[----:B------:R-:W4:Y:S02]  /*aedc0*/  LDL.LU R50, [R1+0x3bec] ;  /* 0x003bec0001327983 */ /* 0x000f240000300800 */
[----:B------:R-:W-:Y:S02]  /*aedd0*/  IMAD.X R51, R51, 0x1, R2, P2 ;  /* 0x0000000133337824 */ /* 0x000fe400010e0602 */
[----:B------:R-:W-:Y:S02]  /*aede0*/  STL [R1+0x3b00], R47 ;  /* 0x003b002f01007387 */ /* 0x000fe40000100800 */
[----:B-1----:R-:W-:Y:S02]  /*aedf0*/  IMAD.MOV.U32 R33, RZ, RZ, R51 ;  /* 0x000000ffff217224 */ /* 0x002fe400078e0033 */
[----:B------:R1:W-:Y:S04]  /*aee00*/  STL [R1+0x3afc], R51 ;  /* 0x003afc3301007387 */ /* 0x0003e80000100800 */
[----:B-1----:R-:W4:Y:S01]  /*aee10*/  LDL.LU R51, [R1+0x3be8] ;  /* 0x003be80001337983 */ /* 0x002f220000300800 */
        /* <DEDUP_REMOVED lines=17> */
[----:B------:R-:W-:Y:S01]  /*aef30*/  STL [R1+0x3b74], R45 ;  /* 0x003b742d01007387 */ /* 0x000fe20000100800 */
[----:B---3--:R-:W-:Y:S01]  /*aef40*/  MOV R32, R45 ;  /* 0x0000002d00207202 */ /* 0x008fe20000000f00 */
[----:B----4-:R-:W-:-:S04]  /*aef50*/  IMAD.X R46, R46, 0x1, R2, P0 ;  /* 0x000000012e2e7824 */ /* 0x010fc800000e0602 */
[----:B------:R-:W-:Y:S01]  /*aef60*/  IMAD.MOV.U32 R33, RZ, RZ, R46 ;  /* 0x000000ffff217224 */ /* 0x000fe200078e002e */
[----:B------:R1:W-:Y:S01]  /*aef70*/  STL [R1+0x3b70], R46 ;  /* 0x003b702e01007387 */ /* 0x0003e20000100800 */
[----:B------:R-:W-:-:S03]  /*aef80*/  IADD3 R37, P0, R37, R48, RZ ;  /* 0x0000003025257210 */ /* 0x000fc60007f1e0ff */
[----:B------:R3:W-:Y:S04]  /*aef90*/  LDGSTS.E [R44+0xfa00], [R32.64], P1 ;  /* 0x0fa00000202c7fae */ /* 0x0007e80008921846 */
[----:B-1----:R-:W4:Y:S01]  /*aefa0*/  LDL.LU R46, [R1+0x3bf8] ;  /* 0x003bf800012e7983 */ /* 0x002f220000300800 */
[----:B------:R-:W-:-:S03]  /*aefb0*/  IMAD.X R41, R41, 0x1, R2, P0 ;  /* 0x0000000129297824 */ /* 0x000fc600000e0602 */
[----:B------:R-:W-:Y:S01]  /*aefc0*/  STL [R1+0x3b7c], R37 ;  /* 0x003b7c2501007387 */ /* 0x000fe20000100800 */
[----:B---3--:R-:W-:-:S03]  /*aefd0*/  IMAD.MOV.U32 R33, RZ, RZ, R41 ;  /* 0x000000ffff217224 */ /* 0x008fc600078e0029 */
[----:B------:R1:W-:Y:S04]  /*aefe0*/  STL [R1+0x3b78], R41 ;  /* 0x003b782901007387 */ /* 0x0003e80000100800 */
[----:B------:R-:W3:Y:S04]  /*aeff0*/  LDL.LU R45, [R1+0x3c00] ;  /* 0x003c0000012d7983 */ /* 0x000ee80000300800 */
        /* <DEDUP_REMOVED lines=10> */
[----:B------:R1:W-:Y:S01]  /*af0a0*/  STL [R1+0x3b80], R42 ;  /* 0x003b802a01007387 */ /* 0x0003e20000100800 */
[----:B------:R-:W-:-:S03]  /*af0b0*/  ISETP.GT.AND P0, PT, R28, 0x23, PT ;  /* 0x000000231c00780c */ /* 0x000fc60003f04270 */
[----:B------:R1:W-:Y:S04]  /*af0c0*/  LDGSTS.E [R44+0xfe00], [R32.64], P1 ;  /* 0x0fe00000202c7fae */ /* 0x0003e80008921846 */
[----:B-1----:R-:W3:Y:S01]  /*af0d0*/  LDL.LU R42, [R1+0x3c68] ;  /* 0x003c6800012a7983 */ /* 0x002ee20000300800 */
[----:B------:R-:W-:-:S03]  /*af0e0*/  IADD3.X R51, R51, R2, RZ, P2, !PT ;  /* 0x0000000233337210 */ /* 0x000fc600017fe4ff */
[----:B------:R-:W3:Y:S04]  /*af0f0*/  LDL.LU R40, [R1+0x3c74] ;  /* 0x003c740001287983 */ /* 0x000ee80000300800 */
[----:B------:R-:W-:Y:S04]  /*af100*/  STL [R1+0x3bec], R50 ;  /* 0x003bec3201007387 */ /* 0x000fe80000100800 */
[----:B------:R1:W-:Y:S04]  /*af110*/  STL [R1+0x3be8], R51 ;  /* 0x003be83301007387 */ /* 0x0003e80000100800 */
[----:B------:R-:W3:Y:S01]  /*af120*/  LDL.LU R53, [R1+0x3c70] ;  /* 0x003c700001357983 */ /* 0x000ee20000300800 */
[----:B------:R-:W-:-:S02]  /*af130*/  SEL R29, RZ, 0x4, !P0 ;  /* 0x00000004ff1d7807 */ /* 0x000fc40004000000 */
[----:B------:R-:W-:Y:S02]  /*af140*/  IADD3 R47, P1, R47, R48, RZ ;  /* 0x000000302f2f7210 */ /* 0x000fe40007f3e0ff */
[----:B------:R-:W-:-:S04]  /*af150*/  SEL R29, R29, RZ, !P5 ;  /* 0x000000ff1d1d7207 */ /* 0x000fc80006800000 */
[----:B------:R-:W-:Y:S01]  /*af160*/  ISETP.NE.U32.AND P0, PT, R29, RZ, PT ;  /* 0x000000ff1d00720c */ /* 0x000fe20003f05070 */
[----:B------:R-:W-:Y:S02]  /*af170*/  IMAD.MOV.U32 R33, RZ, RZ, R51 ;  /* 0x000000ffff217224 */ /* 0x000fe400078e0033 */
[----:B------:R-:W-:Y:S01]  /*af180*/  IMAD.MOV.U32 R32, RZ, RZ, R50 ;  /* 0x000000ffff207224 */ /* 0x000fe200078e0032 */
[----:B-1----:R-:W3:Y:S04]  /*af190*/  LDL.LU R51, [R1+0x3c7c] ;  /* 0x003c7c0001337983 */ /* 0x002ee80000300800 */
[----:B------:R-:W-:Y:S05]  /*af1a0*/  STL [R1+0x3bf4], R47 ;  /* 0x003bf42f01007387 */ /* 0x000fea0000100800 */
        /* <DEDUP_REMOVED lines=11> */
[----:B------:R1:W-:Y:S04]  /*af260*/  STL [R1+0x3bf8], R46 ;  /* 0x003bf82e01007387 */ /* 0x0003e80000100800 */
[----:B------:R-:W4:Y:S04]  /*af270*/  LDL.LU R50, [R1+0x3c80] ;  /* 0x003c800001327983 */ /* 0x000f280000300800 */
[----:B------:R-:W4:Y:S01]  /*af280*/  LDL.LU R49, [R1+0x3c84] ;  /* 0x003c840001317983 */ /* 0x000f220000300800 */
[----:B------:R-:W-:Y:S02]  /*af290*/  ISETP.GT.AND P1, PT, R28, 0x27, PT ;  /* 0x000000271c00780c */ /* 0x000fe40003f24270 */
[----:B---3--:R-:W-:Y:S01]  /*af2a0*/  IADD3 R41, P2, R41, R48, RZ ;  /* 0x0000003029297210 */ /* 0x008fe20007f5e0ff */
[----:B------:R-:W3:Y:S01]  /*af2b0*/  LDL.LU R47, [R1+0x3ce8] ;  /* 0x003ce800012f7983 */ /* 0x000ee20000300800 */
[----:B------:R-:W-:-:S02]  /*af2c0*/  MOV R33, R46 ;  /* 0x0000002e00217202 */ /* 0x000fc40000000f00 */
[----:B------:R-:W-:Y:S01]  /*af2d0*/  SEL R29, RZ, 0x4, !P1 ;  /* 0x00000004ff1d7807 */ /* 0x000fe20004800000 */
[----:B------:R-:W-:Y:S01]  /*af2e0*/  IMAD.X R45, R45, 0x1, R2, P2 ;  /* 0x000000012d2d7824 */ /* 0x000fe200010e0602 */
[----:B-1----:R-:W3:Y:S02]  /*af2f0*/  LDL.LU R46, [R1+0x3cec] ;  /* 0x003cec00012e7983 */ /* 0x002ee40000300800 */
[----:B------:R-:W-:Y:S02]  /*af300*/  SEL R29, R29, RZ, !P5 ;  /* 0x000000ff1d1d7207 */ /* 0x000fe40006800000 */
[----:B------:R1:W-:Y:S01]  /*af310*/  LDGSTS.E [R44+0x11c00], [R32.64], P0 ;  /* 0x11c00000202c7fae */ /* 0x0003e20008121846 */
[----:B------:R-:W-:-:S03]  /*af320*/  IADD3 R37, P2, R37, R48, RZ ;  /* 0x0000003025257210 */ /* 0x000fc60007f5e0ff */
[----:B------:R-:W3:Y:S01]  /*af330*/  LDL.LU R43, [R1+0x3cf4] ;  /* 0x003cf400012b7983 */ /* 0x000ee20000300800 */
[----:B------:R-:W-:-:S03]  /*af340*/  ISETP.NE.U32.AND P1, PT, R29, RZ, PT ;  /* 0x000000ff1d00720c */ /* 0x000fc60003f25070 */
[----:B------:R-:W-:Y:S01]  /*af350*/  STL [R1+0x3c04], R41 ;  /* 0x003c042901007387 */ /* 0x000fe20000100800 */
[----:B-1----:R-:W-:Y:S02]  /*af360*/  IMAD.MOV.U32 R32, RZ, RZ, R41 ;  /* 0x000000ffff207224 */ /* 0x002fe400078e0029 */
[----:B------:R-:W-:Y:S01]  /*af370*/  IMAD.MOV.U32 R33, RZ, RZ, R45 ;  /* 0x000000ffff217224 */ /* 0x000fe200078e002d */
[----:B------:R1:W-:Y:S04]  /*af380*/  STL [R1+0x3c00], R45 ;  /* 0x003c002d01007387 */ /* 0x0003e80000100800 */
[----:B------:R1:W-:Y:S04]  /*af390*/  LDGSTS.E [R44+0x11e00], [R32.64], P0 ;  /* 0x11e00000202c7fae */ /* 0x0003e80008121846 */
[----:B-1----:R-:W3:Y:S01]  /*af3a0*/  LDL.LU R45, [R1+0x3cf0] ;  /* 0x003cf000012d7983 */ /* 0x002ee20000300800 */
[----:B------:R-:W-:-:S03]  /*af3b0*/  IMAD.X R42, R42, 0x1, R2, P2 ;  /* 0x000000012a2a7824 */ /* 0x000fc600010e0602 */
[----:B------:R-:W3:Y:S01]  /*af3c0*/  LDL.LU R41, [R1+0x3cfc] ;  /* 0x003cfc0001297983 */ /* 0x000ee20000300800 */
[----:B------:R-:W-:Y:S01]  /*af3d0*/  IADD3 R40, P0, R40, R48, RZ ;  /* 0x0000003028287210 */ /* 0x000fe20007f1e0ff */
[----:B------:R-:W-:Y:S02]  /*af3e0*/  IMAD.MOV.U32 R32, RZ, RZ, R37 ;  /* 0x000000ffff207224 */ /* 0x000fe400078e0025 */
[----:B------:R-:W-:Y:S01]  /*af3f0*/  STL [R1+0x3c6c], R37 ;  /* 0x003c6c2501007387 */ /* 0x000fe20000100800 */
[----:B------:R-:W-:-:S03]  /*af400*/  IMAD.MOV.U32 R33, RZ, RZ, R42 ;  /* 0x000000ffff217224 */ /* 0x000fc600078e002a */
[----:B------:R1:W-:Y:S04]  /*af410*/  STL [R1+0x3c68], R42 ;  /* 0x003c682a01007387 */ /* 0x0003e80000100800 */
[----:B------:R1:W-:Y:S01]  /*af420*/  LDGSTS.E [R44+0x13800], [R32.64], P1 ;  /* 0x13800000202c7fae */ /* 0x0003e20008921846 */
[----:B------:R-:W-:-:S03]  /*af430*/  IMAD.X R53, R53, 0x1, R2, P0 ;  /* 0x0000000135357824 */ /* 0x000fc600000e0602 */
[----:B-1----:R-:W3:Y:S04]  /*af440*/  LDL.LU R42, [R1+0x3cf8] ;  /* 0x003cf800012a7983 */ /* 0x002ee80000300800 */
[----:B------:R-:W3:Y:S01]  /*af450*/  LDL.LU R37, [R1+0x3d04] ;  /* 0x003d040001257983 */ /* 0x000ee20000300800 */
[----:B------:R-:W-:-:S03]  /*af460*/  MOV R32, R40 ;  /* 0x0000002800207202 */ /* 0x000fc60000000f00 */
[----:B------:R1:W-:Y:S04]  /*af470*/  STL [R1+0x3c74], R40 ;  /* 0x003c742801007387 */ /* 0x0003e80000100800 */
[----:B------:R-:W-:Y:S04]  /*af480*/  STL [R1+0x3c70], R53 ;  /* 0x003c703501007387 */ /* 0x000fe80000100800 */
[----:B-1----:R-:W3:Y:S01]  /*af490*/  LDL.LU R40, [R1+0x3d00] ;  /* 0x003d000001287983 */ /* 0x002ee20000300800 */
[----:B------:R-:W-:Y:S01]  /*af4a0*/  IADD3 R51, P0, R51, R48, RZ ;  /* 0x0000003033337210 */ /* 0x000fe20007f1e0ff */
[----:B------:R-:W-:-:S05]  /*af4b0*/  IMAD.MOV.U32 R33, RZ, RZ, R53 ;  /* 0x000000ffff217224 */ /* 0x000fca00078e0035 */
[----:B------:R1:W-:Y:S02]  /*af4c0*/  LDGSTS.E [R44+0x13a00], [R32.64], P1 ;  /* 0x13a00000202c7fae */ /* 0x0003e40008921846 */
[----:B-1----:R-:W-:Y:S02]  /*af4d0*/  IMAD.MOV.U32 R32, RZ, RZ, R51 ;  /* 0x000000ffff207224 */ /* 0x002fe400078e0033 */
[----:B------:R-:W-:Y:S01]  /*af4e0*/  STL [R1+0x3c7c], R51 ;  /* 0x003c7c3301007387 */ /* 0x000fe20000100800 */
[----:B--2---:R-:W-:Y:S01]  /*af4f0*/  IMAD.X R52, R52, 0x1, R2, P0 ;  /* 0x0000000134347824 */ /* 0x004fe200000e0602 */
[----:B------:R-:W-:-:S03]  /*af500*/  ISETP.GT.AND P0, PT, R28, 0x2b, PT ;  /* 0x0000002b1c00780c */ /* 0x000fc60003f04270 */
[----:B------:R-:W-:Y:S01]  /*af510*/  IMAD.MOV.U32 R33, RZ, RZ, R52 ;  /* 0x000000ffff217224 */ /* 0x000fe200078e0034 */
[----:B------:R-:W-:-:S04]  /*af520*/  SEL R29, RZ, 0x4, !P0 ;  /* 0x00000004ff1d7807 */ /* 0x000fc80004000000 */
[----:B------:R1:W-:Y:S01]  /*af530*/  LDGSTS.E [R44+0x13c00], [R32.64], P1 ;  /* 0x13c00000202c7fae */ /* 0x0003e20008921846 */
[----:B------:R-:W-:-:S04]  /*af540*/  SEL R29, R29, RZ, !P5 ;  /* 0x000000ff1d1d7207 */ /* 0x000fc80006800000 */
[----:B------:R-:W-:Y:S01]  /*af550*/  ISETP.NE.U32.AND P0, PT, R29, RZ, PT ;  /* 0x000000ff1d00720c */ /* 0x000fe20003f05070 */
[----:B------:R-:W-:Y:S01]  /*af560*/  STL [R1+0x3c78], R52 ;  /* 0x003c783401007387 */ /* 0x000fe20000100800 */
[----:B----4-:R-:W-:-:S05]  /*af570*/  IADD3 R49, P2, R49, R48, RZ ;  /* 0x0000003031317210 */ /* 0x010fca0007f5e0ff */
[----:B------:R-:W-:Y:S02]  /*af580*/  IMAD.X R50, R50, 0x1, R2, P2 ;  /* 0x0000000132327824 */ /* 0x000fe400010e0602 */
[----:B-1----:R-:W-:Y:S02]  /*af590*/  IMAD.MOV.U32 R32, RZ, RZ, R49 ;  /* 0x000000ffff207224 */ /* 0x002fe400078e0031 */
[----:B------:R-:W-:Y:S01]  /*af5a0*/  IMAD.MOV.U32 R33, RZ, RZ, R50 ;  /* 0x000000ffff217224 */ /* 0x000fe200078e0032 */
[----:B---3--:R-:W-:-:S04]  /*af5b0*/  IADD3 R46, P2, R46, R48, RZ ;  /* 0x000000302e2e7210 */ /* 0x008fc80007f5e0ff */
[----:B------:R1:W-:Y:S01]  /*af5c0*/  LDGSTS.E [R44+0x13e00], [R32.64], P1 ;  /* 0x13e00000202c7fae */ /* 0x0003e20008921846 */
[----:B------:R-:W-:Y:S02]  /*af5d0*/  IADD3.X R47, R47, R2, RZ, P2, !PT ;  /* 0x000000022f2f7210 */ /* 0x000fe400017fe4ff */
[----:B------:R-:W-:Y:S01]  /*af5e0*/  IADD3 R43, P1, R43, R48, RZ ;  /* 0x000000302b2b7210 */ /* 0x000fe20007f3e0ff */
[----:B------:R-:W-:Y:S04]  /*af5f0*/  STL [R1+0x3c84], R49 ;  /* 0x003c843101007387 */ /* 0x000fe80000100800 */
[----:B------:R-:W-:Y:S01]  /*af600*/  STL [R1+0x3c80], R50 ;  /* 0x003c803201007387 */ /* 0x000fe20000100800 */
[----:B-1----:R-:W-:Y:S02]  /*af610*/  IMAD.MOV.U32 R32, RZ, RZ, R46 ;  /* 0x000000ffff207224 */ /* 0x002fe400078e002e */
[----:B------:R-:W-:Y:S01]  /*af620*/  IMAD.MOV.U32 R33, RZ, RZ, R47 ;  /* 0x000000ffff217224 */ /* 0x000fe200078e002f */
[----:B------:R-:W-:Y:S04]  /*af630*/  STL [R1+0x3cec], R46 ;  /* 0x003cec2e01007387 */ /* 0x000fe80000100800 */
[----:B------:R1:W-:Y:S04]  /*af640*/  STL [R1+0x3ce8], R47 ;  /* 0x003ce82f01007387 */ /* 0x0003e80000100800 */
[----:B------:R2:W-:Y:S01]  /*af650*/  LDGSTS.E [R44+0x15800], [R32.64], P0 ;  /* 0x15800000202c7fae */ /* 0x0005e20008121846 */
[----:B------:R-:W-:-:S03]  /*af660*/  IMAD.X R45, R45, 0x1, R2, P1 ;  /* 0x000000012d2d7824 */ /* 0x000fc600008e0602 */
[----:B-1----:R-:W3:Y:S01]  /*af670*/  LDL.LU R47, [R1+0x3d6c] ;  /* 0x003d6c00012f7983 */ /* 0x002ee20000300800 */
[----:B------:R-:W-:-:S03]  /*af680*/  IADD3 R41, P1, R41, R48, RZ ;  /* 0x0000003029297210 */ /* 0x000fc60007f3e0ff */
[----:B------:R-:W4:Y:S01]  /*af690*/  LDL.LU R46, [R1+0x3d74] ;  /* 0x003d7400012e7983 */ /* 0x000f220000300800 */
[----:B--2---:R-:W-:-:S03]  /*af6a0*/  IMAD.MOV.U32 R32, RZ, RZ, R43 ;  /* 0x000000ffff207224 */ /* 0x004fc600078e002b */
[----:B------:R-:W-:Y:S01]  /*af6b0*/  STL [R1+0x3cf4], R43 ;  /* 0x003cf42b01007387 */ /* 0x000fe20000100800 */
[----:B------:R-:W-:-:S03]  /*af6c0*/  IMAD.MOV.U32 R33, RZ, RZ, R45 ;  /* 0x000000ffff217224 */ /* 0x000fc600078e002d */
[----:B------:R-:W-:Y:S04]  /*af6d0*/  STL [R1+0x3cf0], R45 ;  /* 0x003cf02d01007387 */ /* 0x000fe80000100800 */
[----:B------:R-:W2:Y:S01]  /*af6e0*/  LDL.LU R54, [R1+0x3d68] ;  /* 0x003d680001367983 */ /* 0x000ea20000300800 */
[----:B------:R-:W-:-:S03]  /*af6f0*/  IMAD.X R42, R42, 0x1, R2, P1 ;  /* 0x000000012a2a7824 */ /* 0x000fc600008e0602 */
[----:B------:R-:W2:Y:S01]  /*af700*/  LDL.LU R53, [R1+0x3d70] ;  /* 0x003d700001357983 */ /* 0x000ea20000300800 */
[----:B------:R-:W-:-:S03]  /*af710*/  IADD3 R37, P1, R37, R48, RZ ;  /* 0x0000003025257210 */ /* 0x000fc60007f3e0ff */
[----:B------:R1:W-:Y:S04]  /*af720*/  LDGSTS.E [R44+0x15a00], [R32.64], P0 ;  /* 0x15a00000202c7fae */ /* 0x0003e80008121846 */
[----:B------:R-:W-:Y:S04]  /*af730*/  STL [R1+0x3cfc], R41 ;  /* 0x003cfc2901007387 */ /* 0x000fe80000100800 */
[----:B------:R1:W-:Y:S02]  /*af740*/  STL [R1+0x3cf8], R42 ;  /* 0x003cf82a01007387 */ /* 0x0003e40000100800 */
[----:B-1----:R-:W-:Y:S01]  /*af750*/  IMAD.MOV.U32 R32, RZ, RZ, R41 ;  /* 0x000000ffff207224 */ /* 0x002fe200078e0029 */
[----:B------:R-:W-:Y:S01]  /*af760*/  MOV R33, R42 ;  /* 0x0000002a00217202 */ /* 0x000fe20000000f00 */
[----:B------:R-:W-:Y:S01]  /*af770*/  IMAD.X R40, R40, 0x1, R2, P1 ;  /* 0x0000000128287824 */ /* 0x000fe200008e0602 */
[----:B------:R-:W-:Y:S04]  /*af780*/  STL [R1+0x3d04], R37 ;  /* 0x003d042501007387 */ /* 0x000fe80000100800 */
[----:B------:R1:W-:Y:S04]  /*af790*/  STL [R1+0x3d00], R40 ;  /* 0x003d002801007387 */ /* 0x0003e80000100800 */
[----:B------:R1:W-:Y:S04]  /*af7a0*/  LDGSTS.E [R44+0x15c00], [R32.64], P0 ;  /* 0x15c00000202c7fae */ /* 0x0003e80008121846 */
[----:B------:R-:W2:Y:S04]  /*af7b0*/  LDL.LU R42, [R1+0x3d78] ;  /* 0x003d7800012a7983 */ /* 0x000ea80000300800 */
[----:B------:R-:W2:Y:S01]  /*af7c0*/  LDL.LU R41, [R1+0x3d7c] ;  /* 0x003d7c0001297983 */ /* 0x000ea20000300800 */
[----:B-1----:R-:W-:-:S02]  /*af7d0*/  IMAD.MOV.U32 R33, RZ, RZ, R40 ;  /* 0x000000ffff217224 */ /* 0x002fc400078e0028 */
[----:B------:R-:W-:Y:S01]  /*af7e0*/  IMAD.MOV.U32 R32, RZ, RZ, R37 ;  /* 0x000000ffff207224 */ /* 0x000fe200078e0025 */
[----:B------:R-:W2:Y:S04]  /*af7f0*/  LDL.LU R40, [R1+0x3d80] ;  /* 0x003d800001287983 */ /* 0x000ea80000300800 */
[----:B------:R-:W2:Y:S04]  /*af800*/  LDL.LU R37, [R1+0x3d84] ;  /* 0x003d840001257983 */ /* 0x000ea80000300800 */
[----:B------:R-:W1:Y:S01]  /*af810*/  S2R R153, SR_TID.X ;  /* 0x0000000000997919 */ /* 0x000e620000002100 */
[----:B------:R-:W-:Y:S01]  /*af820*/  ISETP.GT.AND P1, PT, R28, 0x2f, PT ;  /* 0x0000002f1c00780c */ /* 0x000fe20003f24270 */
[----:B------:R-:W-:Y:S02]  /*af830*/  HMMA.1688.F32.TF32 R56, R236, R38, R220 ;  /* 0x00000026ec38723c */ /* 0x000fe400000810dc */
[----:B------:R1:W-:Y:S01]  /*af840*/  LDGSTS.E [R44+0x15e00], [R32.64], P0 ;  /* 0x15e00000202c7fae */ /* 0x0003e20008121846 */
[----:B------:R-:W-:-:S02]  /*af850*/  SEL R29, RZ, 0x4, !P1 ;  /* 0x00000004ff1d7807 */ /* 0x000fc40004800000 */
[C---:B------:R-:W-:Y:S01]  /*af860*/  ISETP.GT.AND P0, PT, R28.reuse, 0x33, PT ;  /* 0x000000331c00780c */ /* 0x040fe20003f04270 */
[----:B------:R-:W2:Y:S01]  /*af870*/  LDL.LU R51, [R1+0x3dec] ;  /* 0x003dec0001337983 */ /* 0x000ea20000300800 */
[----:B------:R-:W-:Y:S02]  /*af880*/  SEL R29, R29, RZ, !P5 ;  /* 0x000000ff1d1d7207 */ /* 0x000fe40006800000 */
[C---:B------:R-:W-:Y:S02]  /*af890*/  ISETP.GT.AND P1, PT, R28.reuse, 0x37, PT ;  /* 0x000000371c00780c */ /* 0x040fe40003f24270 */
[----:B------:R-:W-:Y:S02]  /*af8a0*/  ISETP.NE.U32.AND P6, PT, R29, RZ, PT ;  /* 0x000000ff1d00720c */ /* 0x000fe40003fc5070 */
[C---:B------:R-:W-:Y:S02]  /*af8b0*/  ISETP.GT.AND P2, PT, R28.reuse, 0x3b, PT ;  /* 0x0000003b1c00780c */ /* 0x040fe40003f44270 */
[----:B------:R-:W-:-:S02]  /*af8c0*/  ISETP.GT.AND P3, PT, R28, 0x3f, PT ;  /* 0x0000003f1c00780c */ /* 0x000fc40003f64270 */
[----:B------:R-:W-:Y:S02]  /*af8d0*/  SEL R29, RZ, 0x4, !P0 ;  /* 0x00000004ff1d7807 */ /* 0x000fe40004000000 */
[----:B-1----:R-:W-:-:S04]  /*af8e0*/  LOP3.LUT R43, R153, 0x3f, RZ, 0xc0, !PT ;  /* 0x0000003f992b7812 */ /* 0x002fc800078ec0ff */
[----:B------:R-:W-:Y:S02]  /*af8f0*/  ISETP.GE.AND P4, PT, R43, R28, PT ;  /* 0x0000001c2b00720c */ /* 0x000fe40003f86270 */
[----:B------:R-:W-:Y:S01]  /*af900*/  SEL R28, RZ, 0x4, !P1 ;  /* 0x00000004ff1c7807 */ /* 0x000fe20004800000 */
[----:B------:R-:W-:Y:S01]  /*af910*/  HMMA.1688.F32.TF32 R32, R236, R34, R228 ;  /* 0x00000022ec20723c */ /* 0x000fe200000810e4 */
[----:B------:R-:W-:Y:S02]  /*af920*/  SEL R29, R29, RZ, !P5 ;  /* 0x000000ff1d1d7207 */ /* 0x000fe40006800000 */
[----:B------:R-:W-:Y:S02]  /*af930*/  SEL R28, R28, RZ, !P5 ;  /* 0x000000ff1c1c7207 */ /* 0x000fe40006800000 */
[-C--:B---3--:R-:W-:Y:S02]  /*af940*/  IADD3 R47, P0, R47, R48.reuse, RZ ;  /* 0x000000302f2f7210 */ /* 0x088fe40007f1e0ff */
[----:B----4-:R-:W-:-:S03]  /*af950*/  IADD3 R46, P1, R46, R48, RZ ;  /* 0x000000302e2e7210 */ /* 0x010fc60007f3e0ff */
[----:B------:R1:W-:Y:S04]  /*af960*/  STL [R1+0x3d6c], R47 ;  /* 0x003d6c2f01007387 */ /* 0x0003e80000100800 */
[----:B------:R-:W-:Y:S01]  /*af970*/  STL [R1+0x3d74], R46 ;  /* 0x003d742e01007387 */ /* 0x000fe20000100800 */
[--C-:B--2---:R-:W-:Y:S02]  /*af980*/  IMAD.X R54, R54, 0x1, R2.reuse, P0 ;  /* 0x0000000136367824 */ /* 0x104fe400000e0602 */
[----:B------:R-:W-:-:S03]  /*af990*/  IMAD.X R53, R53, 0x1, R2, P1 ;  /* 0x0000000135357824 */ /* 0x000fc600008e0602 */
[----:B------:R-:W-:Y:S01]  /*af9a0*/  STL [R1+0x3d68], R54 ;  /* 0x003d683601007387 */ /* 0x000fe20000100800 */
[----:B------:R-:W-:-:S03]  /*af9b0*/  ISETP.NE.U32.AND P0, PT, R29, RZ, PT ;  /* 0x000000ff1d00720c */ /* 0x000fc60003f05070 */
[----:B------:R-:W-:Y:S01]  /*af9c0*/  STL [R1+0x3d70], R53 ;  /* 0x003d703501007387 */ /* 0x000fe20000100800 */
[----:B------:R-:W-:-:S03]  /*af9d0*/  ISETP.NE.U32.AND P1, PT, R28, RZ, PT ;  /* 0x000000ff1c00720c */ /* 0x000fc60003f25070 */
[----:B------:R-:W2:Y:S01]  /*af9e0*/  LDL.LU R52, [R1+0x3de8] ;  /* 0x003de80001347983 */ /* 0x000ea20000300800 */
[----:B------:R-:W-:-:S03]  /*af9f0*/  SEL R29, RZ, 0x4, !P2 ;  /* 0x00000004ff1d7807 */ /* 0x000fc60005000000 */
[----:B------:R-:W-:Y:S01]  /*afa00*/  STL.64 [R1+0x1d60], R56 ;  /* 0x001d603801007387 */ /* 0x000fe20000100a00 */
[----:B------:R-:W-:-:S03]  /*afa10*/  SEL R28, RZ, 0x4, !P3 ;  /* 0x00000004ff1c7807 */ /* 0x000fc60005800000 */
[----:B------:R-:W-:Y:S04]  /*afa20*/  STL.64 [R1+0x1d68], R58 ;  /* 0x001d683a01007387 */ /* 0x000fe80000100a00 */
[----:B------:R-:W3:Y:S01]  /*afa30*/  LDL.LU R50, [R1+0x3df0] ;  /* 0x003df00001327983 */ /* 0x000ee20000300800 */
[----:B------:R-:W-:-:S03]  /*afa40*/  SEL R29, R29, RZ, !P5 ;  /* 0x000000ff1d1d7207 */ /* 0x000fc60006800000 */
[----:B------:R-:W4:Y:S01]  /*afa50*/  LDL.LU R49, [R1+0x3df4] ;  /* 0x003df40001317983 */ /* 0x000f220000300800 */
[----:B------:R-:W-:-:S03]  /*afa60*/  SEL R28, R28, RZ, !P5 ;  /* 0x000000ff1c1c7207 */ /* 0x000fc60006800000 */
[----:B------:R-:W3:Y:S04]  /*afa70*/  LDL.LU R45, [R1+0x3dfc] ;  /* 0x003dfc00012d7983 */ /* 0x000ee80000300800 */
[----:B------:R-:W3:Y:S01]  /*afa80*/  LDL.LU R43, [R1+0x3e04] ;  /* 0x003e0400012b7983 */ /* 0x000ee20000300800 */
[----:B------:R-:W-:-:S05]  /*afa90*/  IADD3 R41, P2, R41, R48, RZ ;  /* 0x0000003029297210 */ /* 0x000fca0007f5e0ff */
[----:B------:R-:W-:Y:S01]  /*afaa0*/  IMAD.X R42, R42, 0x1, R2, P2 ;  /* 0x000000012a2a7824 */ /* 0x000fe200010e0602 */
[----:B------:R-:W-:Y:S02]  /*afab0*/  IADD3 R37, P3, R37, R48, RZ ;  /* 0x0000003025257210 */ /* 0x000fe40007f7e0ff */
[----:B------:R-:W-:Y:S01]  /*afac0*/  ISETP.NE.U32.AND P2, PT, R29, RZ, PT ;  /* 0x000000ff1d00720c */ /* 0x000fe20003f45070 */
[----:B------:R-:W-:Y:S02]  /*afad0*/  IMAD.MOV.U32 R29, RZ, RZ, R54 ;  /* 0x000000ffff1d7224 */ /* 0x000fe400078e0036 */
[----:B------:R-:W-:Y:S01]  /*afae0*/  IMAD.X R40, R40, 0x1, R2, P3 ;  /* 0x0000000128287824 */ /* 0x000fe200018e0602 */
[----:B------:R-:W-:Y:S02]  /*afaf0*/  ISETP.NE.U32.AND P3, PT, R28, RZ, PT ;  /* 0x000000ff1c00720c */ /* 0x000fe40003f65070 */
[----:B------:R-:W-:Y:S01]  /*afb00*/  MOV R28, R47 ;  /* 0x0000002f001c7202 */ /* 0x000fe20000000f00 */
[----:B------:R-:W-:Y:S04]  /*afb10*/  STL [R1+0x3d7c], R41 ;  /* 0x003d7c2901007387 */ /* 0x000fe80000100800 */
[----:B------:R-:W-:Y:S04]  /*afb20*/  STL [R1+0x3d84], R37 ;  /* 0x003d842501007387 */ /* 0x000fe80000100800 */
[----:B------:R-:W-:Y:S04]  /*afb30*/  STL [R1+0x3d78], R42 ;  /* 0x003d782a01007387 */ /* 0x000fe80000100800 */
[----:B------:R1:W-:Y:S04]  /*afb40*/  LDGSTS.E [R44+0x17800], [R28.64], P6 ;  /* 0x178000001c2c7fae */ /* 0x0003e8000b121846 */
[----:B------:R-:W-:Y:S04]  /*afb50*/  STL [R1+0x3d80], R40 ;  /* 0x003d802801007387 */ /* 0x000fe80000100800 */
[----:B------:R-:W-:Y:S01]  /*afb60*/  STL.64 [R1+0x1d50], R32 ;  /* 0x001d502001007387 */ /* 0x000fe20000100a00 */
[----:B-1----:R-:W-:-:S02]  /*afb70*/  IMAD.MOV.U32 R28, RZ, RZ, R46 ;  /* 0x000000ffff1c7224 */ /* 0x002fc400078e002e */
[----:B------:R-:W-:Y:S01]  /*afb80*/  IMAD.MOV.U32 R29, RZ, RZ, R53 ;  /* 0x000000ffff1d7224 */ /* 0x000fe200078e0035 */
[----:B------:R1:W-:Y:S04]  /*afb90*/  STL.64 [R1+0x1d58], R34 ;  /* 0x001d582201007387 */ /* 0x0003e80000100a00 */
[----:B------:R-:W3:Y:S04]  /*afba0*/  LDL.LU R47, [R1+0x3df8] ;  /* 0x003df800012f7983 */ /* 0x000ee80000300800 */
[----:B------:R1:W-:Y:S04]  /*afbb0*/  LDGSTS.E [R44+0x17a00], [R28.64], P6 ;  /* 0x17a000001c2c7fae */ /* 0x0003e8000b121846 */
[----:B-1----:R-:W3:Y:S04]  /*afbc0*/  LDL.LU R35, [R1+0x3e6c] ;  /* 0x003e6c0001237983 */ /* 0x002ee80000300800 */
[----:B------:R-:W3:Y:S01]  /*afbd0*/  LDL.LU R46, [R1+0x3e00] ;  /* 0x003e0000012e7983 */ /* 0x000ee20000300800 */
[----:B------:R-:W-:-:S03]  /*afbe0*/  IMAD.MOV.U32 R28, RZ, RZ, R41 ;  /* 0x000000ffff1c7224 */ /* 0x000fc600078e0029 */
[----:B------:R-:W3:Y:S01]  /*afbf0*/  LDL.LU R33, [R1+0x3e74] ;  /* 0x003e740001217983 */ /* 0x000ee20000300800 */
[----:B------:R-:W-:-:S05]  /*afc00*/  IMAD.MOV.U32 R29, RZ, RZ, R42 ;  /* 0x000000ffff1d7224 */ /* 0x000fca00078e002a */
[----:B------:R1:W-:Y:S02]  /*afc10*/  LDGSTS.E [R44+0x17c00], [R28.64], P6 ;  /* 0x17c000001c2c7fae */ /* 0x0003e4000b121846 */
[----:B-1----:R-:W-:Y:S02]  /*afc20*/  IMAD.MOV.U32 R29, RZ, RZ, R40 ;  /* 0x000000ffff1d7224 */ /* 0x002fe400078e0028 */
[----:B------:R-:W3:Y:S01]  /*afc30*/  LDL.LU R40, [R1+0x3e68] ;  /* 0x003e680001287983 */ /* 0x000ee20000300800 */
[----:B------:R-:W-:Y:S01]  /*afc40*/  IMAD.MOV.U32 R28, RZ, RZ, R37 ;  /* 0x000000ffff1c7224 */ /* 0x000fe200078e0025 */
[----:B------:R-:W-:Y:S02]  /*afc50*/  SEL R32, RZ, 0x4, P4 ;  /* 0x00000004ff207807 */ /* 0x000fe40002000000 */
[----:B------:R-:W3:Y:S04]  /*afc60*/  LDL.LU R42, [R1+0x3e70] ;  /* 0x003e7000012a7983 */ /* 0x000ee80000300800 */
[----:B------:R1:W-:Y:S02]  /*afc70*/  LDGSTS.E [R44+0x17e00], [R28.64], P6 ;  /* 0x17e000001c2c7fae */ /* 0x0003e4000b121846 */
[----:B-1----:R-:W-:Y:S01]  /*afc80*/  HMMA.1688.F32.TF32 R28, R236, R30, R224 ;  /* 0x0000001eec1c723c */ /* 0x002fe200000810e0 */
[----:B------:R-:W-:-:S02]  /*afc90*/  IADD3 R51, P4, R51, R48, RZ ;  /* 0x0000003033337210 */ /* 0x000fc40007f9e0ff */
[----:B------:R-:W-:-:S03]  /*afca0*/  SEL R32, R32, RZ, !P5 ;  /* 0x000000ff20207207 */ /* 0x000fc60006800000 */
[----:B------:R-:W-:Y:S04]  /*afcb0*/  STL [R1+0x3dec], R51 ;  /* 0x003dec3301007387 */ /* 0x000fe80000100800 */
[----:B------:R-:W3:Y:S04]  /*afcc0*/  LDL.LU R37, [R1+0x3e7c] ;  /* 0x003e7c0001257983 */ /* 0x000ee80000300800 */
[----:B------:R-:W3:Y:S01]  /*afcd0*/  LDL.LU R41, [R1+0x3e84] ;  /* 0x003e840001297983 */ /* 0x000ee20000300800 */
[----:B--2---:R-:W-:Y:S02]  /*afce0*/  IADD3.X R52, R52, R2, RZ, P4, !PT ;  /* 0x0000000234347210 */ /* 0x004fe400027fe4ff */
[----:B----4-:R-:W-:-:S05]  /*afcf0*/  IADD3 R49, P5, R49, R48, RZ ;  /* 0x0000003031317210 */ /* 0x010fca0007fbe0ff */
[----:B------:R-:W-:Y:S04]  /*afd00*/  STL [R1+0x3df4], R49 ;  /* 0x003df43101007387 */ /* 0x000fe80000100800 */
[----:B------:R-:W-:Y:S04]  /*afd10*/  STL [R1+0x3de8], R52 ;  /* 0x003de83401007387 */ /* 0x000fe80000100800 */
[----:B------:R1:W-:Y:S01]  /*afd20*/  STL.64 [R1+0x1d10], R28 ;  /* 0x001d101c01007387 */ /* 0x0003e20000100a00 */
[----:B---3--:R-:W-:-:S03]  /*afd30*/  IADD3 R45, P6, R45, R48, RZ ;  /* 0x000000302d2d7210 */ /* 0x008fc60007fde0ff */
[----:B------:R2:W-:Y:S01]  /*afd40*/  STL.64 [R1+0x1d18], R30 ;  /* 0x001d181e01007387 */ /* 0x0005e20000100a00 */
[----:B------:R-:W-:-:S03]  /*afd50*/  IMAD.X R50, R50, 0x1, R2, P5 ;  /* 0x0000000132327824 */ /* 0x000fc600028e0602 */
[----:B------:R-:W3:Y:S01]  /*afd60*/  LDL.LU R39, [R1+0x3e78] ;  /* 0x003e780001277983 */ /* 0x000ee20000300800 */
[----:B-1----:R-:W-:Y:S02]  /*afd70*/  IMAD.MOV.U32 R28, RZ, RZ, R51 ;  /* 0x000000ffff1c7224 */ /* 0x002fe400078e0033 */
[----:B------:R-:W-:Y:S01]  /*afd80*/  IMAD.MOV.U32 R29, RZ, RZ, R52 ;  /* 0x000000ffff1d7224 */ /* 0x000fe200078e0034 */
[----:B--2---:R-:W2:Y:S04]  /*afd90*/  LDL.LU R31, [R1+0x3e80] ;  /* 0x003e8000011f7983 */ /* 0x004ea80000300800 */
[----:B------:R1:W-:Y:S01]  /*afda0*/  LDGSTS.E [R44+0x19800], [R28.64], P0 ;  /* 0x198000001c2c7fae */ /* 0x0003e20008121846 */
[----:B------:R-:W-:-:S03]  /*afdb0*/  IADD3 R43, P5, R43, R48, RZ ;  /* 0x000000302b2b7210 */ /* 0x000fc60007fbe0ff */
[----:B------:R4:W-:Y:S04]  /*afdc0*/  STL [R1+0x3dfc], R45 ;  /* 0x003dfc2d01007387 */ /* 0x0009e80000100800 */
[----:B------:R-:W-:Y:S01]  /*afdd0*/  STL [R1+0x3df0], R50 ;  /* 0x003df03201007387 */ /* 0x000fe20000100800 */
[----:B-1----:R-:W-:-:S03]  /*afde0*/  IMAD.MOV.U32 R28, RZ, RZ, R49 ;  /* 0x000000ffff1c7224 */ /* 0x002fc600078e0031 */
[----:B------:R-:W2:Y:S01]  /*afdf0*/  LDL.LU R34, [R1+0x3eec] ;  /* 0x003eec0001227983 */ /* 0x000ea20000300800 */
[----:B------:R-:W-:-:S03]  /*afe00*/  IMAD.MOV.U32 R29, RZ, RZ, R50 ;  /* 0x000000ffff1d7224 */ /* 0x000fc600078e0032 */
[----:B------:R-:W2:Y:S04]  /*afe10*/  LDL.LU R38, [R1+0x3ef4] ;  /* 0x003ef40001267983 */ /* 0x000ea80000300800 */
[----:B------:R1:W-:Y:S01]  /*afe20*/  LDGSTS.E [R44+0x19a00], [R28.64], P0 ;  /* 0x19a000001c2c7fae */ /* 0x0003e20008121846 */
[----:B------:R-:W-:-:S03]  /*afe30*/  IMAD.X R47, R47, 0x1, R2, P6 ;  /* 0x000000012f2f7824 */ /* 0x000fc600030e0602 */
[----:B------:R4:W-:Y:S01]  /*afe40*/  STL [R1+0x3e04], R43 ;  /* 0x003e042b01007387 */ /* 0x0009e20000100800 */
[----:B-1----:R-:W-:Y:S01]  /*afe50*/  MOV R28, R45 ;  /* 0x0000002d001c7202 */ /* 0x002fe20000000f00 */
[----:B------:R-:W-:Y:S01]  /*afe60*/  IMAD.MOV.U32 R29, RZ, RZ, R47 ;  /* 0x000000ffff1d7224 */ /* 0x000fe200078e002f */
[----:B------:R-:W-:Y:S01]  /*afe70*/  IADD3 R35, P6, R35, R48, RZ ;  /* 0x0000003023237210 */ /* 0x000fe20007fde0ff */
[----:B------:R-:W-:Y:S01]  /*afe80*/  STL [R1+0x3df8], R47 ;  /* 0x003df82f01007387 */ /* 0x000fe20000100800 */
[----:B------:R-:W-:-:S03]  /*afe90*/  IMAD.X R46, R46, 0x1, R2, P5 ;  /* 0x000000012e2e7824 */ /* 0x000fc600028e0602 */
[----:B----4-:R-:W4:Y:S04]  /*afea0*/  LDL.LU R45, [R1+0x3ee8] ;  /* 0x003ee800012d7983 */ /* 0x010f280000300800 */
[----:B------:R1:W-:Y:S01]  /*afeb0*/  LDGSTS.E [R44+0x19c00], [R28.64], P0 ;  /* 0x19c000001c2c7fae */ /* 0x0003e20008121846 */
[----:B------:R-:W-:-:S03]  /*afec0*/  IADD3 R33, P5, R33, R48, RZ ;  /* 0x0000003021217210 */ /* 0x000fc60007fbe0ff */
[----:B------:R-:W-:Y:S04]  /*afed0*/  STL [R1+0x3e6c], R35 ;  /* 0x003e6c2301007387 */ /* 0x000fe80000100800 */
[----:B------:R-:W-:Y:S01]  /*afee0*/  STL [R1+0x3e00], R46 ;  /* 0x003e002e01007387 */ /* 0x000fe20000100800 */
[----:B-1----:R-:W-:-:S03]  /*afef0*/  IMAD.MOV.U32 R28, RZ, RZ, R43 ;  /* 0x000000ffff1c7224 */ /* 0x002fc600078e002b */
[----:B------:R-:W4:Y:S01]  /*aff00*/  LDL.LU R30, [R1+0x3efc] ;  /* 0x003efc00011e7983 */ /* 0x000f220000300800 */
[----:B------:R-:W-:Y:S01]  /*aff10*/  IMAD.MOV.U32 R29, RZ, RZ, R46 ;  /* 0x000000ffff1d7224 */ /* 0x000fe200078e002e */
[----:B------:R-:W-:Y:S02]  /*aff20*/  ISETP.NE.U32.AND P4, PT, R32, RZ, PT ;  /* 0x000000ff2000720c */ /* 0x000fe40003f85070 */
[----:B------:R-:W4:Y:S01]  /*aff30*/  LDL.LU R43, [R1+0x3ef0] ;  /* 0x003ef000012b7983 */ /* 0x000f220000300800 */
[----:B------:R-:W-:-:S03]  /*aff40*/  IMAD.X R40, R40, 0x1, R2, P6 ;  /* 0x0000000128287824 */ /* 0x000fc600030e0602 */
[----:B------:R-:W-:Y:S04]  /*aff50*/  STL [R1+0x3e74], R33 ;  /* 0x003e742101007387 */ /* 0x000fe80000100800 */
[----:B------:R1:W-:Y:S04]  /*aff60*/  STL [R1+0x3e68], R40 ;  /* 0x003e682801007387 */ /* 0x0003e80000100800 */
[----:B------:R1:W-:Y:S04]  /*aff70*/  LDGSTS.E [R44+0x19e00], [R28.64], P0 ;  /* 0x19e000001c2c7fae */ /* 0x0003e80008121846 */
[----:B------:R-:W4:Y:S01]  /*aff80*/  LDL.LU R32, [R1+0x3f04] ;  /* 0x003f040001207983 */ /* 0x000f220000300800 */
[----:B-1----:R-:W-:-:S03]  /*aff90*/  IMAD.MOV.U32 R29, RZ, RZ, R40 ;  /* 0x000000ffff1d7224 */ /* 0x002fc600078e0028 */
[----:B------:R-:W4:Y:S01]  /*affa0*/  LDL.LU R40, [R1+0x3ef8] ;  /* 0x003ef80001287983 */ /* 0x000f220000300800 */
[----:B------:R-:W-:Y:S02]  /*affb0*/  IMAD.X R42, R42, 0x1, R2, P5 ;  /* 0x000000012a2a7824 */ /* 0x000fe400028e0602 */
[----:B------:R-:W-:Y:S01]  /*affc0*/  IMAD.MOV.U32 R28, RZ, RZ, R35 ;  /* 0x000000ffff1c7224 */ /* 0x000fe200078e0023 */
[----:B------:R-:W-:-:S04]  /*affd0*/  IADD3 R37, P0, R37, R48, RZ ;  /* 0x0000003025257210 */ /* 0x000fc80007f1e0ff */
[----:B------:R1:W-:Y:S01]  /*affe0*/  LDGSTS.E [R44+0x1b800], [R28.64], P1 ;  /* 0x1b8000001c2c7fae */ /* 0x0003e20008921846 */
[----:B------:R-:W-:-:S03]  /*afff0*/  IADD3 R41, P5, R41, R48, RZ ;  /* 0x0000003029297210 */ /* 0x000fc60007fbe0ff */
[----:B------:R-:W-:Y:S04]  /*b0000*/  STL [R1+0x3e7c], R37 ;  /* 0x003e7c2501007387 */ /* 0x000fe80000100800 */
[----:B------:R2:W-:Y:S04]  /*b0010*/  STL [R1+0x3e70], R42 ;  /* 0x003e702a01007387 */ /* 0x0005e80000100800 */
[----:B------:R-:W4:Y:S01]  /*b0020*/  LDL.LU R35, [R1+0x3f6c] ;  /* 0x003f6c0001237983 */ /* 0x000f220000300800 */
[----:B-1----:R-:W-:Y:S02]  /*b0030*/  IMAD.MOV.U32 R28, RZ, RZ, R33 ;  /* 0x000000ffff1c7224 */ /* 0x002fe400078e0021 */
[----:B------:R-:W-:Y:S01]  /*b0040*/  IMAD.MOV.U32 R29, RZ, RZ, R42 ;  /* 0x000000ffff1d7224 */ /* 0x000fe200078e002a */
[----:B------:R-:W4:Y:S04]  /*b0050*/  LDL.LU R46, [R1+0x3f00] ;  /* 0x003f0000012e7983 */ /* 0x000f280000300800 */
[----:B------:R-:W-:Y:S04]  /*b0060*/  STL [R1+0x3e84], R41 ;  /* 0x003e842901007387 */ /* 0x000fe80000100800 */
[----:B------:R1:W-:Y:S02]  /*b0070*/  LDGSTS.E [R44+0x1ba00], [R28.64], P1 ;  /* 0x1ba000001c2c7fae */ /* 0x0003e40008921846 */
[----:B-1----:R-:W-:Y:S01]  /*b0080*/  IMAD.MOV.U32 R28, RZ, RZ, R37 ;  /* 0x000000ffff1c7224 */ /* 0x002fe200078e0025 */
[----:B---3--:R-:W-:-:S05]  /*b0090*/  IADD3.X R39, R39, R2, RZ, P0, !PT ;  /* 0x0000000227277210 */ /* 0x008fca00007fe4ff */
[----:B------:R1:W-:Y:S01]  /*b00a0*/  STL [R1+0x3e78], R39 ;  /* 0x003e782701007387 */ /* 0x0003e20000100800 */
[----:B------:R-:W-:-:S03]  /*b00b0*/  IMAD.MOV.U32 R29, RZ, RZ, R39 ;  /* 0x000000ffff1d7224 */ /* 0x000fc600078e0027 */
[----:B------:R-:W3:Y:S01]  /*b00c0*/  LDL.LU R33, [R1+0x3f74] ;  /* 0x003f740001217983 */ /* 0x000ee20000300800 */
[----:B--2---:R-:W-:-:S03]  /*b00d0*/  IMAD.X R31, R31, 0x1, R2, P5 ;  /* 0x000000011f1f7824 */ /* 0x004fc600028e0602 */
[----:B------:R-:W2:Y:S04]  /*b00e0*/  LDL.LU R42, [R1+0x3f68] ;  /* 0x003f6800012a7983 */ /* 0x000ea80000300800 */
[----:B------:R1:W-:Y:S01]  /*b00f0*/  LDGSTS.E [R44+0x1bc00], [R28.64], P1 ;  /* 0x1bc000001c2c7fae */ /* 0x0003e20008921846 */
[-C--:B------:R-:W-:Y:S02]  /*b0100*/  IADD3 R34, P0, R34, R48.reuse, RZ ;  /* 0x0000003022227210 */ /* 0x080fe40007f1e0ff */
[----:B------:R-:W-:-:S03]  /*b0110*/  IADD3 R38, P5, R38, R48, RZ ;  /* 0x0000003026267210 */ /* 0x000fc60007fbe0ff */
[----:B------:R-:W-:Y:S01]  /*b0120*/  STL [R1+0x3eec], R34 ;  /* 0x003eec2201007387 */ /* 0x000fe20000100800 */
[----:B-1----:R-:W-:Y:S01]  /*b0130*/  IMAD.MOV.U32 R28, RZ, RZ, R41 ;  /* 0x000000ffff1c7224 */ /* 0x002fe200078e0029 */
[----:B------:R-:W-:Y:S02]  /*b0140*/  MOV R29, R31 ;  /* 0x0000001f001d7202 */ /* 0x000fe40000000f00 */
[----:B------:R1:W-:Y:S04]  /*b0150*/  STL [R1+0x3e80], R31 ;  /* 0x003e801f01007387 */ /* 0x0003e80000100800 */
[----:B------:R-:W2:Y:S04]  /*b0160*/  LDL.LU R39, [R1+0x3f70] ;  /* 0x003f700001277983 */ /* 0x000ea80000300800 */
[----:B------:R-:W2:Y:S04]  /*b0170*/  LDL.LU R37, [R1+0x3f7c] ;  /* 0x003f7c0001257983 */ /* 0x000ea80000300800 */
[----:B------:R-:W2:Y:S01]  /*b0180*/  LDL.LU R41, [R1+0x3f78] ;  /* 0x003f780001297983 */ /* 0x000ea20000300800 */
[----:B----4-:R-:W-:-:S03]  /*b0190*/  IMAD.X R45, R45, 0x1, R2, P0 ;  /* 0x000000012d2d7824 */ /* 0x010fc600000e0602 */
[----:B------:R-:W-:Y:S04]  /*b01a0*/  STL [R1+0x3ef4], R38 ;  /* 0x003ef42601007387 */ /* 0x000fe80000100800 */
[----:B------:R4:W-:Y:S04]  /*b01b0*/  LDGSTS.E [R44+0x1be00], [R28.64], P1 ;  /* 0x1be000001c2c7fae */ /* 0x0009e80008921846 */
[----:B------:R4:W-:Y:S04]  /*b01c0*/  STL [R1+0x3ee8], R45 ;  /* 0x003ee82d01007387 */ /* 0x0009e80000100800 */
[----:B-1----:R-:W2:Y:S01]  /*b01d0*/  LDL.LU R31, [R1+0x3f84] ;  /* 0x003f8400011f7983 */ /* 0x002ea20000300800 */
[----:B------:R-:W-:Y:S01]  /*b01e0*/  IADD3 R30, P0, R30, R48, RZ ;  /* 0x000000301e1e7210 */ /* 0x000fe20007f1e0ff */
[----:B----4-:R-:W-:-:S02]  /*b01f0*/  IMAD.MOV.U32 R28, RZ, RZ, R34 ;  /* 0x000000ffff1c7224 */ /* 0x010fc400078e0022 */
[----:B------:R-:W-:Y:S02]  /*b0200*/  IMAD.MOV.U32 R29, RZ, RZ, R45 ;  /* 0x000000ffff1d7224 */ /* 0x000fe400078e002d */
[----:B------:R-:W-:Y:S01]  /*b0210*/  IMAD.X R43, R43, 0x1, R2, P5 ;  /* 0x000000012b2b7824 */ /* 0x000fe200028e0602 */
[----:B------:R-:W4:Y:S04]  /*b0220*/  LDL.LU R45, [R1+0x3f80] ;  /* 0x003f8000012d7983 */ /* 0x000f280000300800 */
[----:B------:R-:W-:Y:S04]  /*b0230*/  STL [R1+0x3efc], R30 ;  /* 0x003efc1e01007387 */ /* 0x000fe80000100800 */
[----:B------:R1:W-:Y:S04]  /*b0240*/  STL [R1+0x3ef0], R43 ;  /* 0x003ef02b01007387 */ /* 0x0003e80000100800 */
[----:B------:R1:W-:Y:S01]  /*b0250*/  LDGSTS.E [R44+0x1d800], [R28.64], P2 ;  /* 0x1d8000001c2c7fae */ /* 0x0003e20009121846 */
[----:B------:R-:W-:-:S03]  /*b0260*/  IADD3 R32, P1, R32, R48, RZ ;  /* 0x0000003020207210 */ /* 0x000fc60007f3e0ff */
[----:B------:R-:W4:Y:S01]  /*b0270*/  LDL.LU R34, [R1+0x43a8] ;  /* 0x0043a80001227983 */ /* 0x000f220000300800 */
[----:B------:R-:W-:Y:S02]  /*b0280*/  IMAD.X R40, R40, 0x1, R2, P0 ;  /* 0x0000000128287824 */ /* 0x000fe400000e0602 */
[----:B-1----:R-:W-:Y:S02]  /*b0290*/  IMAD.MOV.U32 R29, RZ, RZ, R43 ;  /* 0x000000ffff1d7224 */ /* 0x002fe400078e002b */
[----:B------:R-:W4:Y:S01]  /*b02a0*/  LDL.LU R43, [R1+0x43a0] ;  /* 0x0043a000012b7983 */ /* 0x000f220000300800 */
[----:B------:R-:W-:-:S03]  /*b02b0*/  IMAD.MOV.U32 R28, RZ, RZ, R38 ;  /* 0x000000ffff1c7224 */ /* 0x000fc600078e0026 */
[----:B------:R-:W-:Y:S04]  /*b02c0*/  STL [R1+0x3f04], R32 ;  /* 0x003f042001007387 */ /* 0x000fe80000100800 */
[----:B------:R1:W-:Y:S04]  /*b02d0*/  STL [R1+0x3ef8], R40 ;  /* 0x003ef82801007387 */ /* 0x0003e80000100800 */
[----:B------:R-:W4:Y:S04]  /*b02e0*/  LDL.LU R38, [R1+0x43a4] ;  /* 0x0043a40001267983 */ /* 0x000f280000300800 */
[----:B------:R1:W-:Y:S01]  /*b02f0*/  LDGSTS.E [R44+0x1da00], [R28.64], P2 ;  /* 0x1da000001c2c7fae */ /* 0x0003e20009121846 */
[----:B------:R-:W-:Y:S01]  /*b0300*/  IADD3 R35, P0, R35, R48, RZ ;  /* 0x0000003023237210 */ /* 0x000fe20007f1e0ff */
[----:B------:R-:W-:Y:S01]  /*b0310*/  IMAD.X R46, R46, 0x1, R2, P1 ;  /* 0x000000012e2e7824 */ /* 0x000fe200008e0602 */
[----:B-1----:R-:W-:Y:S01]  /*b0320*/  MOV R28, R30 ;  /* 0x0000001e001c7202 */ /* 0x002fe20000000f00 */
[----:B------:R-:W-:-:S02]  /*b0330*/  IMAD.MOV.U32 R29, RZ, RZ, R40 ;  /* 0x000000ffff1d7224 */ /* 0x000fc400078e0028 */
[----:B------:R-:W4:Y:S04]  /*b0340*/  LDL.LU R40, [R1+0x4398] ;  /* 0x0043980001287983 */ /* 0x000f280000300800 */
[----:B------:R1:W-:Y:S04]  /*b0350*/  LDGSTS.E [R44+0x1dc00], [R28.64], P2 ;  /* 0x1dc000001c2c7fae */ /* 0x0003e80009121846 */
[----:B------:R-:W-:Y:S04]  /*b0360*/  STL [R1+0x3f6c], R35 ;  /* 0x003f6c2301007387 */ /* 0x000fe80000100800 */
[----:B------:R-:W-:Y:S01]  /*b0370*/  STL [R1+0x3f00], R46 ;  /* 0x003f002e01007387 */ /* 0x000fe20000100800 */
[----:B-1----:R-:W-:-:S03]  /*b0380*/  IMAD.MOV.U32 R28, RZ, RZ, R32 ;  /* 0x000000ffff1c7224 */ /* 0x002fc600078e0020 */
[----:B------:R-:W4:Y:S01]  /*b0390*/  LDL.LU R30, [R1+0x439c] ;  /* 0x00439c00011e7983 */ /* 0x000f220000300800 */
[----:B------:R-:W-:-:S03]  /*b03a0*/  IMAD.MOV.U32 R29, RZ, RZ, R46 ;  /* 0x000000ffff1d7224 */ /* 0x000fc600078e002e */
[----:B------:R-:W4:Y:S04]  /*b03b0*/  LDL.LU R32, [R1+0x4394] ;  /* 0x0043940001207983 */ /* 0x000f280000300800 */
[----:B------:R1:W-:Y:S02]  /*b03c0*/  LDGSTS.E [R44+0x1de00], [R28.64], P2 ;  /* 0x1de000001c2c7fae */ /* 0x0003e40009121846 */
[----:B-1----:R-:W-:Y:S01]  /*b03d0*/  IMAD.MOV.U32 R28, RZ, RZ, R35 ;  /* 0x000000ffff1c7224 */ /* 0x002fe200078e0023 */
[----:B---3--:R-:W-:Y:S01]  /*b03e0*/  IADD3 R33, P1, R33, R48, RZ ;  /* 0x0000003021217210 */ /* 0x008fe20007f3e0ff */
[----:B--2---:R-:W-:-:S04]  /*b03f0*/  IMAD.X R42, R42, 0x1, R2, P0 ;  /* 0x000000012a2a7824 */ /* 0x004fc800000e0602 */
[----:B------:R-:W-:Y:S01]  /*b0400*/  STL [R1+0x3f74], R33 ;  /* 0x003f742101007387 */ /* 0x000fe20000100800 */
[----:B------:R-:W-:-:S03]  /*b0410*/  IMAD.MOV.U32 R29, RZ, RZ, R42 ;  /* 0x000000ffff1d7224 */ /* 0x000fc600078e002a */
[----:B------:R1:W-:Y:S04]  /*b0420*/  STL [R1+0x3f68], R42 ;  /* 0x003f682a01007387 */ /* 0x0003e80000100800 */
[----:B------:R2:W-:Y:S04]  /*b0430*/  LDGSTS.E [R44+0x1f800], [R28.64], P3 ;  /* 0x1f8000001c2c7fae */ /* 0x0005e80009921846 */
[----:B-1----:R-:W3:Y:S01]  /*b0440*/  LDL.LU R42, [R1+0x4390] ;  /* 0x00439000012a7983 */ /* 0x002ee20000300800 */
[----:B--2---:R-:W-:Y:S02]  /*b0450*/  IMAD.MOV.U32 R28, RZ, RZ, R33 ;  /* 0x000000ffff1c7224 */ /* 0x004fe400078e0021 */
[----:B------:R-:W-:Y:S01]  /*b0460*/  IMAD.X R39, R39, 0x1, R2, P1 ;  /* 0x0000000127277824 */ /* 0x000fe200008e0602 */
[----:B------:R-:W-:-:S03]  /*b0470*/  IADD3 R37, P0, R37, R48, RZ ;  /* 0x0000003025257210 */ /* 0x000fc60007f1e0ff */
[----:B------:R-:W-:Y:S01]  /*b0480*/  IMAD.MOV.U32 R29, RZ, RZ, R39 ;  /* 0x000000ffff1d7224 */ /* 0x000fe200078e0027 */
[----:B------:R-:W-:Y:S01]  /*b0490*/  IADD3.X R41, R41, R2, RZ, P0, !PT ;  /* 0x0000000229297210 */ /* 0x000fe200007fe4ff */
[----:B------:R-:W-:Y:S04]  /*b04a0*/  STL [R1+0x3f7c], R37 ;  /* 0x003f7c2501007387 */ /* 0x000fe80000100800 */
[----:B------:R1:W-:Y:S04]  /*b04b0*/  STL [R1+0x3f70], R39 ;  /* 0x003f702701007387 */ /* 0x0003e80000100800 */
[----:B------:R-:W2:Y:S04]  /*b04c0*/  LDL.LU R35, [R1+0x438c] ;  /* 0x00438c0001237983 */ /* 0x000ea80000300800 */
[----:B------:R4:W-:Y:S04]  /*b04d0*/  LDGSTS.E [R44+0x1fa00], [R28.64], P3 ;  /* 0x1fa000001c2c7fae */ /* 0x0009e80009921846 */
[----:B-1----:R-:W2:Y:S01]  /*b04e0*/  LDL.LU R39, [R1+0x4388] ;  /* 0x0043880001277983 */ /* 0x002ea20000300800 */
[----:B------:R-:W-:Y:S01]  /*b04f0*/  IADD3 R31, P1, R31, R48, RZ ;  /* 0x000000301f1f7210 */ /* 0x000fe20007f3e0ff */
[----:B----4-:R-:W-:-:S04]  /*b0500*/  IMAD.MOV.U32 R28, RZ, RZ, R37 ;  /* 0x000000ffff1c7224 */ /* 0x010fc800078e0025 */
[----:B------:R-:W-:Y:S01]  /*b0510*/  STL [R1+0x3f84], R31 ;  /* 0x003f841f01007387 */ /* 0x000fe20000100800 */
[----:B------:R-:W-:-:S03]  /*b0520*/  IMAD.MOV.U32 R29, RZ, RZ, R41 ;  /* 0x000000ffff1d7224 */ /* 0x000fc600078e0029 */
[----:B------:R1:W-:Y:S01]  /*b0530*/  STL [R1+0x3f78], R41 ;  /* 0x003f782901007387 */ /* 0x0003e20000100800 */
[----:B------:R-:W-:-:S03]  /*b0540*/  IMAD.X R45, R45, 0x1, R2, P1 ;  /* 0x000000012d2d7824 */ /* 0x000fc600008e0602 */
[----:B------:R-:W4:Y:S04]  /*b0550*/  LDL.LU R33, [R1+0x4384] ;  /* 0x0043840001217983 */ /* 0x000f280000300800 */
[----:B------:R1:W-:Y:S04]  /*b0560*/  LDGSTS.E [R44+0x1fc00], [R28.64], P3 ;  /* 0x1fc000001c2c7fae */ /* 0x0003e80009921846 */
[----:B-1----:R-:W4:Y:S01]  /*b0570*/  LDL.LU R41, [R1+0x4380] ;  /* 0x0043800001297983 */ /* 0x002f220000300800 */
[----:B------:R-:W-:Y:S01]  /*b0580*/  IADD3 R34, P0, R34, UR8, RZ ;  /* 0x0000000822227c10 */ /* 0x000fe2000ff1e0ff */
[----:B------:R-:W-:-:S04]  /*b0590*/  IMAD.MOV.U32 R28, RZ, RZ, R31 ;  /* 0x000000ffff1c7224 */ /* 0x000fc800078e001f */
[----:B------:R-:W-:Y:S01]  /*b05a0*/  STL [R1+0x43a8], R34 ;  /* 0x0043a82201007387 */ /* 0x000fe20000100800 */
[----:B------:R-:W-:-:S03]  /*b05b0*/  IMAD.MOV.U32 R29, RZ, RZ, R45 ;  /* 0x000000ffff1d7224 */ /* 0x000fc600078e002d */
[----:B------:R-:W-:Y:S01]  /*b05c0*/  STL [R1+0x3f80], R45 ;  /* 0x003f802d01007387 */ /* 0x000fe20000100800 */
[----:B------:R-:W-:-:S03]  /*b05d0*/  IADD3.X R43, R43, UR5, RZ, P0, !PT ;  /* 0x000000052b2b7c10 */ /* 0x000fc600087fe4ff */
[----:B------:R-:W4:Y:S04]  /*b05e0*/  LDL.LU R37, [R1+0x437c] ;  /* 0x00437c0001257983 */ /* 0x000f280000300800 */
[----:B------:R1:W-:Y:S04]  /*b05f0*/  LDGSTS.E [R44+0x1fe00], [R28.64], P3 ;  /* 0x1fe000001c2c7fae */ /* 0x0003e80009921846 */
[----:B------:R-:W0:Y:S01]  /*b0600*/  LDGDEPBAR ;  /* 0x00000000000079af */ /* 0x000e220000000000 */
[----:B------:R-:W-:-:S05]  /*b0610*/  IADD3 R38, P1, R38, UR8, RZ ;  /* 0x0000000826267c10 */ /* 0x000fca000ff3e0ff */
[----:B------:R-:W-:Y:S04]  /*b0620*/  STL [R1+0x43a4], R38 ;  /* 0x0043a42601007387 */ /* 0x000fe80000100800 */
[----:B------:R1:W-:Y:S02]  /*b0630*/  STL [R1+0x43a0], R43 ;  /* 0x0043a02b01007387 */ /* 0x0003e40000100800 */
[----:B-1----:R-:W-:Y:S02]  /*b0640*/  IMAD.MOV.U32 R29, RZ, RZ, R43 ;  /* 0x000000ffff1d7224 */ /* 0x002fe400078e002b */
[----:B------:R-:W4:Y:S04]  /*b0650*/  LDL.LU R44, [R1+0x4378] ;  /* 0x00437800012c7983 */ /* 0x000f280000300800 */
[----:B------:R-:W4:Y:S04]  /*b0660*/  LDL.LU R31, [R1+0x4374] ;  /* 0x00437400011f7983 */ /* 0x000f280000300800 */
[----:B------:R-:W4:Y:S01]  /*b0670*/  LDL.LU R43, [R1+0x4370] ;  /* 0x00437000012b7983 */ /* 0x000f220000300800 */
[----:B------:R-:W-:-:S02]  /*b0680*/  IADD3.X R40, R40, UR5, RZ, P1, !PT ;  /* 0x0000000528287c10 */ /* 0x000fc40008ffe4ff */
[----:B------:R-:W-:-:S05]  /*b0690*/  MOV R28, R34 ;  /* 0x00000022001c7202 */ /* 0x000fca0000000f00 */
[----:B------:R1:W-:Y:S01]  /*b06a0*/  LDGSTS.E [R0+0x20000], [R28.64], P4 ;  /* 0x200000001c007fae */ /* 0x0003e2000a121846 */
[----:B------:R-:W-:Y:S02]  /*b06b0*/  IADD3 R30, P0, R30, UR8, RZ ;  /* 0x000000081e1e7c10 */ /* 0x000fe4000ff1e0ff */
[----:B------:R-:W-:-:S03]  /*b06c0*/  IADD3 R32, P1, R32, UR8, RZ ;  /* 0x0000000820207c10 */ /* 0x000fc6000ff3e0ff */
[----:B------:R-:W-:Y:S01]  /*b06d0*/  STL [R1+0x439c], R30 ;  /* 0x00439c1e01007387 */ /* 0x000fe20000100800 */
[----:B-1----:R-:W-:-:S03]  /*b06e0*/  IMAD.MOV.U32 R29, RZ, RZ, R40 ;  /* 0x000000ffff1d7224 */ /* 0x002fc600078e0028 */
[----:B------:R1:W-:Y:S01]  /*b06f0*/  STL [R1+0x4398], R40 ;  /* 0x0043982801007387 */ /* 0x0003e20000100800 */
[----:B------:R-:W-:-:S03]  /*b0700*/  IMAD.MOV.U32 R28, RZ, RZ, R38 ;  /* 0x000000ffff1c7224 */ /* 0x000fc600078e0026 */
[----:B------:R-:W4:Y:S04]  /*b0710*/  LDL.LU R34, [R1+0x436c] ;  /* 0x00436c0001227983 */ /* 0x000f280000300800 */
[----:B------:R1:W-:Y:S04]  /*b0720*/  LDGSTS.E [R0+0x20800], [R28.64], P4 ;  /* 0x208000001c007fae */ /* 0x0003e8000a121846 */
[----:B-1----:R-:W4:Y:S04]  /*b0730*/  LDL.LU R40, [R1+0x4368] ;  /* 0x0043680001287983 */ /* 0x002f280000300800 */
[----:B------:R-:W-:Y:S01]  /*b0740*/  STL [R1+0x4394], R32 ;  /* 0x0043942001007387 */ /* 0x000fe20000100800 */
[----:B------:R-:W-:Y:S01]  /*b0750*/  IMAD.MOV.U32 R28, RZ, RZ, R30 ;  /* 0x000000ffff1c7224 */ /* 0x000fe200078e001e */
[----:B---3--:R-:W-:-:S05]  /*b0760*/  IADD3.X R42, R42, UR5, RZ, P0, !PT ;  /* 0x000000052a2a7c10 */ /* 0x008fca00087fe4ff */
[----:B------:R1:W-:Y:S04]  /*b0770*/  STL [R1+0x4390], R42 ;  /* 0x0043902a01007387 */ /* 0x0003e80000100800 */
[----:B------:R-:W3:Y:S04]  /*b0780*/  LDL.LU R38, [R1+0x4364] ;  /* 0x0043640001267983 */ /* 0x000ee80000300800 */
[----:B------:R-:W3:Y:S01]  /*b0790*/  LDL.LU R45, [R1+0x4360] ;  /* 0x00436000012d7983 */ /* 0x000ee20000300800 */
[----:B------:R-:W-:-:S05]  /*b07a0*/  IMAD.MOV.U32 R29, RZ, RZ, R42 ;  /* 0x000000ffff1d7224 */ /* 0x000fca00078e002a */
[----:B------:R1:W-:Y:S01]  /*b07b0*/  LDGSTS.E [R0+0x21000], [R28.64], P4 ;  /* 0x210000001c007fae */ /* 0x0003e2000a121846 */
[----:B--2---:R-:W-:Y:S02]  /*b07c0*/  IADD3 R35, P0, R35, UR8, RZ ;  /* 0x0000000823237c10 */ /* 0x004fe4000ff1e0ff */
[----:B------:R-:W-:-:S03]  /*b07d0*/  IADD3.X R39, R39, UR5, RZ, P1, !PT ;  /* 0x0000000527277c10 */ /* 0x000fc60008ffe4ff */
[----:B------:R-:W-:Y:S01]  /*b07e0*/  STL [R1+0x438c], R35 ;  /* 0x00438c2301007387 */ /* 0x000fe20000100800 */
[----:B-1----:R-:W-:-:S03]  /*b07f0*/  IMAD.MOV.U32 R28, RZ, RZ, R32 ;  /* 0x000000ffff1c7224 */ /* 0x002fc600078e0020 */
[----:B------:R1:W-:Y:S01]  /*b0800*/  STL [R1+0x4388], R39 ;  /* 0x0043882701007387 */ /* 0x0003e20000100800 */
[----:B------:R-:W-:-:S03]  /*b0810*/  IMAD.MOV.U32 R29, RZ, RZ, R39 ;  /* 0x000000ffff1d7224 */ /* 0x000fc600078e0027 */
[----:B------:R-:W2:Y:S04]  /*b0820*/  LDL.LU R30, [R1+0x435c] ;  /* 0x00435c00011e7983 */ /* 0x000ea80000300800 */
[----:B------:R-:W2:Y:S01]  /*b0830*/  LDL.LU R42, [R1+0x4358] ;  /* 0x00435800012a7983 */ /* 0x000ea20000300800 */
[----:B----4-:R-:W-:-:S03]  /*b0840*/  IADD3 R33, P1, R33, UR8, RZ ;  /* 0x0000000821217c10 */ /* 0x010fc6000ff3e0ff */
[----:B------:R4:W-:Y:S01]  /*b0850*/  LDGSTS.E [R0+0x21800], [R28.64], P4 ;  /* 0x218000001c007fae */ /* 0x0009e2000a121846 */
[----:B------:R-:W-:-:S03]  /*b0860*/  IADD3.X R41, R41, UR5, RZ, P0, !PT ;  /* 0x0000000529297c10 */ /* 0x000fc600087fe4ff */
[----:B------:R-:W-:Y:S04]  /*b0870*/  STL [R1+0x4384], R33 ;  /* 0x0043842101007387 */ /* 0x000fe80000100800 */
[----:B------:R4:W-:Y:S02]  /*b0880*/  STL [R1+0x4380], R41 ;  /* 0x0043802901007387 */ /* 0x0009e40000100800 */
[----:B----4-:R-:W-:Y:S01]  /*b0890*/  MOV R28, R35 ;  /* 0x00000023001c7202 */ /* 0x010fe20000000f00 */
[----:B------:R-:W-:Y:S01]  /*b08a0*/  IMAD.MOV.U32 R29, RZ, RZ, R41 ;  /* 0x000000ffff1d7224 */ /* 0x000fe200078e0029 */
[----:B-1----:R-:W4:Y:S04]  /*b08b0*/  LDL.LU R39, [R1+0x4350] ;  /* 0x0043500001277983 */ /* 0x002f280000300800 */
[----:B------:R-:W4:Y:S01]  /*b08c0*/  LDL.LU R32, [R1+0x4354] ;  /* 0x0043540001207983 */ /* 0x000f220000300800 */
[----:B------:R-:W-:-:S03]  /*b08d0*/  IADD3 R37, P0, R37, UR8, RZ ;  /* 0x0000000825257c10 */ /* 0x000fc6000ff1e0ff */
[----:B------:R-:W4:Y:S04]  /*b08e0*/  LDL.LU R41, [R1+0x4348] ;  /* 0x0043480001297983 */ /* 0x000f280000300800 */
[----:B------:R-:W-:Y:S04]  /*b08f0*/  STL [R1+0x437c], R37 ;  /* 0x00437c2501007387 */ /* 0x000fe80000100800 */
[----:B------:R1:W-:Y:S01]  /*b0900*/  LDGSTS.E [R0+0x22000], [R28.64], P4 ;  /* 0x220000001c007fae */ /* 0x0003e2000a121846 */
[----:B------:R-:W-:Y:S02]  /*b0910*/  IADD3.X R44, R44, UR5, RZ, P1, !PT ;  /* 0x000000052c2c7c10 */ /* 0x000fe40008ffe4ff */
[----:B------:R-:W-:-:S03]  /*b0920*/  IADD3 R31, P1, R31, UR8, RZ ;  /* 0x000000081f1f7c10 */ /* 0x000fc6000ff3e0ff */
[----:B------:R1:W-:Y:S02]  /*b0930*/  STL [R1+0x4378], R44 ;  /* 0x0043782c01007387 */ /* 0x0003e40000100800 */
[----:B-1----:R-:W-:Y:S01]  /*b0940*/  IMAD.MOV.U32 R29, RZ, RZ, R44 ;  /* 0x000000ffff1d7224 */ /* 0x002fe200078e002c */
[----:B------:R-:W-:Y:S01]  /*b0950*/  IADD3.X R43, R43, UR5, RZ, P0, !PT ;  /* 0x000000052b2b7c10 */ /* 0x000fe200087fe4ff */
[----:B------:R-:W4:Y:S01]  /*b0960*/  LDL.LU R35, [R1+0x434c] ;  /* 0x00434c0001237983 */ /* 0x000f220000300800 */
[----:B------:R-:W-:-:S03]  /*b0970*/  IMAD.MOV.U32 R28, RZ, RZ, R33 ;  /* 0x000000ffff1c7224 */ /* 0x000fc600078e0021 */
[----:B------:R-:W4:Y:S04]  /*b0980*/  LDL.LU R44, [R1+0x4340] ;  /* 0x00434000012c7983 */ /* 0x000f280000300800 */
[----:B------:R-:W-:Y:S04]  /*b0990*/  STL [R1+0x4374], R31 ;  /* 0x0043741f01007387 */ /* 0x000fe80000100800 */
[----:B------:R1:W-:Y:S04]  /*b09a0*/  STL [R1+0x4370], R43 ;  /* 0x0043702b01007387 */ /* 0x0003e80000100800 */
[----:B------:R-:W4:Y:S04]  /*b09b0*/  LDL.LU R33, [R1+0x4344] ;  /* 0x0043440001217983 */ /* 0x000f280000300800 */
[----:B------:R1:W-:Y:S01]  /*b09c0*/  LDGSTS.E [R0+0x22800], [R28.64], P4 ;  /* 0x228000001c007fae */ /* 0x0003e2000a121846 */
[----:B------:R-:W-:Y:S01]  /*b09d0*/  IADD3 R34, P0, R34, UR8, RZ ;  /* 0x0000000822227c10 */ /* 0x000fe2000ff1e0ff */
[----:B-1----:R-:W-:Y:S01]  /*b09e0*/  IMAD.MOV.U32 R28, RZ, RZ, R37 ;  /* 0x000000ffff1c7224 */ /* 0x002fe200078e0025 */
[----:B------:R-:W-:Y:S01]  /*b09f0*/  IADD3.X R40, R40, UR5, RZ, P1, !PT ;  /* 0x0000000528287c10 */ /* 0x000fe20008ffe4ff */
[----:B------:R-:W-:-:S02]  /*b0a00*/  IMAD.MOV.U32 R29, RZ, RZ, R43 ;  /* 0x000000ffff1d7224 */ /* 0x000fc400078e002b */
[----:B------:R-:W4:Y:S04]  /*b0a10*/  LDL.LU R43, [R1+0x4338] ;  /* 0x00433800012b7983 */ /* 0x000f280000300800 */
[----:B------:R-:W-:Y:S04]  /*b0a20*/  STL [R1+0x436c], R34 ;  /* 0x00436c2201007387 */ /* 0x000fe80000100800 */
[----:B------:R1:W-:Y:S04]  /*b0a30*/  STL [R1+0x4368], R40 ;  /* 0x0043682801007387 */ /* 0x0003e80000100800 */
[----:B------:R1:W-:Y:S04]  /*b0a40*/  LDGSTS.E [R0+0x23000], [R28.64], P4 ;  /* 0x230000001c007fae */ /* 0x0003e8000a121846 */
[----:B------:R-:W4:Y:S01]  /*b0a50*/  LDL.LU R37, [R1+0x433c] ;  /* 0x00433c0001257983 */ /* 0x000f220000300800 */
[----:B-1----:R-:W-:-:S03]  /*b0a60*/  IMAD.MOV.U32 R29, RZ, RZ, R40 ;  /* 0x000000ffff1d7224 */ /* 0x002fc600078e0028 */
[----:B------:R-:W4:Y:S01]  /*b0a70*/  LDL.LU R40, [R1+0x4330] ;  /* 0x0043300001287983 */ /* 0x000f220000300800 */
[----:B------:R-:W-:-:S05]  /*b0a80*/  IMAD.MOV.U32 R28, RZ, RZ, R31 ;  /* 0x000000ffff1c7224 */ /* 0x000fca00078e001f */
[----:B------:R1:W-:Y:S02]  /*b0a90*/  LDGSTS.E [R0+0x23800], [R28.64], P4 ;  /* 0x238000001c007fae */ /* 0x0003e4000a121846 */
[----:B-1----:R-:W-:Y:S02]  /*b0aa0*/  MOV R28, R34 ;  /* 0x00000022001c7202 */ /* 0x002fe40000000f00 */
[----:B---3--:R-:W-:Y:S02]  /*b0ab0*/  IADD3 R38, P1, R38, UR8, RZ ;  /* 0x0000000826267c10 */ /* 0x008fe4000ff3e0ff */
[----:B------:R-:W-:-:S03]  /*b0ac0*/  IADD3.X R45, R45, UR5, RZ, P0, !PT ;  /* 0x000000052d2d7c10 */ /* 0x000fc600087fe4ff */
[----:B------:R-:W-:Y:S04]  /*b0ad0*/  STL [R1+0x4364], R38 ;  /* 0x0043642601007387 */ /* 0x000fe80000100800 */
[----:B------:R-:W-:Y:S04]  /*b0ae0*/  STL [R1+0x4360], R45 ;  /* 0x0043602d01007387 */ /* 0x000fe80000100800 */
[----:B------:R-:W3:Y:S01]  /*b0af0*/  LDL.LU R31, [R1+0x4334] ;  /* 0x00433400011f7983 */ /* 0x000ee20000300800 */
[----:B------:R-:W-:-:S03]  /*b0b00*/  IMAD.MOV.U32 R29, RZ, RZ, R45 ;  /* 0x000000ffff1d7224 */ /* 0x000fc600078e002d */
[----:B------:R-:W3:Y:S04]  /*b0b10*/  LDL.LU R34, [R1+0x432c] ;  /* 0x00432c0001227983 */ /* 0x000ee80000300800 */
[----:B------:R1:W-:Y:S01]  /*b0b20*/  LDGSTS.E [R0+0x24000], [R28.64], P4 ;  /* 0x240000001c007fae */ /* 0x0003e2000a121846 */
[----:B--2---:R-:W-:Y:S02]  /*b0b30*/  IADD3 R30, P0, R30, UR8, RZ ;  /* 0x000000081e1e7c10 */ /* 0x004fe4000ff1e0ff */
[----:B------:R-:W-:-:S03]  /*b0b40*/  IADD3.X R42, R42, UR5, RZ, P1, !PT ;  /* 0x000000052a2a7c10 */ /* 0x000fc60008ffe4ff */
[----:B------:R-:W-:Y:S01]  /*b0b50*/  STL [R1+0x435c], R30 ;  /* 0x00435c1e01007387 */ /* 0x000fe20000100800 */
[----:B-1----:R-:W-:Y:S02]  /*b0b60*/  IMAD.MOV.U32 R28, RZ, RZ, R38 ;  /* 0x000000ffff1c7224 */ /* 0x002fe400078e0026 */
[----:B------:R-:W-:Y:S01]  /*b0b70*/  IMAD.MOV.U32 R29, RZ, RZ, R42 ;  /* 0x000000ffff1d7224 */ /* 0x000fe200078e002a */
[----:B------:R1:W-:Y:S04]  /*b0b80*/  STL [R1+0x4358], R42 ;  /* 0x0043582a01007387 */ /* 0x0003e80000100800 */
[----:B------:R2:W-:Y:S04]  /*b0b90*/  LDGSTS.E [R0+0x24800], [R28.64], P4 ;  /* 0x248000001c007fae */ /* 0x0005e8000a121846 */
[----:B-1----:R-:W3:Y:S01]  /*b0ba0*/  LDL.LU R42, [R1+0x4328] ;  /* 0x00432800012a7983 */ /* 0x002ee20000300800 */
[----:B----4-:R-:W-:-:S02]  /*b0bb0*/  IADD3.X R39, R39, UR5, RZ, P0, !PT ;  /* 0x0000000527277c10 */ /* 0x010fc400087fe4ff */
[----:B------:R-:W-:-:S03]  /*b0bc0*/  IADD3 R32, P1, R32, UR8, RZ ;  /* 0x0000000820207c10 */ /* 0x000fc6000ff3e0ff */
[----:B--2---:R-:W-:Y:S02]  /*b0bd0*/  IMAD.MOV.U32 R29, RZ, RZ, R39 ;  /* 0x000000ffff1d7224 */ /* 0x004fe400078e0027 */
[----:B------:R-:W-:Y:S01]  /*b0be0*/  STL [R1+0x4354], R32 ;  /* 0x0043542001007387 */ /* 0x000fe20000100800 */
[----:B------:R-:W-:Y:S01]  /*b0bf0*/  IADD3.X R41, R41, UR5, RZ, P1, !PT ;  /* 0x0000000529297c10 */ /* 0x000fe20008ffe4ff */
[----:B------:R-:W-:Y:S02]  /*b0c00*/  IMAD.MOV.U32 R28, RZ, RZ, R30 ;  /* 0x000000ffff1c7224 */ /* 0x000fe400078e001e */
[----:B------:R1:W-:Y:S04]  /*b0c10*/  STL [R1+0x4350], R39 ;  /* 0x0043502701007387 */ /* 0x0003e80000100800 */
[----:B------:R-:W2:Y:S04]  /*b0c20*/  LDL.LU R38, [R1+0x4324] ;  /* 0x0043240001267983 */ /* 0x000ea80000300800 */
[----:B------:R4:W-:Y:S04]  /*b0c30*/  LDGSTS.E [R0+0x25000], [R28.64], P4 ;  /* 0x250000001c007fae */ /* 0x0009e8000a121846 */
[----:B-1----:R-:W2:Y:S01]  /*b0c40*/  LDL.LU R39, [R1+0x4320] ;  /* 0x0043200001277983 */ /* 0x002ea20000300800 */
[----:B----4-:R-:W-:Y:S01]  /*b0c50*/  IMAD.MOV.U32 R29, RZ, RZ, R41 ;  /* 0x000000ffff1d7224 */ /* 0x010fe200078e0029 */
[----:B------:R-:W-:-:S05]  /*b0c60*/  IADD3 R35, P0, R35, UR8, RZ ;  /* 0x0000000823237c10 */ /* 0x000fca000ff1e0ff */
[----:B------:R-:W-:Y:S01]  /*b0c70*/  STL [R1+0x434c], R35 ;  /* 0x00434c2301007387 */ /* 0x000fe20000100800 */
[----:B------:R-:W-:-:S03]  /*b0c80*/  IADD3.X R44, R44, UR5, RZ, P0, !PT ;  /* 0x000000052c2c7c10 */ /* 0x000fc600087fe4ff */
[----:B------:R1:W-:Y:S01]  /*b0c90*/  STL [R1+0x4348], R41 ;  /* 0x0043482901007387 */ /* 0x0003e20000100800 */
[----:B------:R-:W-:-:S03]  /*b0ca0*/  IMAD.MOV.U32 R28, RZ, RZ, R32 ;  /* 0x000000ffff1c7224 */ /* 0x000fc600078e0020 */
[----:B------:R-:W2:Y:S04]  /*b0cb0*/  LDL.LU R30, [R1+0x431c] ;  /* 0x00431c00011e7983 */ /* 0x000ea80000300800 */
[----:B------:R1:W-:Y:S01]  /*b0cc0*/  LDGSTS.E [R0+0x25800], [R28.64], P4 ;  /* 0x258000001c007fae */ /* 0x0003e2000a121846 */
[----:B------:R-:W-:-:S03]  /*b0cd0*/  IADD3 R33, P1, R33, UR8, RZ ;  /* 0x0000000821217c10 */ /* 0x000fc6000ff3e0ff */
[----:B-1----:R-:W2:Y:S04]  /*b0ce0*/  LDL.LU R41, [R1+0x4318] ;  /* 0x0043180001297983 */ /* 0x002ea80000300800 */
[----:B------:R-:W-:Y:S04]  /*b0cf0*/  STL [R1+0x4344], R33 ;  /* 0x0043442101007387 */ /* 0x000fe80000100800 */
[----:B------:R1:W-:Y:S04]  /*b0d00*/  STL [R1+0x4340], R44 ;  /* 0x0043402c01007387 */ /* 0x0003e80000100800 */
[----:B------:R-:W2:Y:S04]  /*b0d10*/  LDL.LU R32, [R1+0x4314] ;  /* 0x0043140001207983 */ /* 0x000ea80000300800 */
[----:B------:R-:W2:Y:S01]  /*b0d20*/  LDL.LU R45, [R1+0x4310] ;  /* 0x00431000012d7983 */ /* 0x000ea20000300800 */
[----:B------:R-:W-:Y:S01]  /*b0d30*/  IADD3.X R43, R43, UR5, RZ, P1, !PT ;  /* 0x000000052b2b7c10 */ /* 0x000fe20008ffe4ff */
[----:B------:R-:W-:Y:S01]  /*b0d40*/  IMAD.MOV.U32 R29, RZ, RZ, R44 ;  /* 0x000000ffff1d7224 */ /* 0x000fe200078e002c */
[----:B------:R-:W-:-:S05]  /*b0d50*/  MOV R28, R35 ;  /* 0x00000023001c7202 */ /* 0x000fca0000000f00 */
[----:B------:R1:W-:Y:S01]  /*b0d60*/  LDGSTS.E [R0+0x26000], [R28.64], P4 ;  /* 0x260000001c007fae */ /* 0x0003e2000a121846 */
[----:B------:R-:W-:-:S05]  /*b0d70*/  IADD3 R37, P0, R37, UR8, RZ ;  /* 0x0000000825257c10 */ /* 0x000fca000ff1e0ff */
[----:B------:R-:W-:Y:S04]  /*b0d80*/  STL [R1+0x433c], R37 ;  /* 0x00433c2501007387 */ /* 0x000fe80000100800 */
[----:B------:R3:W-:Y:S01]  /*b0d90*/  STL [R1+0x4338], R43 ;  /* 0x0043382b01007387 */ /* 0x0007e20000100800 */
[----:B------:R-:W-:-:S03]  /*b0da0*/  IADD3.X R40, R40, UR5, RZ, P0, !PT ;  /* 0x0000000528287c10 */ /* 0x000fc600087fe4ff */
[----:B------:R-:W2:Y:S01]  /*b0db0*/  LDL.LU R35, [R1+0x430c] ;  /* 0x00430c0001237983 */ /* 0x000ea20000300800 */
[----:B-1----:R-:W-:-:S03]  /*b0dc0*/  IMAD.MOV.U32 R29, RZ, RZ, R43 ;  /* 0x000000ffff1d7224 */ /* 0x002fc600078e002b */
[----:B------:R-:W2:Y:S01]  /*b0dd0*/  LDL.LU R44, [R1+0x4308] ;  /* 0x00430800012c7983 */ /* 0x000ea20000300800 */
[----:B------:R-:W-:-:S05]  /*b0de0*/  IMAD.MOV.U32 R28, RZ, RZ, R33 ;  /* 0x000000ffff1c7224 */ /* 0x000fca00078e0021 */
[----:B------:R1:W-:Y:S02]  /*b0df0*/  LDGSTS.E [R0+0x26800], [R28.64], P4 ;  /* 0x268000001c007fae */ /* 0x0003e4000a121846 */
[----:B-1----:R-:W-:Y:S02]  /*b0e00*/  IMAD.MOV.U32 R28, RZ, RZ, R37 ;  /* 0x000000ffff1c7224 */ /* 0x002fe400078e0025 */
[----:B------:R-:W-:-:S05]  /*b0e10*/  IMAD.MOV.U32 R29, RZ, RZ, R40 ;  /* 0x000000ffff1d7224 */ /* 0x000fca00078e0028 */
[----:B------:R1:W-:Y:S01]  /*b0e20*/  LDGSTS.E [R0+0x27000], [R28.64], P4 ;  /* 0x270000001c007fae */ /* 0x0003e2000a121846 */
[----:B---3--:R-:W-:-:S05]  /*b0e30*/  IADD3 R31, P1, R31, UR8, RZ ;  /* 0x000000081f1f7c10 */ /* 0x008fca000ff3e0ff */
[----:B------:R-:W-:Y:S04]  /*b0e40*/  STL [R1+0x4334], R31 ;  /* 0x0043341f01007387 */ /* 0x000fe80000100800 */
[----:B------:R3:W-:Y:S04]  /*b0e50*/  STL [R1+0x4330], R40 ;  /* 0x0043302801007387 */ /* 0x0007e80000100800 */
[----:B------:R-:W4:Y:S04]  /*b0e60*/  LDL.LU R43, [R1+0x4300] ;  /* 0x00430000012b7983 */ /* 0x000f280000300800 */
[----:B------:R-:W4:Y:S01]  /*b0e70*/  LDL.LU R33, [R1+0x4304] ;  /* 0x0043040001217983 */ /* 0x000f220000300800 */
[----:B------:R-:W-:-:S03]  /*b0e80*/  IADD3 R34, P0, R34, UR8, RZ ;  /* 0x0000000822227c10 */ /* 0x000fc6000ff1e0ff */
[----:B---3--:R-:W3:Y:S01]  /*b0e90*/  LDL.LU R40, [R1+0x42f8] ;  /* 0x0042f80001287983 */ /* 0x008ee20000300800 */
[----:B-1----:R-:W-:-:S03]  /*b0ea0*/  IMAD.MOV.U32 R28, RZ, RZ, R31 ;  /* 0x000000ffff1c7224 */ /* 0x002fc600078e001f */
[----:B------:R-:W-:Y:S01]  /*b0eb0*/  STL [R1+0x432c], R34 ;  /* 0x00432c2201007387 */ /* 0x000fe20000100800 */
[----:B------:R-:W-:-:S05]  /*b0ec0*/  IADD3.X R42, R42, UR5, RZ, P1, !PT ;  /* 0x000000052a2a7c10 */ /* 0x000fca0008ffe4ff */
[----:B------:R1:W-:Y:S01]  /*b0ed0*/  STL [R1+0x4328], R42 ;  /* 0x0043282a01007387 */ /* 0x0003e20000100800 */
[----:B------:R-:W-:-:S03]  /*b0ee0*/  IMAD.MOV.U32 R29, RZ, RZ, R42 ;  /* 0x000000ffff1d7224 */ /* 0x000fc600078e002a */
[----:B------:R-:W3:Y:S04]  /*b0ef0*/  LDL.LU R37, [R1+0x42fc] ;  /* 0x0042fc0001257983 */ /* 0x000ee80000300800 */
[----:B------:R2:W-:Y:S04]  /*b0f00*/  LDGSTS.E [R0+0x27800], [R28.64], P4 ;  /* 0x278000001c007fae */ /* 0x0005e8000a121846 */
[----:B-1----:R-:W3:Y:S01]  /*b0f10*/  LDL.LU R42, [R1+0x42f0] ;  /* 0x0042f000012a7983 */ /* 0x002ee20000300800 */
[----:B--2---:R-:W-:Y:S02]  /*b0f20*/  IADD3 R38, P1, R38, UR8, RZ ;  /* 0x0000000826267c10 */ /* 0x004fe4000ff3e0ff */
[----:B------:R-:W-:-:S03]  /*b0f30*/  IADD3.X R39, R39, UR5, RZ, P0, !PT ;  /* 0x0000000527277c10 */ /* 0x000fc600087fe4ff */
[----:B------:R-:W-:Y:S01]  /*b0f40*/  STL [R1+0x4324], R38 ;  /* 0x0043242601007387 */ /* 0x000fe20000100800 */
[----:B------:R-:W-:-:S03]  /*b0f50*/  MOV R28, R34 ;  /* 0x00000022001c7202 */ /* 0x000fc60000000f00 */
[----:B------:R1:W-:Y:S01]  /*b0f60*/  STL [R1+0x4320], R39 ;  /* 0x0043202701007387 */ /* 0x0003e20000100800 */
[----:B------:R-:W-:-:S03]  /*b0f70*/  IMAD.MOV.U32 R29, RZ, RZ, R39 ;  /* 0x000000ffff1d7224 */ /* 0x000fc600078e0027 */
[----:B------:R-:W2:Y:S04]  /*b0f80*/  LDL.LU R31, [R1+0x42f4] ;  /* 0x0042f400011f7983 */ /* 0x000ea80000300800 */
[----:B------:R1:W-:Y:S04]  /*b0f90*/  LDGSTS.E [R0+0x28000], [R28.64], P4 ;  /* 0x280000001c007fae */ /* 0x0003e8000a121846 */
[----:B-1----:R-:W2:Y:S01]  /*b0fa0*/  LDL.LU R39, [R1+0x42e8] ;  /* 0x0042e80001277983 */ /* 0x002ea20000300800 */
[----:B------:R-:W-:Y:S02]  /*b0fb0*/  IADD3 R30, P0, R30, UR8, RZ ;  /* 0x000000081e1e7c10 */ /* 0x000fe4000ff1e0ff */
[----:B------:R-:W-:-:S03]  /*b0fc0*/  IADD3.X R41, R41, UR5, RZ, P1, !PT ;  /* 0x0000000529297c10 */ /* 0x000fc60008ffe4ff */
[----:B------:R-:W-:Y:S04]  /*b0fd0*/  STL [R1+0x431c], R30 ;  /* 0x00431c1e01007387 */ /* 0x000fe80000100800 */
[----:B------:R1:W-:Y:S01]  /*b0fe0*/  STL [R1+0x4318], R41 ;  /* 0x0043182901007387 */ /* 0x0003e20000100800 */
[----:B------:R-:W-:-:S03]  /*b0ff0*/  IMAD.MOV.U32 R29, RZ, RZ, R41 ;  /* 0x000000ffff1d7224 */ /* 0x000fc600078e0029 */
[----:B------:R-:W2:Y:S01]  /*b1000*/  LDL.LU R34, [R1+0x42ec] ;  /* 0x0042ec0001227983 */ /* 0x000ea20000300800 */
[----:B------:R-:W-:Y:S01]  /*b1010*/  IADD3 R32, P1, R32, UR8, RZ ;  /* 0x0000000820207c10 */ /* 0x000fe2000ff3e0ff */
[----:B------:R-:W-:Y:S02]  /*b1020*/  IMAD.MOV.U32 R28, RZ, RZ, R38 ;  /* 0x000000ffff1c7224 */ /* 0x000fe400078e0026 */
[----:B-1----:R-:W2:Y:S01]  /*b1030*/  LDL.LU R41, [R1+0x42e0] ;  /* 0x0042e00001297983 */ /* 0x002ea20000300800 */
[----:B------:R-:W-:-:S03]  /*b1040*/  IADD3.X R45, R45, UR5, RZ, P0, !PT ;  /* 0x000000052d2d7c10 */ /* 0x000fc600087fe4ff */
[----:B------:R-:W-:Y:S04]  /*b1050*/  STL [R1+0x4314], R32 ;  /* 0x0043142001007387 */ /* 0x000fe80000100800 */
[----:B------:R-:W-:Y:S04]  /*b1060*/  STL [R1+0x4310], R45 ;  /* 0x0043102d01007387 */ /* 0x000fe80000100800 */
[----:B------:R-:W2:Y:S04]  /*b1070*/  LDL.LU R38, [R1+0x42e4] ;  /* 0x0042e40001267983 */ /* 0x000ea80000300800 */
[----:B------:R1:W-:Y:S02]  /*b1080*/  LDGSTS.E [R0+0x28800], [R28.64], P4 ;  /* 0x288000001c007fae */ /* 0x0003e4000a121846 */
[----:B-1----:R-:W-:-:S02]  /*b1090*/  IMAD.MOV.U32 R28, RZ, RZ, R30 ;  /* 0x000000ffff1c7224 */ /* 0x002fc400078e001e */
[----:B------:R-:W-:Y:S01]  /*b10a0*/  IMAD.MOV.U32 R29, RZ, RZ, R45 ;  /* 0x000000ffff1d7224 */ /* 0x000fe200078e002d */
[----:B------:R-:W-:Y:S01]  /*b10b0*/  IADD3 R35, P0, R35, UR8, RZ ;  /* 0x0000000823237c10 */ /* 0x000fe2000ff1e0ff */
[----:B------:R-:W2:Y:S01]  /*b10c0*/  LDL.LU R30, [R1+0x42dc] ;  /* 0x0042dc00011e7983 */ /* 0x000ea20000300800 */
[----:B------:R-:W-:-:S03]  /*b10d0*/  IADD3.X R44, R44, UR5, RZ, P1, !PT ;  /* 0x000000052c2c7c10 */ /* 0x000fc60008ffe4ff */
[----:B------:R1:W-:Y:S04]  /*b10e0*/  LDGSTS.E [R0+0x29000], [R28.64], P4 ;  /* 0x290000001c007fae */ /* 0x0003e8000a121846 */
[----:B------:R-:W-:Y:S04]  /*b10f0*/  STL [R1+0x430c], R35 ;  /* 0x00430c2301007387 */ /* 0x000fe80000100800 */
[----:B------:R1:W-:Y:S02]  /*b1100*/  STL [R1+0x4308], R44 ;  /* 0x0043082c01007387 */ /* 0x0003e40000100800 */
[----:B-1----:R-:W-:-:S02]  /*b1110*/  IMAD.MOV.U32 R28, RZ, RZ, R32 ;  /* 0x000000ffff1c7224 */ /* 0x002fc400078e0020 */
[----:B------:R-:W-:Y:S02]  /*b1120*/  IMAD.MOV.U32 R29, RZ, RZ, R44 ;  /* 0x000000ffff1d7224 */ /* 0x000fe400078e002c */
[----:B------:R-:W2:Y:S04]  /*b1130*/  LDL.LU R44, [R1+0x42d8] ;  /* 0x0042d800012c7983 */ /* 0x000ea80000300800 */
[----:B------:R1:W-:Y:S02]  /*b1140*/  LDGSTS.E [R0+0x29800], [R28.64], P4 ;  /* 0x298000001c007fae */ /* 0x0003e4000a121846 */
[----:B-1----:R-:W-:Y:S02]  /*b1150*/  MOV R28, R35 ;  /* 0x00000023001c7202 */ /* 0x002fe40000000f00 */
[----:B----4-:R-:W-:-:S02]  /*b1160*/  IADD3.X R43, R43, UR5, RZ, P0, !PT ;  /* 0x000000052b2b7c10 */ /* 0x010fc400087fe4ff */
[----:B------:R-:W-:-:S03]  /*b1170*/  IADD3 R33, P1, R33, UR8, RZ ;  /* 0x0000000821217c10 */ /* 0x000fc6000ff3e0ff */
[----:B------:R-:W-:Y:S02]  /*b1180*/  IMAD.MOV.U32 R29, RZ, RZ, R43 ;  /* 0x000000ffff1d7224 */ /* 0x000fe400078e002b */
[----:B------:R-:W-:Y:S04]  /*b1190*/  STL [R1+0x4304], R33 ;  /* 0x0043042101007387 */ /* 0x000fe80000100800 */
[----:B------:R1:W-:Y:S04]  /*b11a0*/  STL [R1+0x4300], R43 ;  /* 0x0043002b01007387 */ /* 0x0003e80000100800 */
[----:B------:R-:W4:Y:S01]  /*b11b0*/  LDL.LU R32, [R1+0x42d4] ;  /* 0x0042d40001207983 */ /* 0x000f220000300800 */
[----:B---3--:R-:W-:-:S03]  /*b11c0*/  IADD3.X R40, R40, UR5, RZ, P1, !PT ;  /* 0x0000000528287c10 */ /* 0x008fc60008ffe4ff */
[----:B------:R3:W-:Y:S04]  /*b11d0*/  LDGSTS.E [R0+0x2a000], [R28.64], P4 ;  /* 0x2a0000001c007fae */ /* 0x0007e8000a121846 */
[----:B-1----:R-:W4:Y:S01]  /*b11e0*/  LDL.LU R43, [R1+0x42d0] ;  /* 0x0042d000012b7983 */ /* 0x002f220000300800 */
[----:B------:R-:W-:Y:S01]  /*b11f0*/  IADD3 R37, P0, R37, UR8, RZ ;  /* 0x0000000825257c10 */ /* 0x000fe2000ff1e0ff */
[----:B---3--:R-:W-:-:S04]  /*b1200*/  IMAD.MOV.U32 R29, RZ, RZ, R40 ;  /* 0x000000ffff1d7224 */ /* 0x008fc800078e0028 */
[----:B------:R-:W-:Y:S01]  /*b1210*/  STL [R1+0x42fc], R37 ;  /* 0x0042fc2501007387 */ /* 0x000fe20000100800 */
[----:B------:R-:W-:-:S03]  /*b1220*/  IADD3.X R42, R42, UR5, RZ, P0, !PT ;  /* 0x000000052a2a7c10 */ /* 0x000fc600087fe4ff */
[----:B------:R1:W-:Y:S01]  /*b1230*/  STL [R1+0x42f8], R40 ;  /* 0x0042f82801007387 */ /* 0x0003e20000100800 */
[----:B------:R-:W-:-:S03]  /*b1240*/  IMAD.MOV.U32 R28, RZ, RZ, R33 ;  /* 0x000000ffff1c7224 */ /* 0x000fc600078e0021 */
[----:B------:R-:W3:Y:S04]  /*b1250*/  LDL.LU R35, [R1+0x42cc] ;  /* 0x0042cc0001237983 */ /* 0x000ee80000300800 */
[----:B------:R2:W-:Y:S04]  /*b1260*/  LDGSTS.E [R0+0x2a800], [R28.64], P4 ;  /* 0x2a8000001c007fae */ /* 0x0005e8000a121846 */
[----:B-1----:R-:W3:Y:S01]  /*b1270*/  LDL.LU R40, [R1+0x42c8] ;  /* 0x0042c80001287983 */ /* 0x002ee20000300800 */
[----:B--2---:R-:W-:-:S05]  /*b1280*/  IADD3 R31, P1, R31, UR8, RZ ;  /* 0x000000081f1f7c10 */ /* 0x004fca000ff3e0ff */
[----:B------:R-:W-:Y:S04]  /*b1290*/  STL [R1+0x42f4], R31 ;  /* 0x0042f41f01007387 */ /* 0x000fe80000100800 */
[----:B------:R1:W-:Y:S01]  /*b12a0*/  STL [R1+0x42f0], R42 ;  /* 0x0042f02a01007387 */ /* 0x0003e20000100800 */
[----:B------:R-:W-:-:S03]  /*b12b0*/  IADD3.X R39, R39, UR5, RZ, P1, !PT ;  /* 0x0000000527277c10 */ /* 0x000fc60008ffe4ff */
[----:B------:R-:W2:Y:S01]  /*b12c0*/  LDL.LU R33, [R1+0x42c4] ;  /* 0x0042c40001217983 */ /* 0x000ea20000300800 */
[----:B------:R-:W-:-:S03]  /*b12d0*/  IMAD.MOV.U32 R28, RZ, RZ, R37 ;  /* 0x000000ffff1c7224 */ /* 0x000fc600078e0025 */
[----:B------:R-:W2:Y:S01]  /*b12e0*/  LDL.LU R45, [R1+0x42c0] ;  /* 0x0042c000012d7983 */ /* 0x000ea20000300800 */
[----:B------:R-:W-:-:S05]  /*b12f0*/  IMAD.MOV.U32 R29, RZ, RZ, R42 ;  /* 0x000000ffff1d7224 */ /* 0x000fca00078e002a */
[----:B------:R1:W-:Y:S01]  /*b1300*/  LDGSTS.E [R0+0x2b000], [R28.64], P4 ;  /* 0x2b0000001c007fae */ /* 0x0003e2000a121846 */
[----:B------:R-:W-:-:S05]  /*b1310*/  IADD3 R34, P0, R34, UR8, RZ ;  /* 0x0000000822227c10 */ /* 0x000fca000ff1e0ff */
[----:B------:R-:W-:Y:S01]  /*b1320*/  STL [R1+0x42ec], R34 ;  /* 0x0042ec2201007387 */ /* 0x000fe20000100800 */
[----:B------:R-:W-:-:S03]  /*b1330*/  IADD3.X R41, R41, UR5, RZ, P0, !PT ;  /* 0x0000000529297c10 */ /* 0x000fc600087fe4ff */
[----:B------:R1:W-:Y:S02]  /*b1340*/  STL [R1+0x42e8], R39 ;  /* 0x0042e82701007387 */ /* 0x0003e40000100800 */
[----:B-1----:R-:W-:Y:S02]  /*b1350*/  IMAD.MOV.U32 R29, RZ, RZ, R39 ;  /* 0x000000ffff1d7224 */ /* 0x002fe400078e0027 */
[----:B------:R-:W2:Y:S01]  /*b1360*/  LDL.LU R37, [R1+0x42bc] ;  /* 0x0042bc0001257983 */ /* 0x000ea20000300800 */
[----:B------:R-:W-:-:S03]  /*b1370*/  IADD3 R38, P1, R38, UR8, RZ ;  /* 0x0000000826267c10 */ /* 0x000fc6000ff3e0ff */
[----:B------:R-:W2:Y:S01]  /*b1380*/  LDL.LU R42, [R1+0x42b8] ;  /* 0x0042b800012a7983 */ /* 0x000ea20000300800 */
[----:B------:R-:W-:-:S03]  /*b1390*/  IMAD.MOV.U32 R28, RZ, RZ, R31 ;  /* 0x000000ffff1c7224 */ /* 0x000fc600078e001f */
[----:B------:R-:W-:Y:S04]  /*b13a0*/  STL [R1+0x42e4], R38 ;  /* 0x0042e42601007387 */ /* 0x000fe80000100800 */
[----:B------:R1:W-:Y:S04]  /*b13b0*/  STL [R1+0x42e0], R41 ;  /* 0x0042e02901007387 */ /* 0x0003e80000100800 */
[----:B------:R-:W2:Y:S04]  /*b13c0*/  LDL.LU R39, [R1+0x42b0] ;  /* 0x0042b00001277983 */ /* 0x000ea80000300800 */
[----:B------:R-:W2:Y:S01]  /*b13d0*/  LDL.LU R31, [R1+0x42b4] ;  /* 0x0042b400011f7983 */ /* 0x000ea20000300800 */
[----:B------:R-:W-:-:S03]  /*b13e0*/  IADD3 R30, P0, R30, UR8, RZ ;  /* 0x000000081e1e7c10 */ /* 0x000fc6000ff1e0ff */
[----:B------:R1:W-:Y:S02]  /*b13f0*/  LDGSTS.E [R0+0x2b800], [R28.64], P4 ;  /* 0x2b8000001c007fae */ /* 0x0003e4000a121846 */
[----:B-1----:R-:W-:Y:S01]  /*b1400*/  MOV R28, R34 ;  /* 0x00000022001c7202 */ /* 0x002fe20000000f00 */
[----:B------:R-:W-:Y:S02]  /*b1410*/  IMAD.MOV.U32 R29, RZ, RZ, R41 ;  /* 0x000000ffff1d7224 */ /* 0x000fe400078e0029 */
[----:B------:R-:W2:Y:S01]  /*b1420*/  LDL.LU R41, [R1+0x42a8] ;  /* 0x0042a80001297983 */ /* 0x000ea20000300800 */
[----:B------:R-:W-:-:S03]  /*b1430*/  IADD3.X R44, R44, UR5, RZ, P1, !PT ;  /* 0x000000052c2c7c10 */ /* 0x000fc60008ffe4ff */
[----:B------:R-:W-:Y:S04]  /*b1440*/  STL [R1+0x42dc], R30 ;  /* 0x0042dc1e01007387 */ /* 0x000fe80000100800 */
[----:B------:R1:W-:Y:S04]  /*b1450*/  STL [R1+0x42d8], R44 ;  /* 0x0042d82c01007387 */ /* 0x0003e80000100800 */
[----:B------:R1:W-:Y:S04]  /*b1460*/  LDGSTS.E [R0+0x2c000], [R28.64], P4 ;  /* 0x2c0000001c007fae */ /* 0x0003e8000a121846 */
[----:B------:R-:W2:Y:S01]  /*b1470*/  LDL.LU R34, [R1+0x42ac] ;  /* 0x0042ac0001227983 */ /* 0x000ea20000300800 */
[----:B-1----:R-:W-:-:S03]  /*b1480*/  IMAD.MOV.U32 R29, RZ, RZ, R44 ;  /* 0x000000ffff1d7224 */ /* 0x002fc600078e002c */
[----:B------:R-:W2:Y:S01]  /*b1490*/  LDL.LU R44, [R1+0x42a0] ;  /* 0x0042a000012c7983 */ /* 0x000ea20000300800 */
[----:B------:R-:W-:-:S05]  /*b14a0*/  IMAD.MOV.U32 R28, RZ, RZ, R38 ;  /* 0x000000ffff1c7224 */ /* 0x000fca00078e0026 */
[----:B------:R1:W-:Y:S02]  /*b14b0*/  LDGSTS.E [R0+0x2c800], [R28.64], P4 ;  /* 0x2c8000001c007fae */ /* 0x0003e4000a121846 */
[----:B-1----:R-:W-:Y:S01]  /*b14c0*/  IMAD.MOV.U32 R28, RZ, RZ, R30 ;  /* 0x000000ffff1c7224 */ /* 0x002fe200078e001e */
[----:B----4-:R-:W-:Y:S02]  /*b14d0*/  IADD3 R32, P1, R32, UR8, RZ ;  /* 0x0000000820207c10 */ /* 0x010fe4000ff3e0ff */
[----:B------:R-:W-:-:S03]  /*b14e0*/  IADD3.X R43, R43, UR5, RZ, P0, !PT ;  /* 0x000000052b2b7c10 */ /* 0x000fc600087fe4ff */
[----:B------:R-:W-:Y:S04]  /*b14f0*/  STL [R1+0x42d4], R32 ;  /* 0x0042d42001007387 */ /* 0x000fe80000100800 */
[----:B------:R1:W-:Y:S04]  /*b1500*/  STL [R1+0x42d0], R43 ;  /* 0x0042d02b01007387 */ /* 0x0003e80000100800 */
[----:B------:R-:W4:Y:S01]  /*b1510*/  LDL.LU R38, [R1+0x42a4] ;  /* 0x0042a40001267983 */ /* 0x000f220000300800 */
[----:B------:R-:W-:-:S03]  /*b1520*/  IMAD.MOV.U32 R29, RZ, RZ, R43 ;  /* 0x000000ffff1d7224 */ /* 0x000fc600078e002b */
[----:B-1----:R-:W4:Y:S04]  /*b1530*/  LDL.LU R43, [R1+0x4298] ;  /* 0x00429800012b7983 */ /* 0x002f280000300800 */
[----:B------:R1:W-:Y:S01]  /*b1540*/  LDGSTS.E [R0+0x2d000], [R28.64], P4 ;  /* 0x2d0000001c007fae */ /* 0x0003e2000a121846 */
[----:B---3--:R-:W-:Y:S02]  /*b1550*/  IADD3 R35, P0, R35, UR8, RZ ;  /* 0x0000000823237c10 */ /* 0x008fe4000ff1e0ff */
[----:B------:R-:W-:-:S03]  /*b1560*/  IADD3.X R40, R40, UR5, RZ, P1, !PT ;  /* 0x0000000528287c10 */ /* 0x000fc60008ffe4ff */
[----:B------:R-:W-:Y:S01]  /*b1570*/  STL [R1+0x42cc], R35 ;  /* 0x0042cc2301007387 */ /* 0x000fe20000100800 */
[----:B-1----:R-:W-:Y:S02]  /*b1580*/  IMAD.MOV.U32 R28, RZ, RZ, R32 ;  /* 0x000000ffff1c7224 */ /* 0x002fe400078e0020 */
[----:B------:R-:W-:Y:S01]  /*b1590*/  IMAD.MOV.U32 R29, RZ, RZ, R40 ;  /* 0x000000ffff1d7224 */ /* 0x000fe200078e0028 */
[----:B------:R1:W-:Y:S04]  /*b15a0*/  STL [R1+0x42c8], R40 ;  /* 0x0042c82801007387 */ /* 0x0003e80000100800 */
[----:B------:R-:W3:Y:S04]  /*b15b0*/  LDL.LU R30, [R1+0x429c] ;  /* 0x00429c00011e7983 */ /* 0x000ee80000300800 */
[----:B------:R2:W-:Y:S04]  /*b15c0*/  LDGSTS.E [R0+0x2d800], [R28.64], P4 ;  /* 0x2d8000001c007fae */ /* 0x0005e8000a121846 */
[----:B-1----:R-:W3:Y:S01]  /*b15d0*/  LDL.LU R40, [R1+0x4290] ;  /* 0x0042900001287983 */ /* 0x002ee20000300800 */
[----:B--2---:R-:W-:-:S02]  /*b15e0*/  IADD3 R33, P1, R33, UR8, RZ ;  /* 0x0000000821217c10 */ /* 0x004fc4000ff3e0ff */
[----:B------:R-:W-:-:S03]  /*b15f0*/  IADD3.X R45, R45, UR5, RZ, P0, !PT ;  /* 0x000000052d2d7c10 */ /* 0x000fc600087fe4ff */
[----:B------:R-:W-:Y:S01]  /*b1600*/  STL [R1+0x42c4], R33 ;  /* 0x0042c42101007387 */ /* 0x000fe20000100800 */
[----:B------:R-:W-:-:S03]  /*b1610*/  MOV R28, R35 ;  /* 0x00000023001c7202 */ /* 0x000fc60000000f00 */
[----:B------:R-:W-:Y:S01]  /*b1620*/  STL [R1+0x42c0], R45 ;  /* 0x0042c02d01007387 */ /* 0x000fe20000100800 */
[----:B------:R-:W-:-:S03]  /*b1630*/  IMAD.MOV.U32 R29, RZ, RZ, R45 ;  /* 0x000000ffff1d7224 */ /* 0x000fc600078e002d */
[----:B------:R-:W4:Y:S04]  /*b1640*/  LDL.LU R32, [R1+0x4294] ;  /* 0x0042940001207983 */ /* 0x000f280000300800 */
[----:B------:R1:W-:Y:S04]  /*b1650*/  LDGSTS.E [R0+0x2e000], [R28.64], P4 ;  /* 0x2e0000001c007fae */ /* 0x0003e8000a121846 */
[----:B------:R-:W4:Y:S01]  /*b1660*/  LDL.LU R35, [R1+0x428c] ;  /* 0x00428c0001237983 */ /* 0x000f220000300800 */
[----:B-1----:R-:W-:Y:S01]  /*b1670*/  IMAD.MOV.U32 R28, RZ, RZ, R33 ;  /* 0x000000ffff1c7224 */ /* 0x002fe200078e0021 */
[----:B------:R-:W-:-:S02]  /*b1680*/  IADD3 R37, P0, R37, UR8, RZ ;  /* 0x0000000825257c10 */ /* 0x000fc4000ff1e0ff */
[----:B------:R-:W-:-:S03]  /*b1690*/  IADD3.X R42, R42, UR5, RZ, P1, !PT ;  /* 0x000000052a2a7c10 */ /* 0x000fc60008ffe4ff */
[----:B------:R-:W-:Y:S02]  /*b16a0*/  STL [R1+0x42bc], R37 ;  /* 0x0042bc2501007387 */ /* 0x000fe40000100800 */
[----:B------:R-:W-:Y:S02]  /*b16b0*/  IMAD.MOV.U32 R29, RZ, RZ, R42 ;  /* 0x000000ffff1d7224 */ /* 0x000fe400078e002a */
[----:B------:R1:W-:Y:S04]  /*b16c0*/  STL [R1+0x42b8], R42 ;  /* 0x0042b82a01007387 */ /* 0x0003e80000100800 */
[----:B------:R1:W-:Y:S01]  /*b16d0*/  LDGSTS.E [R0+0x2e800], [R28.64], P4 ;  /* 0x2e8000001c007fae */ /* 0x0003e2000a121846 */
[----:B------:R-:W-:Y:S02]  /*b16e0*/  IADD3.X R39, R39, UR5, RZ, P0, !PT ;  /* 0x0000000527277c10 */ /* 0x000fe400087fe4ff */
[----:B------:R-:W-:Y:S01]  /*b16f0*/  IADD3 R31, P1, R31, UR8, RZ ;  /* 0x000000081f1f7c10 */ /* 0x000fe2000ff3e0ff */
[----:B-1----:R-:W4:Y:S04]  /*b1700*/  LDL.LU R42, [R1+0x4288] ;  /* 0x00428800012a7983 */ /* 0x002f280000300800 */
[----:B------:R-:W-:Y:S01]  /*b1710*/  STL [R1+0x42b4], R31 ;  /* 0x0042b41f01007387 */ /* 0x000fe20000100800 */
[----:B------:R-:W-:-:S03]  /*b1720*/  IMAD.MOV.U32 R28, RZ, RZ, R37 ;  /* 0x000000ffff1c7224 */ /* 0x000fc600078e0025 */
[----:B------:R1:W-:Y:S04]  /*b1730*/  STL [R1+0x42b0], R39 ;  /* 0x0042b02701007387 */ /* 0x0003e80000100800 */
[----:B------:R-:W4:Y:S04]  /*b1740*/  LDL.LU R33, [R1+0x4284] ;  /* 0x0042840001217983 */ /* 0x000f280000300800 */
[----:B------:R-:W4:Y:S01]  /*b1750*/  LDL.LU R37, [R1+0x4280] ;  /* 0x0042800001257983 */ /* 0x000f220000300800 */
[----:B------:R-:W-:Y:S01]  /*b1760*/  IMAD.MOV.U32 R29, RZ, RZ, R39 ;  /* 0x000000ffff1d7224 */ /* 0x000fe200078e0027 */
[----:B------:R-:W-:-:S04]  /*b1770*/  IADD3.X R41, R41, UR5, RZ, P1, !PT ;  /* 0x0000000529297c10 */ /* 0x000fc80008ffe4ff */
[----:B------:R1:W-:Y:S01]  /*b1780*/  LDGSTS.E [R0+0x2f000], [R28.64], P4 ;  /* 0x2f0000001c007fae */ /* 0x0003e2000a121846 */
[----:B------:R-:W-:Y:S01]  /*b1790*/  IADD3 R34, P0, R34, UR8, RZ ;  /* 0x0000000822227c10 */ /* 0x000fe2000ff1e0ff */
[----:B-1----:R-:W-:-:S04]  /*b17a0*/  IMAD.MOV.U32 R29, RZ, RZ, R41 ;  /* 0x000000ffff1d7224 */ /* 0x002fc800078e0029 */
[----:B------:R-:W-:Y:S04]  /*b17b0*/  STL [R1+0x42ac], R34 ;  /* 0x0042ac2201007387 */ /* 0x000fe80000100800 */
[----:B------:R1:W-:Y:S01]  /*b17c0*/  STL [R1+0x42a8], R41 ;  /* 0x0042a82901007387 */ /* 0x0003e20000100800 */
[----:B------:R-:W-:-:S03]  /*b17d0*/  IADD3.X R44, R44, UR5, RZ, P0, !PT ;  /* 0x000000052c2c7c10 */ /* 0x000fc600087fe4ff */
[----:B------:R-:W4:Y:S01]  /*b17e0*/  LDL.LU R39, [R1+0x427c] ;  /* 0x00427c0001277983 */ /* 0x000f220000300800 */
[----:B------:R-:W-:-:S03]  /*b17f0*/  IMAD.MOV.U32 R28, RZ, RZ, R31 ;  /* 0x000000ffff1c7224 */ /* 0x000fc600078e001f */
[----:B-1----:R-:W4:Y:S04]  /*b1800*/  LDL.LU R41, [R1+0x4278] ;  /* 0x0042780001297983 */ /* 0x002f280000300800 */
[----:B------:R1:W-:Y:S02]  /*b1810*/  LDGSTS.E [R0+0x2f800], [R28.64], P4 ;  /* 0x2f8000001c007fae */ /* 0x0003e4000a121846 */
[----:B-1----:R-:W-:Y:S01]  /*b1820*/  MOV R28, R34 ;  /* 0x00000022001c7202 */ /* 0x002fe20000000f00 */
[----:B------:R-:W-:-:S05]  /*b1830*/  IMAD.MOV.U32 R29, RZ, RZ, R44 ;  /* 0x000000ffff1d7224 */ /* 0x000fca00078e002c */
[----:B------:R1:W-:Y:S01]  /*b1840*/  LDGSTS.E [R0+0x30000], [R28.64], P4 ;  /* 0x300000001c007fae */ /* 0x0003e2000a121846 */
[----:B----4-:R-:W-:-:S05]  /*b1850*/  IADD3 R38, P1, R38, UR8, RZ ;  /* 0x0000000826267c10 */ /* 0x010fca000ff3e0ff */
[----:B------:R-:W-:Y:S04]  /*b1860*/  STL [R1+0x42a4], R38 ;  /* 0x0042a42601007387 */ /* 0x000fe80000100800 */
[----:B------:R4:W-:Y:S04]  /*b1870*/  STL [R1+0x42a0], R44 ;  /* 0x0042a02c01007387 */ /* 0x0009e80000100800 */
[----:B------:R-:W2:Y:S04]  /*b1880*/  LDL.LU R31, [R1+0x4274] ;  /* 0x00427400011f7983 */ /* 0x000ea80000300800 */
[----:B------:R-:W2:Y:S01]  /*b1890*/  LDL.LU R45, [R1+0x4270] ;  /* 0x00427000012d7983 */ /* 0x000ea20000300800 */
[----:B------:R-:W-:Y:S01]  /*b18a0*/  IADD3.X R43, R43, UR5, RZ, P1, !PT ;  /* 0x000000052b2b7c10 */ /* 0x000fe20008ffe4ff */
[----:B-1----:R-:W-:-:S04]  /*b18b0*/  IMAD.MOV.U32 R28, RZ, RZ, R38 ;  /* 0x000000ffff1c7224 */ /* 0x002fc800078e0026 */
[----:B------:R-:W-:-:S05]  /*b18c0*/  IMAD.MOV.U32 R29, RZ, RZ, R43 ;  /* 0x000000ffff1d7224 */ /* 0x000fca00078e002b */
[----:B------:R1:W-:Y:S01]  /*b18d0*/  LDGSTS.E [R0+0x30800], [R28.64], P4 ;  /* 0x308000001c007fae */ /* 0x0003e2000a121846 */
[----:B---3--:R-:W-:-:S05]  /*b18e0*/  IADD3 R30, P0, R30, UR8, RZ ;  /* 0x000000081e1e7c10 */ /* 0x008fca000ff1e0ff */
[----:B------:R-:W-:Y:S01]  /*b18f0*/  STL [R1+0x429c], R30 ;  /* 0x00429c1e01007387 */ /* 0x000fe20000100800 */
[----:B------:R-:W-:-:S03]  /*b1900*/  IADD3.X R40, R40, UR5, RZ, P0, !PT ;  /* 0x0000000528287c10 */ /* 0x000fc600087fe4ff */
[----:B------:R3:W-:Y:S04]  /*b1910*/  STL [R1+0x4298], R43 ;  /* 0x0042982b01007387 */ /* 0x0007e80000100800 */
[----:B------:R-:W2:Y:S04]  /*b1920*/  LDL.LU R34, [R1+0x426c] ;  /* 0x00426c0001227983 */ /* 0x000ea80000300800 */
[----:B----4-:R-:W4:Y:S01]  /*b1930*/  LDL.LU R44, [R1+0x4268] ;  /* 0x00426800012c7983 */ /* 0x010f220000300800 */
[----:B------:R-:W-:Y:S01]  /*b1940*/  IADD3 R32, P1, R32, UR8, RZ ;  /* 0x0000000820207c10 */ /* 0x000fe2000ff3e0ff */
[----:B-1----:R-:W-:-:S04]  /*b1950*/  IMAD.MOV.U32 R28, RZ, RZ, R30 ;  /* 0x000000ffff1c7224 */ /* 0x002fc800078e001e */
[----:B------:R-:W-:Y:S01]  /*b1960*/  STL [R1+0x4294], R32 ;  /* 0x0042942001007387 */ /* 0x000fe20000100800 */
[----:B------:R-:W-:-:S03]  /*b1970*/  IMAD.MOV.U32 R29, RZ, RZ, R40 ;  /* 0x000000ffff1d7224 */ /* 0x000fc600078e0028 */
[----:B------:R1:W-:Y:S01]  /*b1980*/  STL [R1+0x4290], R40 ;  /* 0x0042902801007387 */ /* 0x0003e20000100800 */
[----:B------:R-:W-:-:S03]  /*b1990*/  IADD3 R35, P0, R35, UR8, RZ ;  /* 0x0000000823237c10 */ /* 0x000fc6000ff1e0ff */
[----:B---3--:R-:W3:Y:S04]  /*b19a0*/  LDL.LU R43, [R1+0x4260] ;  /* 0x00426000012b7983 */ /* 0x008ee80000300800 */
[----:B------:R-:W3:Y:S04]  /*b19b0*/  LDL.LU R38, [R1+0x4264] ;  /* 0x0042640001267983 */ /* 0x000ee80000300800 */
[----:B-1----:R-:W3:Y:S04]  /*b19c0*/  LDL.LU R40, [R1+0x4258] ;  /* 0x0042580001287983 */ /* 0x002ee80000300800 */
[----:B------:R-:W-:Y:S04]  /*b19d0*/  STL [R1+0x428c], R35 ;  /* 0x00428c2301007387 */ /* 0x000fe80000100800 */
[----:B------:R1:W-:Y:S01]  /*b19e0*/  LDGSTS.E [R0+0x31000], [R28.64], P4 ;  /* 0x310000001c007fae */ /* 0x0003e2000a121846 */
[----:B------:R-:W-:Y:S01]  /*b19f0*/  IADD3.X R42, R42, UR5, RZ, P1, !PT ;  /* 0x000000052a2a7c10 */ /* 0x000fe20008ffe4ff */
[----:B-1----:R-:W-:-:S04]  /*b1a00*/  IMAD.MOV.U32 R28, RZ, RZ, R32 ;  /* 0x000000ffff1c7224 */ /* 0x002fc800078e0020 */
[----:B------:R1:W-:Y:S01]  /*b1a10*/  STL [R1+0x4288], R42 ;  /* 0x0042882a01007387 */ /* 0x0003e20000100800 */
[----:B------:R-:W-:-:S03]  /*b1a20*/  IMAD.MOV.U32 R29, RZ, RZ, R42 ;  /* 0x000000ffff1d7224 */ /* 0x000fc600078e002a */
[----:B------:R-:W3:Y:S01]  /*b1a30*/  LDL.LU R30, [R1+0x425c] ;  /* 0x00425c00011e7983 */ /* 0x000ee20000300800 */
[----:B------:R-:W-:-:S03]  /*b1a40*/  IADD3 R33, P1, R33, UR8, RZ ;  /* 0x0000000821217c10 */ /* 0x000fc6000ff3e0ff */
[----:B------:R1:W-:Y:S01]  /*b1a50*/  LDGSTS.E [R0+0x31800], [R28.64], P4 ;  /* 0x318000001c007fae */ /* 0x0003e2000a121846 */
[----:B------:R-:W-:-:S03]  /*b1a60*/  IADD3.X R37, R37, UR5, RZ, P0, !PT ;  /* 0x0000000525257c10 */ /* 0x000fc600087fe4ff */
[----:B-1----:R-:W3:Y:S04]  /*b1a70*/  LDL.LU R42, [R1+0x4250] ;  /* 0x00425000012a7983 */ /* 0x002ee80000300800 */
[----:B------:R-:W-:Y:S04]  /*b1a80*/  STL [R1+0x4284], R33 ;  /* 0x0042842101007387 */ /* 0x000fe80000100800 */
[----:B------:R1:W-:Y:S04]  /*b1a90*/  STL [R1+0x4280], R37 ;  /* 0x0042802501007387 */ /* 0x0003e80000100800 */
[----:B------:R-:W3:Y:S01]  /*b1aa0*/  LDL.LU R32, [R1+0x4254] ;  /* 0x0042540001207983 */ /* 0x000ee20000300800 */
[----:B------:R-:W-:Y:S01]  /*b1ab0*/  MOV R28, R35 ;  /* 0x00000023001c7202 */ /* 0x000fe20000000f00 */
[----:B------:R-:W-:-:S02]  /*b1ac0*/  IMAD.MOV.U32 R29, RZ, RZ, R37 ;  /* 0x000000ffff1d7224 */ /* 0x000fc400078e0025 */
[----:B-1----:R-:W3:Y:S04]  /*b1ad0*/  LDL.LU R37, [R1+0x4248] ;  /* 0x0042480001257983 */ /* 0x002ee80000300800 */
[----:B------:R1:W-:Y:S01]  /*b1ae0*/  LDGSTS.E [R0+0x32000], [R28.64], P4 ;  /* 0x320000001c007fae */ /* 0x0003e2000a121846 */
[----:B------:R-:W-:Y:S02]  /*b1af0*/  IADD3 R39, P0, R39, UR8, RZ ;  /* 0x0000000827277c10 */ /* 0x000fe4000ff1e0ff */
[----:B------:R-:W-:-:S03]  /*b1b00*/  IADD3.X R41, R41, UR5, RZ, P1, !PT ;  /* 0x0000000529297c10 */ /* 0x000fc60008ffe4ff */
[----:B------:R-:W-:Y:S04]  /*b1b10*/  STL [R1+0x427c], R39 ;  /* 0x00427c2701007387 */ /* 0x000fe80000100800 */
[----:B------:R1:W-:Y:S02]  /*b1b20*/  STL [R1+0x4278], R41 ;  /* 0x0042782901007387 */ /* 0x0003e40000100800 */
[----:B-1----:R-:W-:Y:S02]  /*b1b30*/  IMAD.MOV.U32 R29, RZ, RZ, R41 ;  /* 0x000000ffff1d7224 */ /* 0x002fe400078e0029 */
[----:B------:R-:W3:Y:S01]  /*b1b40*/  LDL.LU R35, [R1+0x424c] ;  /* 0x00424c0001237983 */ /* 0x000ee20000300800 */
[----:B------:R-:W-:-:S03]  /*b1b50*/  IMAD.MOV.U32 R28, RZ, RZ, R33 ;  /* 0x000000ffff1c7224 */ /* 0x000fc600078e0021 */
[----:B------:R-:W3:Y:S04]  /*b1b60*/  LDL.LU R41, [R1+0x4240] ;  /* 0x0042400001297983 */ /* 0x000ee80000300800 */
[----:B------:R1:W-:Y:S02]  /*b1b70*/  LDGSTS.E [R0+0x32800], [R28.64], P4 ;  /* 0x328000001c007fae */ /* 0x0003e4000a121846 */
[----:B-1----:R-:W-:Y:S01]  /*b1b80*/  IMAD.MOV.U32 R28, RZ, RZ, R39 ;  /* 0x000000ffff1c7224 */ /* 0x002fe200078e0027 */
[----:B--2---:R-:W-:Y:S02]  /*b1b90*/  IADD3 R31, P1, R31, UR8, RZ ;  /* 0x000000081f1f7c10 */ /* 0x004fe4000ff3e0ff */
[----:B------:R-:W-:-:S03]  /*b1ba0*/  IADD3.X R45, R45, UR5, RZ, P0, !PT ;  /* 0x000000052d2d7c10 */ /* 0x000fc600087fe4ff */
[----:B------:R-:W-:Y:S04]  /*b1bb0*/  STL [R1+0x4274], R31 ;  /* 0x0042741f01007387 */ /* 0x000fe80000100800 */
[----:B------:R-:W-:Y:S04]  /*b1bc0*/  STL [R1+0x4270], R45 ;  /* 0x0042702d01007387 */ /* 0x000fe80000100800 */
[----:B------:R-:W2:Y:S01]  /*b1bd0*/  LDL.LU R33, [R1+0x4244] ;  /* 0x0042440001217983 */ /* 0x000ea20000300800 */
[----:B------:R-:W-:-:S03]  /*b1be0*/  IMAD.MOV.U32 R29, RZ, RZ, R45 ;  /* 0x000000ffff1d7224 */ /* 0x000fc600078e002d */
[----:B------:R-:W2:Y:S04]  /*b1bf0*/  LDL.LU R39, [R1+0x423c] ;  /* 0x00423c0001277983 */ /* 0x000ea80000300800 */
[----:B------:R1:W-:Y:S01]  /*b1c00*/  LDGSTS.E [R0+0x33000], [R28.64], P4 ;  /* 0x330000001c007fae */ /* 0x0003e2000a121846 */
[----:B------:R-:W-:Y:S02]  /*b1c10*/  IADD3 R34, P0, R34, UR8, RZ ;  /* 0x0000000822227c10 */ /* 0x000fe4000ff1e0ff */
[----:B----4-:R-:W-:-:S03]  /*b1c20*/  IADD3.X R44, R44, UR5, RZ, P1, !PT ;  /* 0x000000052c2c7c10 */ /* 0x010fc60008ffe4ff */
[----:B------:R-:W-:Y:S01]  /*b1c30*/  STL [R1+0x426c], R34 ;  /* 0x00426c2201007387 */ /* 0x000fe20000100800 */
[----:B-1----:R-:W-:Y:S02]  /*b1c40*/  IMAD.MOV.U32 R28, RZ, RZ, R31 ;  /* 0x000000ffff1c7224 */ /* 0x002fe400078e001f */
[----:B------:R-:W-:Y:S01]  /*b1c50*/  IMAD.MOV.U32 R29, RZ, RZ, R44 ;  /* 0x000000ffff1d7224 */ /* 0x000fe200078e002c */
[----:B------:R1:W-:Y:S04]  /*b1c60*/  STL [R1+0x4268], R44 ;  /* 0x0042682c01007387 */ /* 0x0003e80000100800 */
[----:B------:R4:W-:Y:S04]  /*b1c70*/  LDGSTS.E [R0+0x33800], [R28.64], P4 ;  /* 0x338000001c007fae */ /* 0x0009e8000a121846 */
[----:B-1----:R-:W2:Y:S01]  /*b1c80*/  LDL.LU R44, [R1+0x4238] ;  /* 0x00423800012c7983 */ /* 0x002ea20000300800 */
[----:B---3--:R-:W-:-:S02]  /*b1c90*/  IADD3.X R43, R43, UR5, RZ, P0, !PT ;  /* 0x000000052b2b7c10 */ /* 0x008fc400087fe4ff */
[----:B------:R-:W-:-:S03]  /*b1ca0*/  IADD3 R38, P1, R38, UR8, RZ ;  /* 0x0000000826267c10 */ /* 0x000fc6000ff3e0ff */
[----:B----4-:R-:W-:Y:S01]  /*b1cb0*/  IMAD.MOV.U32 R29, RZ, RZ, R43 ;  /* 0x000000ffff1d7224 */ /* 0x010fe200078e002b */
[----:B------:R-:W-:Y:S01]  /*b1cc0*/  MOV R28, R34 ;  /* 0x00000022001c7202 */ /* 0x000fe20000000f00 */
[----:B------:R-:W-:Y:S01]  /*b1cd0*/  STL [R1+0x4264], R38 ;  /* 0x0042642601007387 */ /* 0x000fe20000100800 */
[----:B------:R-:W-:-:S03]  /*b1ce0*/  IADD3.X R40, R40, UR5, RZ, P1, !PT ;  /* 0x0000000528287c10 */ /* 0x000fc60008ffe4ff */
[----:B------:R1:W-:Y:S04]  /*b1cf0*/  STL [R1+0x4260], R43 ;  /* 0x0042602b01007387 */ /* 0x0003e80000100800 */
[----:B------:R-:W3:Y:S04]  /*b1d00*/  LDL.LU R31, [R1+0x4234] ;  /* 0x00423400011f7983 */ /* 0x000ee80000300800 */
[----:B------:R4:W-:Y:S04]  /*b1d10*/  LDGSTS.E [R0+0x34000], [R28.64], P4 ;  /* 0x340000001c007fae */ /* 0x0009e8000a121846 */
[----:B-1----:R-:W3:Y:S01]  /*b1d20*/  LDL.LU R43, [R1+0x4230] ;  /* 0x00423000012b7983 */ /* 0x002ee20000300800 */
[----:B----4-:R-:W-:Y:S01]  /*b1d30*/  IMAD.MOV.U32 R29, RZ, RZ, R40 ;  /* 0x000000ffff1d7224 */ /* 0x010fe200078e0028 */
[----:B------:R-:W-:-:S05]  /*b1d40*/  IADD3 R30, P0, R30, UR8, RZ ;  /* 0x000000081e1e7c10 */ /* 0x000fca000ff1e0ff */
[----:B------:R-:W-:Y:S01]  /*b1d50*/  STL [R1+0x425c], R30 ;  /* 0x00425c1e01007387 */ /* 0x000fe20000100800 */
[----:B------:R-:W-:-:S03]  /*b1d60*/  IADD3.X R42, R42, UR5, RZ, P0, !PT ;  /* 0x000000052a2a7c10 */ /* 0x000fc600087fe4ff */
[----:B------:R1:W-:Y:S01]  /*b1d70*/  STL [R1+0x4258], R40 ;  /* 0x0042582801007387 */ /* 0x0003e20000100800 */
[----:B------:R-:W-:-:S03]  /*b1d80*/  IMAD.MOV.U32 R28, RZ, RZ, R38 ;  /* 0x000000ffff1c7224 */ /* 0x000fc600078e0026 */
[----:B------:R-:W3:Y:S04]  /*b1d90*/  LDL.LU R34, [R1+0x422c] ;  /* 0x00422c0001227983 */ /* 0x000ee80000300800 */
[----:B------:R1:W-:Y:S01]  /*b1da0*/  LDGSTS.E [R0+0x34800], [R28.64], P4 ;  /* 0x348000001c007fae */ /* 0x0003e2000a121846 */
[----:B------:R-:W-:-:S03]  /*b1db0*/  IADD3 R32, P1, R32, UR8, RZ ;  /* 0x0000000820207c10 */ /* 0x000fc6000ff3e0ff */
[----:B-1----:R-:W3:Y:S04]  /*b1dc0*/  LDL.LU R40, [R1+0x4228] ;  /* 0x0042280001287983 */ /* 0x002ee80000300800 */
[----:B------:R-:W-:Y:S04]  /*b1dd0*/  STL [R1+0x4254], R32 ;  /* 0x0042542001007387 */ /* 0x000fe80000100800 */
[----:B------:R1:W-:Y:S04]  /*b1de0*/  STL [R1+0x4250], R42 ;  /* 0x0042502a01007387 */ /* 0x0003e80000100800 */
[----:B------:R-:W3:Y:S04]  /*b1df0*/  LDL.LU R38, [R1+0x4224] ;  /* 0x0042240001267983 */ /* 0x000ee80000300800 */
[----:B------:R-:W3:Y:S01]  /*b1e00*/  LDL.LU R45, [R1+0x4220] ;  /* 0x00422000012d7983 */ /* 0x000ee20000300800 */
[----:B------:R-:W-:Y:S01]  /*b1e10*/  IADD3.X R37, R37, UR5, RZ, P1, !PT ;  /* 0x0000000525257c10 */ /* 0x000fe20008ffe4ff */
[----:B------:R-:W-:-:S02]  /*b1e20*/  IMAD.MOV.U32 R28, RZ, RZ, R30 ;  /* 0x000000ffff1c7224 */ /* 0x000fc400078e001e */
[----:B------:R-:W-:-:S05]  /*b1e30*/  IMAD.MOV.U32 R29, RZ, RZ, R42 ;  /* 0x000000ffff1d7224 */ /* 0x000fca00078e002a */
[----:B------:R1:W-:Y:S01]  /*b1e40*/  LDGSTS.E [R0+0x35000], [R28.64], P4 ;  /* 0x350000001c007fae */ /* 0x0003e2000a121846 */
[----:B------:R-:W-:-:S05]  /*b1e50*/  IADD3 R35, P0, R35, UR8, RZ ;  /* 0x0000000823237c10 */ /* 0x000fca000ff1e0ff */
[----:B------:R-:W-:Y:S01]  /*b1e60*/  STL [R1+0x424c], R35 ;  /* 0x00424c2301007387 */ /* 0x000fe20000100800 */
[----:B------:R-:W-:-:S03]  /*b1e70*/  IADD3.X R41, R41, UR5, RZ, P0, !PT ;  /* 0x0000000529297c10 */ /* 0x000fc600087fe4ff */
[----:B------:R2:W-:Y:S01]  /*b1e80*/  STL [R1+0x4248], R37 ;  /* 0x0042482501007387 */ /* 0x0005e20000100800 */
[----:B-1----:R-:W-:-:S03]  /*b1e90*/  IMAD.MOV.U32 R29, RZ, RZ, R37 ;  /* 0x000000ffff1d7224 */ /* 0x002fc600078e0025 */
[----:B------:R-:W3:Y:S01]  /*b1ea0*/  LDL.LU R30, [R1+0x421c] ;  /* 0x00421c00011e7983 */ /* 0x000ee20000300800 */
[----:B------:R-:W-:-:S03]  /*b1eb0*/  IMAD.MOV.U32 R28, RZ, RZ, R32 ;  /* 0x000000ffff1c7224 */ /* 0x000fc600078e0020 */
[----:B------:R-:W3:Y:S04]  /*b1ec0*/  LDL.LU R42, [R1+0x4218] ;  /* 0x00421800012a7983 */ /* 0x000ee80000300800 */
[----:B------:R1:W-:Y:S02]  /*b1ed0*/  LDGSTS.E [R0+0x35800], [R28.64], P4 ;  /* 0x358000001c007fae */ /* 0x0003e4000a121846 */
[----:B-1----:R-:W-:Y:S01]  /*b1ee0*/  MOV R28, R35 ;  /* 0x00000023001c7202 */ /* 0x002fe20000000f00 */
[----:B------:R-:W-:-:S05]  /*b1ef0*/  IMAD.MOV.U32 R29, RZ, RZ, R41 ;  /* 0x000000ffff1d7224 */ /* 0x000fca00078e0029 */
[----:B------:R1:W-:Y:S01]  /*b1f00*/  LDGSTS.E [R0+0x36000], [R28.64], P4 ;  /* 0x360000001c007fae */ /* 0x0003e2000a121846 */
[----:B--2---:R-:W-:-:S05]  /*b1f10*/  IADD3 R33, P1, R33, UR8, RZ ;  /* 0x0000000821217c10 */ /* 0x004fca000ff3e0ff */
[----:B------:R-:W-:Y:S04]  /*b1f20*/  STL [R1+0x4244], R33 ;  /* 0x0042442101007387 */ /* 0x000fe80000100800 */
[----:B------:R2:W-:Y:S04]  /*b1f30*/  STL [R1+0x4240], R41 ;  /* 0x0042402901007387 */ /* 0x0005e80000100800 */
[----:B------:R-:W4:Y:S04]  /*b1f40*/  LDL.LU R37, [R1+0x4210] ;  /* 0x0042100001257983 */ /* 0x000f280000300800 */
[----:B------:R-:W4:Y:S01]  /*b1f50*/  LDL.LU R32, [R1+0x4214] ;  /* 0x0042140001207983 */ /* 0x000f220000300800 */
[----:B------:R-:W-:-:S03]  /*b1f60*/  IADD3 R39, P0, R39, UR8, RZ ;  /* 0x0000000827277c10 */ /* 0x000fc6000ff1e0ff */
[----:B--2---:R-:W2:Y:S01]  /*b1f70*/  LDL.LU R41, [R1+0x4208] ;  /* 0x0042080001297983 */ /* 0x004ea20000300800 */
[----:B-1----:R-:W-:-:S03]  /*b1f80*/  IMAD.MOV.U32 R28, RZ, RZ, R33 ;  /* 0x000000ffff1c7224 */ /* 0x002fc600078e0021 */
[----:B------:R-:W-:Y:S01]  /*b1f90*/  STL [R1+0x423c], R39 ;  /* 0x00423c2701007387 */ /* 0x000fe20000100800 */
[----:B------:R-:W-:-:S05]  /*b1fa0*/  IADD3.X R44, R44, UR5, RZ, P1, !PT ;  /* 0x000000052c2c7c10 */ /* 0x000fca0008ffe4ff */
[----:B------:R1:W-:Y:S01]  /*b1fb0*/  STL [R1+0x4238], R44 ;  /* 0x0042382c01007387 */ /* 0x0003e20000100800 */
[----:B------:R-:W-:-:S03]  /*b1fc0*/  IMAD.MOV.U32 R29, RZ, RZ, R44 ;  /* 0x000000ffff1d7224 */ /* 0x000fc600078e002c */
[----:B------:R-:W2:Y:S04]  /*b1fd0*/  LDL.LU R35, [R1+0x420c] ;  /* 0x00420c0001237983 */ /* 0x000ea80000300800 */
[----:B------:R3:W-:Y:S04]  /*b1fe0*/  LDGSTS.E [R0+0x36800], [R28.64], P4 ;  /* 0x368000001c007fae */ /* 0x0007e8000a121846 */
[----:B-1----:R-:W2:Y:S01]  /*b1ff0*/  LDL.LU R44, [R1+0x4200] ;  /* 0x00420000012c7983 */ /* 0x002ea20000300800 */
[----:B---3--:R-:W-:Y:S02]  /*b2000*/  IADD3 R31, P1, R31, UR8, RZ ;  /* 0x000000081f1f7c10 */ /* 0x008fe4000ff3e0ff */
[----:B------:R-:W-:-:S03]  /*b2010*/  IADD3.X R43, R43, UR5, RZ, P0, !PT ;  /* 0x000000052b2b7c10 */ /* 0x000fc600087fe4ff */
[----:B------:R-:W-:Y:S01]  /*b2020*/  STL [R1+0x4234], R31 ;  /* 0x0042341f01007387 */ /* 0x000fe20000100800 */
[----:B------:R-:W-:-:S03]  /*b2030*/  IMAD.MOV.U32 R28, RZ, RZ, R39 ;  /* 0x000000ffff1c7224 */ /* 0x000fc600078e0027 */
[----:B------:R1:W-:Y:S01]  /*b2040*/  STL [R1+0x4230], R43 ;  /* 0x0042302b01007387 */ /* 0x0003e20000100800 */
[----:B------:R-:W-:-:S03]  /*b2050*/  IMAD.MOV.U32 R29, RZ, RZ, R43 ;  /* 0x000000ffff1d7224 */ /* 0x000fc600078e002b */
[----:B------:R-:W3:Y:S04]  /*b2060*/  LDL.LU R33, [R1+0x4204] ;  /* 0x0042040001217983 */ /* 0x000ee80000300800 */
[----:B------:R1:W-:Y:S04]  /*b2070*/  LDGSTS.E [R0+0x37000], [R28.64], P4 ;  /* 0x370000001c007fae */ /* 0x0003e8000a121846 */
[----:B-1----:R-:W3:Y:S01]  /*b2080*/  LDL.LU R43, [R1+0x41f8] ;  /* 0x0041f800012b7983 */ /* 0x002ee20000300800 */
[----:B------:R-:W-:Y:S02]  /*b2090*/  IADD3 R34, P0, R34, UR8, RZ ;  /* 0x0000000822227c10 */ /* 0x000fe4000ff1e0ff */
[----:B------:R-:W-:-:S03]  /*b20a0*/  IADD3.X R40, R40, UR5, RZ, P1, !PT ;  /* 0x0000000528287c10 */ /* 0x000fc60008ffe4ff */
[----:B------:R-:W-:Y:S04]  /*b20b0*/  STL [R1+0x422c], R34 ;  /* 0x00422c2201007387 */ /* 0x000fe80000100800 */
[----:B------:R1:W-:Y:S01]  /*b20c0*/  STL [R1+0x4228], R40 ;  /* 0x0042282801007387 */ /* 0x0003e20000100800 */
[----:B------:R-:W-:-:S03]  /*b20d0*/  IMAD.MOV.U32 R29, RZ, RZ, R40 ;  /* 0x000000ffff1d7224 */ /* 0x000fc600078e0028 */
[----:B------:R-:W3:Y:S01]  /*b20e0*/  LDL.LU R39, [R1+0x41fc] ;  /* 0x0041fc0001277983 */ /* 0x000ee20000300800 */
[----:B------:R-:W-:Y:S01]  /*b20f0*/  IADD3 R38, P1, R38, UR8, RZ ;  /* 0x0000000826267c10 */ /* 0x000fe2000ff3e0ff */
[----:B------:R-:W-:Y:S02]  /*b2100*/  IMAD.MOV.U32 R28, RZ, RZ, R31 ;  /* 0x000000ffff1c7224 */ /* 0x000fe400078e001f */
[----:B-1----:R-:W3:Y:S01]  /*b2110*/  LDL.LU R40, [R1+0x41f0] ;  /* 0x0041f00001287983 */ /* 0x002ee20000300800 */
[----:B------:R-:W-:-:S03]  /*b2120*/  IADD3.X R45, R45, UR5, RZ, P0, !PT ;  /* 0x000000052d2d7c10 */ /* 0x000fc600087fe4ff */
[----:B------:R-:W-:Y:S04]  /*b2130*/  STL [R1+0x4224], R38 ;  /* 0x0042242601007387 */ /* 0x000fe80000100800 */
[----:B------:R-:W-:Y:S04]  /*b2140*/  STL [R1+0x4220], R45 ;  /* 0x0042202d01007387 */ /* 0x000fe80000100800 */
[----:B------:R-:W3:Y:S04]  /*b2150*/  LDL.LU R31, [R1+0x41f4] ;  /* 0x0041f400011f7983 */ /* 0x000ee80000300800 */
[----:B------:R1:W-:Y:S02]  /*b2160*/  LDGSTS.E [R0+0x37800], [R28.64], P4 ;  /* 0x378000001c007fae */ /* 0x0003e4000a121846 */
[----:B-1----:R-:W-:Y:S01]  /*b2170*/  MOV R28, R34 ;  /* 0x00000022001c7202 */ /* 0x002fe20000000f00 */
[----:B------:R-:W-:Y:S01]  /*b2180*/  IMAD.MOV.U32 R29, RZ, RZ, R45 ;  /* 0x000000ffff1d7224 */ /* 0x000fe200078e002d */
[----:B------:R-:W3:Y:S01]  /*b2190*/  LDL.LU R34, [R1+0x41ec] ;  /* 0x0041ec0001227983 */ /* 0x000ee20000300800 */
[----:B------:R-:W-:-:S03]  /*b21a0*/  IADD3 R30, P0, R30, UR8, RZ ;  /* 0x000000081e1e7c10 */ /* 0x000fc6000ff1e0ff */
[----:B------:R1:W-:Y:S01]  /*b21b0*/  LDGSTS.E [R0+0x38000], [R28.64], P4 ;  /* 0x380000001c007fae */ /* 0x0003e2000a121846 */
[----:B------:R-:W-:-:S03]  /*b21c0*/  IADD3.X R42, R42, UR5, RZ, P1, !PT ;  /* 0x000000052a2a7c10 */ /* 0x000fc60008ffe4ff */
[----:B------:R-:W-:Y:S04]  /*b21d0*/  STL [R1+0x421c], R30 ;  /* 0x00421c1e01007387 */ /* 0x000fe80000100800 */
[----:B------:R1:W-:Y:S02]  /*b21e0*/  STL [R1+0x4218], R42 ;  /* 0x0042182a01007387 */ /* 0x0003e40000100800 */
[----:B-1----:R-:W-:Y:S02]  /*b21f0*/  IMAD.MOV.U32 R28, RZ, RZ, R38 ;  /* 0x000000ffff1c7224 */ /* 0x002fe400078e0026 */
[----:B------:R-:W-:Y:S02]  /*b2200*/  IMAD.MOV.U32 R29, RZ, RZ, R42 ;  /* 0x000000ffff1d7224 */ /* 0x000fe400078e002a */
[----:B------:R-:W3:Y:S04]  /*b2210*/  LDL.LU R42, [R1+0x41e8] ;  /* 0x0041e800012a7983 */ /* 0x000ee80000300800 */
[----:B------:R1:W-:Y:S02]  /*b2220*/  LDGSTS.E [R0+0x38800], [R28.64], P4 ;  /* 0x388000001c007fae */ /* 0x0003e4000a121846 */
[----:B-1----:R-:W-:Y:S01]  /*b2230*/  IMAD.MOV.U32 R28, RZ, RZ, R30 ;  /* 0x000000ffff1c7224 */ /* 0x002fe200078e001e */
[----:B----4-:R-:W-:-:S02]  /*b2240*/  IADD3.X R37, R37, UR5, RZ, P0, !PT ;  /* 0x0000000525257c10 */ /* 0x010fc400087fe4ff */
[----:B------:R-:W-:-:S03]  /*b2250*/  IADD3 R32, P1, R32, UR8, RZ ;  /* 0x0000000820207c10 */ /* 0x000fc6000ff3e0ff */
[----:B------:R-:W-:Y:S02]  /*b2260*/  IMAD.MOV.U32 R29, RZ, RZ, R37 ;  /* 0x000000ffff1d7224 */ /* 0x000fe400078e0025 */
[----:B------:R-:W-:Y:S04]  /*b2270*/  STL [R1+0x4214], R32 ;  /* 0x0042142001007387 */ /* 0x000fe80000100800 */
[----:B------:R1:W-:Y:S04]  /*b2280*/  STL [R1+0x4210], R37 ;  /* 0x0042102501007387 */ /* 0x0003e80000100800 */
[----:B------:R-:W4:Y:S01]  /*b2290*/  LDL.LU R38, [R1+0x41e4] ;  /* 0x0041e40001267983 */ /* 0x000f220000300800 */
[----:B--2---:R-:W-:-:S03]  /*b22a0*/  IADD3.X R41, R41, UR5, RZ, P1, !PT ;  /* 0x0000000529297c10 */ /* 0x004fc60008ffe4ff */
[----:B------:R2:W-:Y:S04]  /*b22b0*/  LDGSTS.E [R0+0x39000], [R28.64], P4 ;  /* 0x390000001c007fae */ /* 0x0005e8000a121846 */
[----:B-1----:R-:W4:Y:S01]  /*b22c0*/  LDL.LU R37, [R1+0x41e0] ;  /* 0x0041e00001257983 */ /* 0x002f220000300800 */
[----:B------:R-:W-:Y:S01]  /*b22d0*/  IADD3 R35, P0, R35, UR8, RZ ;  /* 0x0000000823237c10 */ /* 0x000fe2000ff1e0ff */
[----:B--2---:R-:W-:Y:S02]  /*b22e0*/  IMAD.MOV.U32 R28, RZ, RZ, R32 ;  /* 0x000000ffff1c7224 */ /* 0x004fe400078e0020 */
[----:B------:R-:W-:Y:S02]  /*b22f0*/  IMAD.MOV.U32 R29, RZ, RZ, R41 ;  /* 0x000000ffff1d7224 */ /* 0x000fe400078e0029 */
[----:B------:R-:W-:Y:S01]  /*b2300*/  STL [R1+0x420c], R35 ;  /* 0x00420c2301007387 */ /* 0x000fe20000100800 */
[----:B------:R-:W-:-:S03]  /*b2310*/  IADD3.X R44, R44, UR5, RZ, P0, !PT ;  /* 0x000000052c2c7c10 */ /* 0x000fc600087fe4ff */
[----:B------:R1:W-:Y:S04]  /*b2320*/  STL [R1+0x4208], R41 ;  /* 0x0042082901007387 */ /* 0x0003e80000100800 */
[----:B------:R-:W2:Y:S04]  /*b2330*/  LDL.LU R30, [R1+0x41dc] ;  /* 0x0041dc00011e7983 */ /* 0x000ea80000300800 */
[----:B------:R3:W-:Y:S04]  /*b2340*/  LDGSTS.E [R0+0x39800], [R28.64], P4 ;  /* 0x398000001c007fae */ /* 0x0007e8000a121846 */
[----:B-1----:R-:W2:Y:S01]  /*b2350*/  LDL.LU R41, [R1+0x41d8] ;  /* 0x0041d80001297983 */ /* 0x002ea20000300800 */
[----:B---3--:R-:W-:Y:S01]  /*b2360*/  IADD3 R33, P1, R33, UR8, RZ ;  /* 0x0000000821217c10 */ /* 0x008fe2000ff3e0ff */
[----:B------:R-:W-:Y:S01]  /*b2370*/  IMAD.MOV.U32 R29, RZ, RZ, R44 ;  /* 0x000000ffff1d7224 */ /* 0x000fe200078e002c */
[----:B------:R-:W-:-:S03]  /*b2380*/  MOV R28, R35 ;  /* 0x00000023001c7202 */ /* 0x000fc60000000f00 */
[----:B------:R-:W-:Y:S04]  /*b2390*/  STL [R1+0x4204], R33 ;  /* 0x0042042101007387 */ /* 0x000fe80000100800 */
[----:B------:R-:W-:Y:S01]  /*b23a0*/  STL [R1+0x4200], R44 ;  /* 0x0042002c01007387 */ /* 0x000fe20000100800 */
[----:B------:R-:W-:-:S03]  /*b23b0*/  IADD3.X R43, R43, UR5, RZ, P1, !PT ;  /* 0x000000052b2b7c10 */ /* 0x000fc60008ffe4ff */
[----:B------:R-:W3:Y:S04]  /*b23c0*/  LDL.LU R32, [R1+0x41d4] ;  /* 0x0041d40001207983 */ /* 0x000ee80000300800 */
[----:B------:R-:W3:Y:S04]  /*b23d0*/  LDL.LU R45, [R1+0x41d0] ;  /* 0x0041d000012d7983 */ /* 0x000ee80000300800 */
[----:B------:R1:W-:Y:S01]  /*b23e0*/  LDGSTS.E [R0+0x3a000], [R28.64], P4 ;  /* 0x3a0000001c007fae */ /* 0x0003e2000a121846 */
[----:B------:R-:W-:Y:S01]  /*b23f0*/  IADD3 R39, P0, R39, UR8, RZ ;  /* 0x0000000827277c10 */ /* 0x000fe2000ff1e0ff */
[----:B-1----:R-:W-:-:S04]  /*b2400*/  IMAD.MOV.U32 R29, RZ, RZ, R43 ;  /* 0x000000ffff1d7224 */ /* 0x002fc800078e002b */
[----:B------:R-:W-:Y:S01]  /*b2410*/  STL [R1+0x41fc], R39 ;  /* 0x0041fc2701007387 */ /* 0x000fe20000100800 */
[----:B------:R-:W-:-:S03]  /*b2420*/  IADD3.X R40, R40, UR5, RZ, P0, !PT ;  /* 0x0000000528287c10 */ /* 0x000fc600087fe4ff */
[----:B------:R1:W-:Y:S04]  /*b2430*/  STL [R1+0x41f8], R43 ;  /* 0x0041f82b01007387 */ /* 0x0003e80000100800 */
[----:B------:R-:W3:Y:S01]  /*b2440*/  LDL.LU R35, [R1+0x41cc] ;  /* 0x0041cc0001237983 */ /* 0x000ee20000300800 */
[----:B------:R-:W-:-:S03]  /*b2450*/  IADD3 R31, P1, R31, UR8, RZ ;  /* 0x000000081f1f7c10 */ /* 0x000fc6000ff3e0ff */
[----:B-1----:R-:W3:Y:S01]  /*b2460*/  LDL.LU R43, [R1+0x41c8] ;  /* 0x0041c800012b7983 */ /* 0x002ee20000300800 */
[----:B------:R-:W-:-:S03]  /*b2470*/  IMAD.MOV.U32 R28, RZ, RZ, R33 ;  /* 0x000000ffff1c7224 */ /* 0x000fc600078e0021 */
[----:B------:R-:W-:Y:S04]  /*b2480*/  STL [R1+0x41f4], R31 ;  /* 0x0041f41f01007387 */ /* 0x000fe80000100800 */
[----:B------:R1:W-:Y:S04]  /*b2490*/  STL [R1+0x41f0], R40 ;  /* 0x0041f02801007387 */ /* 0x0003e80000100800 */
[----:B------:R-:W3:Y:S04]  /*b24a0*/  LDL.LU R44, [R1+0x41c0] ;  /* 0x0041c000012c7983 */ /* 0x000ee80000300800 */
[----:B------:R-:W3:Y:S01]  /*b24b0*/  LDL.LU R33, [R1+0x41c4] ;  /* 0x0041c40001217983 */ /* 0x000ee20000300800 */
[----:B------:R-:W-:-:S03]  /*b24c0*/  IADD3 R34, P0, R34, UR8, RZ ;  /* 0x0000000822227c10 */ /* 0x000fc6000ff1e0ff */
[----:B------:R1:W-:Y:S02]  /*b24d0*/  LDGSTS.E [R0+0x3a800], [R28.64], P4 ;  /* 0x3a8000001c007fae */ /* 0x0003e4000a121846 */
[----:B-1----:R-:W-:Y:S02]  /*b24e0*/  IMAD.MOV.U32 R28, RZ, RZ, R39 ;  /* 0x000000ffff1c7224 */ /* 0x002fe400078e0027 */
[----:B------:R-:W-:Y:S02]  /*b24f0*/  IMAD.MOV.U32 R29, RZ, RZ, R40 ;  /* 0x000000ffff1d7224 */ /* 0x000fe400078e0028 */
[----:B------:R-:W3:Y:S01]  /*b2500*/  LDL.LU R40, [R1+0x41b8] ;  /* 0x0041b80001287983 */ /* 0x000ee20000300800 */
[----:B------:R-:W-:-:S03]  /*b2510*/  IADD3.X R42, R42, UR5, RZ, P1, !PT ;  /* 0x000000052a2a7c10 */ /* 0x000fc60008ffe4ff */
[----:B------:R-:W-:Y:S04]  /*b2520*/  STL [R1+0x41ec], R34 ;  /* 0x0041ec2201007387 */ /* 0x000fe80000100800 */
[----:B------:R1:W-:Y:S04]  /*b2530*/  STL [R1+0x41e8], R42 ;  /* 0x0041e82a01007387 */ /* 0x0003e80000100800 */
[----:B------:R1:W-:Y:S04]  /*b2540*/  LDGSTS.E [R0+0x3b000], [R28.64], P4 ;  /* 0x3b0000001c007fae */ /* 0x0003e8000a121846 */
[----:B------:R-:W3:Y:S01]  /*b2550*/  LDL.LU R39, [R1+0x41bc] ;  /* 0x0041bc0001277983 */ /* 0x000ee20000300800 */
[----:B-1----:R-:W-:-:S03]  /*b2560*/  IMAD.MOV.U32 R29, RZ, RZ, R42 ;  /* 0x000000ffff1d7224 */ /* 0x002fc600078e002a */
[----:B------:R-:W3:Y:S01]  /*b2570*/  LDL.LU R42, [R1+0x41b0] ;  /* 0x0041b000012a7983 */ /* 0x000ee20000300800 */
[----:B------:R-:W-:-:S05]  /*b2580*/  IMAD.MOV.U32 R28, RZ, RZ, R31 ;  /* 0x000000ffff1c7224 */ /* 0x000fca00078e001f */
[----:B------:R1:W-:Y:S02]  /*b2590*/  LDGSTS.E [R0+0x3b800], [R28.64], P4 ;  /* 0x3b8000001c007fae */ /* 0x0003e4000a121846 */
[----:B-1----:R-:W-:Y:S02]  /*b25a0*/  MOV R28, R34 ;  /* 0x00000022001c7202 */ /* 0x002fe40000000f00 */
        /* <DEDUP_REMOVED lines=8> */
[----:B--2---:R-:W-:Y:S02]  /*b2630*/  IADD3 R30, P0, R30, UR8, RZ ;  /* 0x000000081e1e7c10 */ /* 0x004fe4000ff1e0ff */
[----:B------:R-:W-:-:S03]  /*b2640*/  IADD3.X R41, R41, UR5, RZ, P1, !PT ;  /* 0x0000000529297c10 */ /* 0x000fc60008ffe4ff */
[----:B------:R-:W-:Y:S01]  /*b2650*/  STL [R1+0x41dc], R30 ;  /* 0x0041dc1e01007387 */ /* 0x000fe20000100800 */
[----:B-1----:R-:W-:Y:S02]  /*b2660*/  IMAD.MOV.U32 R28, RZ, RZ, R38 ;  /* 0x000000ffff1c7224 */ /* 0x002fe400078e0026 */
[----:B------:R-:W-:Y:S01]  /*b2670*/  IMAD.MOV.U32 R29, RZ, RZ, R41 ;  /* 0x000000ffff1d7224 */ /* 0x000fe200078e0029 */
[----:B------:R1:W-:Y:S04]  /*b2680*/  STL [R1+0x41d8], R41 ;  /* 0x0041d82901007387 */ /* 0x0003e80000100800 */
[----:B------:R-:W2:Y:S04]  /*b2690*/  LDL.LU R34, [R1+0x41a8] ;  /* 0x0041a80001227983 */ /* 0x000ea80000300800 */
[----:B------:R3:W-:Y:S04]  /*b26a0*/  LDGSTS.E [R0+0x3c800], [R28.64], P4 ;  /* 0x3c8000001c007fae */ /* 0x0007e8000a121846 */
[----:B-1----:R-:W2:Y:S01]  /*b26b0*/  LDL.LU R41, [R1+0x41a0] ;  /* 0x0041a00001297983 */ /* 0x002ea20000300800 */
[----:B---3--:R-:W-:-:S02]  /*b26c0*/  IADD3 R32, P1, R32, UR8, RZ ;  /* 0x0000000820207c10 */ /* 0x008fc4000ff3e0ff */
[----:B------:R-:W-:-:S03]  /*b26d0*/  IADD3.X R45, R45, UR5, RZ, P0, !PT ;  /* 0x000000052d2d7c10 */ /* 0x000fc600087fe4ff */
[----:B------:R-:W-:Y:S01]  /*b26e0*/  STL [R1+0x41d4], R32 ;  /* 0x0041d42001007387 */ /* 0x000fe20000100800 */
[----:B------:R-:W-:-:S03]  /*b26f0*/  IMAD.MOV.U32 R28, RZ, RZ, R30 ;  /* 0x000000ffff1c7224 */ /* 0x000fc600078e001e */
[----:B------:R-:W-:Y:S01]  /*b2700*/  STL [R1+0x41d0], R45 ;  /* 0x0041d02d01007387 */ /* 0x000fe20000100800 */
[----:B------:R-:W-:-:S03]  /*b2710*/  IMAD.MOV.U32 R29, RZ, RZ, R45 ;  /* 0x000000ffff1d7224 */ /* 0x000fc600078e002d */
[----:B------:R-:W2:Y:S04]  /*b2720*/  LDL.LU R38, [R1+0x41a4] ;  /* 0x0041a40001267983 */ /* 0x000ea80000300800 */
[----:B------:R1:W-:Y:S04]  /*b2730*/  LDGSTS.E [R0+0x3d000], [R28.64], P4 ;  /* 0x3d0000001c007fae */ /* 0x0003e8000a121846 */
[----:B------:R-:W2:Y:S01]  /*b2740*/  LDL.LU R30, [R1+0x419c] ;  /* 0x00419c00011e7983 */ /* 0x000ea20000300800 */
        /* <DEDUP_REMOVED lines=9> */
[----:B-1----:R-:W2:Y:S04]  /*b27e0*/  LDL.LU R43, [R1+0x4198] ;  /* 0x00419800012b7983 */ /* 0x002ea80000300800 */
[----:B------:R-:W-:Y:S01]  /*b27f0*/  STL [R1+0x41c4], R33 ;  /* 0x0041c42101007387 */ /* 0x000fe20000100800 */
[----:B------:R-:W-:-:S03]  /*b2800*/  IMAD.MOV.U32 R29, RZ, RZ, R44 ;  /* 0x000000ffff1d7224 */ /* 0x000fc600078e002c */
[----:B------:R1:W-:Y:S04]  /*b2810*/  STL [R1+0x41c0], R44 ;  /* 0x0041c02c01007387 */ /* 0x0003e80000100800 */
[----:B------:R-:W2:Y:S04]  /*b2820*/  LDL.LU R32, [R1+0x4194] ;  /* 0x0041940001207983 */ /* 0x000ea80000300800 */
[----:B-1----:R-:W2:Y:S01]  /*b2830*/  LDL.LU R44, [R1+0x4190] ;  /* 0x00419000012c7983 */ /* 0x002ea20000300800 */
[----:B------:R-:W-:Y:S02]  /*b2840*/  MOV R28, R35 ;  /* 0x00000023001c7202 */ /* 0x000fe40000000f00 */
[----:B------:R-:W-:-:S03]  /*b2850*/  IADD3.X R40, R40, UR5, RZ, P1, !PT ;  /* 0x0000000528287c10 */ /* 0x000fc60008ffe4ff */
[----:B------:R1:W-:Y:S01]  /*b2860*/  LDGSTS.E [R0+0x3e000], [R28.64], P4 ;  /* 0x3e0000001c007fae */ /* 0x0003e2000a121846 */
[----:B------:R-:W-:Y:S01]  /*b2870*/  IADD3 R39, P0, R39, UR8, RZ ;  /* 0x0000000827277c10 */ /* 0x000fe2000ff1e0ff */
[----:B-1----:R-:W-:Y:S02]  /*b2880*/  IMAD.MOV.U32 R28, RZ, RZ, R33 ;  /* 0x000000ffff1c7224 */ /* 0x002fe400078e0021 */
[----:B------:R-:W-:Y:S02]  /*b2890*/  IMAD.MOV.U32 R29, RZ, RZ, R40 ;  /* 0x000000ffff1d7224 */ /* 0x000fe400078e0028 */
[----:B------:R-:W-:Y:S04]  /*b28a0*/  STL [R1+0x41bc], R39 ;  /* 0x0041bc2701007387 */ /* 0x000fe80000100800 */
[----:B------:R1:W-:Y:S01]  /*b28b0*/  STL [R1+0x41b8], R40 ;  /* 0x0041b82801007387 */ /* 0x0003e20000100800 */
[----:B------:R-:W-:-:S03]  /*b28c0*/  IADD3.X R42, R42, UR5, RZ, P0, !PT ;  /* 0x000000052a2a7c10 */ /* 0x000fc600087fe4ff */
[----:B------:R-:W2:Y:S04]  /*b28d0*/  LDL.LU R35, [R1+0x418c] ;  /* 0x00418c0001237983 */ /* 0x000ea80000300800 */
[----:B------:R1:W-:Y:S04]  /*b28e0*/  LDGSTS.E [R0+0x3e800], [R28.64], P4 ;  /* 0x3e8000001c007fae */ /* 0x0003e8000a121846 */
[----:B-1----:R-:W2:Y:S01]  /*b28f0*/  LDL.LU R40, [R1+0x4188] ;  /* 0x0041880001287983 */ /* 0x002ea20000300800 */
[----:B------:R-:W-:Y:S02]  /*b2900*/  IMAD.MOV.U32 R29, RZ, RZ, R42 ;  /* 0x000000ffff1d7224 */ /* 0x000fe400078e002a */
[----:B------:R-:W-:-:S05]  /*b2910*/  IMAD.MOV.U32 R28, RZ, RZ, R39 ;  /* 0x000000ffff1c7224 */ /* 0x000fca00078e0027 */
[----:B------:R1:W-:Y:S01]  /*b2920*/  LDGSTS.E [R0+0x3f000], [R28.64], P4 ;  /* 0x3f0000001c007fae */ /* 0x0003e2000a121846 */
[----:B----4-:R-:W-:-:S05]  /*b2930*/  IADD3 R31, P1, R31, UR8, RZ ;  /* 0x000000081f1f7c10 */ /* 0x010fca000ff3e0ff */
[----:B------:R-:W-:Y:S04]  /*b2940*/  STL [R1+0x41b4], R31 ;  /* 0x0041b41f01007387 */ /* 0x000fe80000100800 */
[----:B------:R4:W-:Y:S04]  /*b2950*/  STL [R1+0x41b0], R42 ;  /* 0x0041b02a01007387 */ /* 0x0009e80000100800 */
[----:B------:R-:W3:Y:S01]  /*b2960*/  LDL.LU R33, [R1+0x4184] ;  /* 0x0041840001217983 */ /* 0x000ee20000300800 */
[----:B------:R-:W-:-:S03]  /*b2970*/  IADD3.X R37, R37, UR5, RZ, P1, !PT ;  /* 0x0000000525257c10 */ /* 0x000fc60008ffe4ff */
[----:B----4-:R-:W4:Y:S01]  /*b2980*/  LDL.LU R42, [R1+0x4180] ;  /* 0x00418000012a7983 */ /* 0x010f220000300800 */
[----:B-1----:R-:W-:Y:S02]  /*b2990*/  IMAD.MOV.U32 R28, RZ, RZ, R31 ;  /* 0x000000ffff1c7224 */ /* 0x002fe400078e001f */
[----:B------:R-:W-:Y:S01]  /*b29a0*/  IMAD.MOV.U32 R29, RZ, RZ, R37 ;  /* 0x000000ffff1d7224 */ /* 0x000fe200078e0025 */
[----:B--2---:R-:W-:-:S04]  /*b29b0*/  IADD3 R34, P0, R34, UR8, RZ ;  /* 0x0000000822227c10 */ /* 0x004fc8000ff1e0ff */
[----:B------:R1:W-:Y:S04]  /*b29c0*/  LDGSTS.E [R0+0x3f800], [R28.64], P4 ;  /* 0x3f8000001c007fae */ /* 0x0003e8000a121846 */
[----:B------:R-:W-:Y:S01]  /*b29d0*/  STL [R1+0x41a8], R34 ;  /* 0x0041a82201007387 */ /* 0x000fe20000100800 */
[----:B------:R-:W-:-:S03]  /*b29e0*/  IADD3.X R41, R41, UR5, RZ, P0, !PT ;  /* 0x0000000529297c10 */ /* 0x000fc600087fe4ff */
[----:B------:R2:W-:Y:S04]  /*b29f0*/  STL [R1+0x41ac], R37 ;  /* 0x0041ac2501007387 */ /* 0x0005e80000100800 */
[----:B------:R-:W4:Y:S01]  /*b2a00*/  LDL.LU R39, [R1+0x417c] ;  /* 0x00417c0001277983 */ /* 0x000f220000300800 */
[----:B-1----:R-:W-:-:S03]  /*b2a10*/  IMAD.MOV.U32 R29, RZ, RZ, R41 ;  /* 0x000000ffff1d7224 */ /* 0x002fc600078e0029 */
[----:B------:R-:W4:Y:S01]  /*b2a20*/  LDL.LU R45, [R1+0x4178] ;  /* 0x00417800012d7983 */ /* 0x000f220000300800 */
[----:B------:R-:W-:-:S05]  /*b2a30*/  IADD3 R38, P1, R38, UR8, RZ ;  /* 0x0000000826267c10 */ /* 0x000fca000ff3e0ff */
[----:B------:R-:W-:Y:S01]  /*b2a40*/  STL [R1+0x41a4], R38 ;  /* 0x0041a42601007387 */ /* 0x000fe20000100800 */
[----:B------:R-:W-:-:S03]  /*b2a50*/  LOP3.LUT R31, R0, 0x20, RZ, 0x3c, !PT ;  /* 0x00000020001f7812 */ /* 0x000fc600078e3cff */
[----:B------:R1:W-:Y:S01]  /*b2a60*/  STL [R1+0x41a0], R41 ;  /* 0x0041a02901007387 */ /* 0x0003e20000100800 */
[----:B------:R-:W-:-:S03]  /*b2a70*/  IADD3 R30, P0, R30, UR8, RZ ;  /* 0x000000081e1e7c10 */ /* 0x000fc6000ff1e0ff */
[----:B--2---:R-:W2:Y:S01]  /*b2a80*/  LDL.LU R37, [R1+0x4174] ;  /* 0x0041740001257983 */ /* 0x004ea20000300800 */
[----:B------:R-:W-:-:S03]  /*b2a90*/  MOV R28, R34 ;  /* 0x00000022001c7202 */ /* 0x000fc60000000f00 */
[----:B-1----:R-:W2:Y:S04]  /*b2aa0*/  LDL.LU R41, [R1+0x4170] ;  /* 0x0041700001297983 */ /* 0x002ea80000300800 */
[----:B------:R-:W-:Y:S04]  /*b2ab0*/  STL [R1+0x419c], R30 ;  /* 0x00419c1e01007387 */ /* 0x000fe80000100800 */
[----:B------:R1:W-:Y:S02]  /*b2ac0*/  LDGSTS.E [R31+0x20200], [R28.64], P4 ;  /* 0x202000001c1f7fae */ /* 0x0003e4000a121846 */
[----:B-1----:R-:W-:Y:S01]  /*b2ad0*/  IMAD.MOV.U32 R28, RZ, RZ, R38 ;  /* 0x000000ffff1c7224 */ /* 0x002fe200078e0026 */
[----:B------:R-:W-:-:S05]  /*b2ae0*/  IADD3.X R43, R43, UR5, RZ, P1, !PT ;  /* 0x000000052b2b7c10 */ /* 0x000fca0008ffe4ff */
[----:B------:R1:W-:Y:S01]  /*b2af0*/  STL [R1+0x4198], R43 ;  /* 0x0041982b01007387 */ /* 0x0003e20000100800 */
[----:B------:R-:W-:-:S03]  /*b2b00*/  IMAD.MOV.U32 R29, RZ, RZ, R43 ;  /* 0x000000ffff1d7224 */ /* 0x000fc600078e002b */
[----:B------:R-:W2:Y:S01]  /*b2b10*/  LDL.LU R34, [R1+0x416c] ;  /* 0x00416c0001227983 */ /* 0x000ea20000300800 */
[----:B------:R-:W-:-:S03]  /*b2b20*/  IADD3 R32, P1, R32, UR8, RZ ;  /* 0x0000000820207c10 */ /* 0x000fc6000ff3e0ff */
[----:B------:R1:W-:Y:S04]  /*b2b30*/  LDGSTS.E [R31+0x20a00], [R28.64], P4 ;  /* 0x20a000001c1f7fae */ /* 0x0003e8000a121846 */
[----:B-1----:R-:W2:Y:S01]  /*b2b40*/  LDL.LU R43, [R1+0x4168] ;  /* 0x00416800012b7983 */ /* 0x002ea20000300800 */
[----:B------:R-:W-:-:S03]  /*b2b50*/  IADD3.X R44, R44, UR5, RZ, P0, !PT ;  /* 0x000000052c2c7c10 */ /* 0x000fc600087fe4ff */
[----:B------:R-:W-:Y:S04]  /*b2b60*/  STL [R1+0x4194], R32 ;  /* 0x0041942001007387 */ /* 0x000fe80000100800 */
[----:B------:R1:W-:Y:S04]  /*b2b70*/  STL [R1+0x4190], R44 ;  /* 0x0041902c01007387 */ /* 0x0003e80000100800 */
[----:B------:R-:W2:Y:S04]  /*b2b80*/  LDL.LU R38, [R1+0x4164] ;  /* 0x0041640001267983 */ /* 0x000ea80000300800 */
[----:B------:R-:W2:Y:S01]  /*b2b90*/  LDL.LU R46, [R1+0x4160] ;  /* 0x00416000012e7983 */ /* 0x000ea20000300800 */
[----:B------:R-:W-:-:S02]  /*b2ba0*/  IMAD.MOV.U32 R28, RZ, RZ, R30 ;  /* 0x000000ffff1c7224 */ /* 0x000fc400078e001e */
[----:B------:R-:W-:-:S05]  /*b2bb0*/  IMAD.MOV.U32 R29, RZ, RZ, R44 ;  /* 0x000000ffff1d7224 */ /* 0x000fca00078e002c */
[----:B------:R1:W-:Y:S01]  /*b2bc0*/  LDGSTS.E [R31+0x21200], [R28.64], P4 ;  /* 0x212000001c1f7fae */ /* 0x0003e2000a121846 */
[----:B------:R-:W-:Y:S02]  /*b2bd0*/  IADD3 R35, P0, R35, UR8, RZ ;  /* 0x0000000823237c10 */ /* 0x000fe4000ff1e0ff */
[----:B------:R-:W-:-:S03]  /*b2be0*/  IADD3.X R40, R40, UR5, RZ, P1, !PT ;  /* 0x0000000528287c10 */ /* 0x000fc60008ffe4ff */
[----:B------:R-:W-:Y:S04]  /*b2bf0*/  STL [R1+0x418c], R35 ;  /* 0x00418c2301007387 */ /* 0x000fe80000100800 */
[----:B------:R3:W-:Y:S01]  /*b2c00*/  STL [R1+0x4188], R40 ;  /* 0x0041882801007387 */ /* 0x0007e20000100800 */
[----:B-1----:R-:W-:-:S03]  /*b2c10*/  IMAD.MOV.U32 R29, RZ, RZ, R40 ;  /* 0x000000ffff1d7224 */ /* 0x002fc600078e0028 */
[----:B------:R-:W2:Y:S01]  /*b2c20*/  LDL.LU R30, [R1+0x415c] ;  /* 0x00415c00011e7983 */ /* 0x000ea20000300800 */
[----:B------:R-:W-:-:S03]  /*b2c30*/  IMAD.MOV.U32 R28, RZ, RZ, R32 ;  /* 0x000000ffff1c7224 */ /* 0x000fc600078e0020 */
[----:B------:R-:W2:Y:S04]  /*b2c40*/  LDL.LU R44, [R1+0x4158] ;  /* 0x00415800012c7983 */ /* 0x000ea80000300800 */
[----:B------:R1:W-:Y:S02]  /*b2c50*/  LDGSTS.E [R31+0x21a00], [R28.64], P4 ;  /* 0x21a000001c1f7fae */ /* 0x0003e4000a121846 */
[----:B-1----:R-:W-:Y:S02]  /*b2c60*/  MOV R28, R35 ;  /* 0x00000023001c7202 */ /* 0x002fe40000000f00 */
[----:B---3--:R-:W-:Y:S02]  /*b2c70*/  IADD3 R33, P1, R33, UR8, RZ ;  /* 0x0000000821217c10 */ /* 0x008fe4000ff3e0ff */
[----:B----4-:R-:W-:-:S03]  /*b2c80*/  IADD3.X R42, R42, UR5, RZ, P0, !PT ;  /* 0x000000052a2a7c10 */ /* 0x010fc600087fe4ff */
[----:B------:R-:W-:Y:S04]  /*b2c90*/  STL [R1+0x4184], R33 ;  /* 0x0041842101007387 */ /* 0x000fe80000100800 */
[----:B------:R1:W-:Y:S04]  /*b2ca0*/  STL [R1+0x4180], R42 ;  /* 0x0041802a01007387 */ /* 0x0003e80000100800 */
[----:B------:R-:W3:Y:S04]  /*b2cb0*/  LDL.LU R40, [R1+0x4150] ;  /* 0x0041500001287983 */ /* 0x000ee80000300800 */
[----:B------:R-:W4:Y:S01]  /*b2cc0*/  LDL.LU R32, [R1+0x4154] ;  /* 0x0041540001207983 */ /* 0x000f220000300800 */
[----:B------:R-:W-:-:S03]  /*b2cd0*/  IMAD.MOV.U32 R29, RZ, RZ, R42 ;  /* 0x000000ffff1d7224 */ /* 0x000fc600078e002a */
[----:B-1----:R-:W4:Y:S04]  /*b2ce0*/  LDL.LU R42, [R1+0x4148] ;  /* 0x00414800012a7983 */ /* 0x002f280000300800 */
[----:B------:R1:W-:Y:S01]  /*b2cf0*/  LDGSTS.E [R31+0x22200], [R28.64], P4 ;  /* 0x222000001c1f7fae */ /* 0x0003e2000a121846 */
[----:B------:R-:W-:Y:S02]  /*b2d00*/  IADD3 R39, P0, R39, UR8, RZ ;  /* 0x0000000827277c10 */ /* 0x000fe4000ff1e0ff */
[----:B------:R-:W-:-:S03]  /*b2d10*/  IADD3.X R45, R45, UR5, RZ, P1, !PT ;  /* 0x000000052d2d7c10 */ /* 0x000fc60008ffe4ff */
[----:B------:R-:W-:Y:S01]  /*b2d20*/  STL [R1+0x417c], R39 ;  /* 0x00417c2701007387 */ /* 0x000fe20000100800 */
[----:B-1----:R-:W-:-:S03]  /*b2d30*/  IMAD.MOV.U32 R28, RZ, RZ, R33 ;  /* 0x000000ffff1c7224 */ /* 0x002fc600078e0021 */
[----:B------:R1:W-:Y:S01]  /*b2d40*/  STL [R1+0x4178], R45 ;  /* 0x0041782d01007387 */ /* 0x0003e20000100800 */
[----:B------:R-:W-:-:S03]  /*b2d50*/  IMAD.MOV.U32 R29, RZ, RZ, R45 ;  /* 0x000000ffff1d7224 */ /* 0x000fc600078e002d */
[----:B------:R-:W4:Y:S04]  /*b2d60*/  LDL.LU R35, [R1+0x414c] ;  /* 0x00414c0001237983 */ /* 0x000f280000300800 */
[----:B------:R2:W-:Y:S04]  /*b2d70*/  LDGSTS.E [R31+0x22a00], [R28.64], P4 ;  /* 0x22a000001c1f7fae */ /* 0x0005e8000a121846 */
[----:B-1----:R-:W4:Y:S01]  /*b2d80*/  LDL.LU R45, [R1+0x4140] ;  /* 0x00414000012d7983 */ /* 0x002f220000300800 */
[----:B--2---:R-:W-:Y:S02]  /*b2d90*/  IADD3 R37, P1, R37, UR8, RZ ;  /* 0x0000000825257c10 */ /* 0x004fe4000ff3e0ff */
[----:B------:R-:W-:-:S03]  /*b2da0*/  IADD3.X R41, R41, UR5, RZ, P0, !PT ;  /* 0x0000000529297c10 */ /* 0x000fc600087fe4ff */
[----:B------:R-:W-:Y:S01]  /*b2db0*/  STL [R1+0x4174], R37 ;  /* 0x0041742501007387 */ /* 0x000fe20000100800 */
[----:B------:R-:W-:-:S03]  /*b2dc0*/  IMAD.MOV.U32 R28, RZ, RZ, R39 ;  /* 0x000000ffff1c7224 */ /* 0x000fc600078e0027 */
[----:B------:R1:W-:Y:S01]  /*b2dd0*/  STL [R1+0x4170], R41 ;  /* 0x0041702901007387 */ /* 0x0003e20000100800 */
[----:B------:R-:W-:-:S03]  /*b2de0*/  IMAD.MOV.U32 R29, RZ, RZ, R41 ;  /* 0x000000ffff1d7224 */ /* 0x000fc600078e0029 */
[----:B------:R-:W2:Y:S04]  /*b2df0*/  LDL.LU R33, [R1+0x4144] ;  /* 0x0041440001217983 */ /* 0x000ea80000300800 */
[----:B------:R1:W-:Y:S04]  /*b2e00*/  LDGSTS.E [R31+0x23200], [R28.64], P4 ;  /* 0x232000001c1f7fae */ /* 0x0003e8000a121846 */
[----:B-1----:R-:W2:Y:S01]  /*b2e10*/  LDL.LU R41, [R1+0x4138] ;  /* 0x0041380001297983 */ /* 0x002ea20000300800 */
[----:B------:R-:W-:Y:S01]  /*b2e20*/  IMAD.MOV.U32 R28, RZ, RZ, R37 ;  /* 0x000000ffff1c7224 */ /* 0x000fe200078e0025 */
[----:B------:R-:W-:-:S02]  /*b2e30*/  IADD3 R34, P0, R34, UR8, RZ ;  /* 0x0000000822227c10 */ /* 0x000fc4000ff1e0ff */
[----:B------:R-:W-:-:S03]  /*b2e40*/  IADD3.X R43, R43, UR5, RZ, P1, !PT ;  /* 0x000000052b2b7c10 */ /* 0x000fc60008ffe4ff */
[----:B------:R-:W-:Y:S04]  /*b2e50*/  STL [R1+0x416c], R34 ;  /* 0x00416c2201007387 */ /* 0x000fe80000100800 */
[----:B------:R1:W-:Y:S01]  /*b2e60*/  STL [R1+0x4168], R43 ;  /* 0x0041682b01007387 */ /* 0x0003e20000100800 */
[----:B------:R-:W-:-:S03]  /*b2e70*/  IMAD.MOV.U32 R29, RZ, RZ, R43 ;  /* 0x000000ffff1d7224 */ /* 0x000fc600078e002b */
[----:B------:R-:W2:Y:S01]  /*b2e80*/  LDL.LU R39, [R1+0x413c] ;  /* 0x00413c0001277983 */ /* 0x000ea20000300800 */
[----:B------:R-:W-:-:S03]  /*b2e90*/  IADD3 R38, P1, R38, UR8, RZ ;  /* 0x0000000826267c10 */ /* 0x000fc6000ff3e0ff */
[----:B------:R1:W-:Y:S01]  /*b2ea0*/  LDGSTS.E [R31+0x23a00], [R28.64], P4 ;  /* 0x23a000001c1f7fae */ /* 0x0003e2000a121846 */
[----:B------:R-:W-:-:S03]  /*b2eb0*/  IADD3.X R46, R46, UR5, RZ, P0, !PT ;  /* 0x000000052e2e7c10 */ /* 0x000fc600087fe4ff */
[----:B-1----:R-:W2:Y:S04]  /*b2ec0*/  LDL.LU R43, [R1+0x4130] ;  /* 0x00413000012b7983 */ /* 0x002ea80000300800 */
[----:B------:R-:W-:Y:S04]  /*b2ed0*/  STL [R1+0x4164], R38 ;  /* 0x0041642601007387 */ /* 0x000fe80000100800 */
[----:B------:R-:W-:Y:S04]  /*b2ee0*/  STL [R1+0x4160], R46 ;  /* 0x0041602e01007387 */ /* 0x000fe80000100800 */
[----:B------:R-:W2:Y:S01]  /*b2ef0*/  LDL.LU R37, [R1+0x4134] ;  /* 0x0041340001257983 */ /* 0x000ea20000300800 */
[----:B------:R-:W-:Y:S01]  /*b2f00*/  MOV R28, R34 ;  /* 0x00000022001c7202 */ /* 0x000fe20000000f00 */
[----:B------:R-:W-:-:S02]  /*b2f10*/  IMAD.MOV.U32 R29, RZ, RZ, R46 ;  /* 0x000000ffff1d7224 */ /* 0x000fc400078e002e */
[----:B------:R-:W2:Y:S04]  /*b2f20*/  LDL.LU R34, [R1+0x412c] ;  /* 0x00412c0001227983 */ /* 0x000ea80000300800 */
[----:B------:R1:W-:Y:S01]  /*b2f30*/  LDGSTS.E [R31+0x24200], [R28.64], P4 ;  /* 0x242000001c1f7fae */ /* 0x0003e2000a121846 */
[----:B------:R-:W-:Y:S02]  /*b2f40*/  IADD3 R30, P0, R30, UR8, RZ ;  /* 0x000000081e1e7c10 */ /* 0x000fe4000ff1e0ff */
[----:B------:R-:W-:Y:S01]  /*b2f50*/  IADD3.X R44, R44, UR5, RZ, P1, !PT ;  /* 0x000000052c2c7c10 */ /* 0x000fe20008ffe4ff */
[----:B-1----:R-:W-:Y:S02]  /*b2f60*/  IMAD.MOV.U32 R28, RZ, RZ, R38 ;  /* 0x000000ffff1c7224 */ /* 0x002fe400078e0026 */
[----:B------:R-:W-:Y:S02]  /*b2f70*/  STL [R1+0x415c], R30 ;  /* 0x00415c1e01007387 */ /* 0x000fe40000100800 */
[----:B------:R-:W-:-:S02]  /*b2f80*/  IMAD.MOV.U32 R29, RZ, RZ, R44 ;  /* 0x000000ffff1d7224 */ /* 0x000fc400078e002c */
[----:B------:R1:W-:Y:S04]  /*b2f90*/  STL [R1+0x4158], R44 ;  /* 0x0041582c01007387 */ /* 0x0003e80000100800 */
[----:B------:R1:W-:Y:S04]  /*b2fa0*/  LDGSTS.E [R31+0x24a00], [R28.64], P4 ;  /* 0x24a000001c1f7fae */ /* 0x0003e8000a121846 */
[----:B-1----:R-:W2:Y:S01]  /*b2fb0*/  LDL.LU R44, [R1+0x4128] ;  /* 0x00412800012c7983 */ /* 0x002ea20000300800 */
[----:B------:R-:W-:Y:S01]  /*b2fc0*/  IMAD.MOV.U32 R28, RZ, RZ, R30 ;  /* 0x000000ffff1c7224 */ /* 0x000fe200078e001e */
[----:B---3--:R-:W-:-:S02]  /*b2fd0*/  IADD3.X R40, R40, UR5, RZ, P0, !PT ;  /* 0x0000000528287c10 */ /* 0x008fc400087fe4ff */
[----:B----4-:R-:W-:-:S03]  /*b2fe0*/  IADD3 R32, P1, R32, UR8, RZ ;  /* 0x0000000820207c10 */ /* 0x010fc6000ff3e0ff */
[----:B------:R-:W-:Y:S02]  /*b2ff0*/  IMAD.MOV.U32 R29, RZ, RZ, R40 ;  /* 0x000000ffff1d7224 */ /* 0x000fe400078e0028 */
[----:B------:R-:W-:Y:S04]  /*b3000*/  STL [R1+0x4154], R32 ;  /* 0x0041542001007387 */ /* 0x000fe80000100800 */
[----:B------:R1:W-:Y:S04]  /*b3010*/  STL [R1+0x4150], R40 ;  /* 0x0041502801007387 */ /* 0x0003e80000100800 */
[----:B------:R-:W3:Y:S01]  /*b3020*/  LDL.LU R38, [R1+0x4124] ;  /* 0x0041240001267983 */ /* 0x000ee20000300800 */
[----:B------:R-:W-:-:S03]  /*b3030*/  IADD3.X R42, R42, UR5, RZ, P1, !PT ;  /* 0x000000052a2a7c10 */ /* 0x000fc60008ffe4ff */
[----:B------:R4:W-:Y:S04]  /*b3040*/  LDGSTS.E [R31+0x25200], [R28.64], P4 ;  /* 0x252000001c1f7fae */ /* 0x0009e8000a121846 */
[----:B-1----:R-:W3:Y:S01]  /*b3050*/  LDL.LU R40, [R1+0x4120] ;  /* 0x0041200001287983 */ /* 0x002ee20000300800 */
[----:B------:R-:W-:Y:S01]  /*b3060*/  IADD3 R35, P0, R35, UR8, RZ ;  /* 0x0000000823237c10 */ /* 0x000fe2000ff1e0ff */
[----:B----4-:R-:W-:-:S04]  /*b3070*/  IMAD.MOV.U32 R29, RZ, RZ, R42 ;  /* 0x000000ffff1d7224 */ /* 0x010fc800078e002a */
[----:B------:R-:W-:Y:S01]  /*b3080*/  STL [R1+0x414c], R35 ;  /* 0x00414c2301007387 */ /* 0x000fe20000100800 */
[----:B------:R-:W-:-:S03]  /*b3090*/  IADD3.X R45, R45, UR5, RZ, P0, !PT ;  /* 0x000000052d2d7c10 */ /* 0x000fc600087fe4ff */
[----:B------:R1:W-:Y:S01]  /*b30a0*/  STL [R1+0x4148], R42 ;  /* 0x0041482a01007387 */ /* 0x0003e20000100800 */
[----:B------:R-:W-:-:S03]  /*b30b0*/  IMAD.MOV.U32 R28, RZ, RZ, R32 ;  /* 0x000000ffff1c7224 */ /* 0x000fc600078e0020 */
[----:B------:R-:W4:Y:S04]  /*b30c0*/  LDL.LU R30, [R1+0x411c] ;  /* 0x00411c00011e7983 */ /* 0x000f280000300800 */
[----:B------:R2:W-:Y:S04]  /*b30d0*/  LDGSTS.E [R31+0x25a00], [R28.64], P4 ;  /* 0x25a000001c1f7fae */ /* 0x0005e8000a121846 */
[----:B-1----:R-:W4:Y:S01]  /*b30e0*/  LDL.LU R42, [R1+0x4118] ;  /* 0x00411800012a7983 */ /* 0x002f220000300800 */
[----:B--2---:R-:W-:-:S05]  /*b30f0*/  IADD3 R33, P1, R33, UR8, RZ ;  /* 0x0000000821217c10 */ /* 0x004fca000ff3e0ff */
[----:B------:R-:W-:Y:S04]  /*b3100*/  STL [R1+0x4144], R33 ;  /* 0x0041442101007387 */ /* 0x000fe80000100800 */
[----:B------:R1:W-:Y:S01]  /*b3110*/  STL [R1+0x4140], R45 ;  /* 0x0041402d01007387 */ /* 0x0003e20000100800 */
[----:B------:R-:W-:-:S03]  /*b3120*/  IADD3.X R41, R41, UR5, RZ, P1, !PT ;  /* 0x0000000529297c10 */ /* 0x000fc60008ffe4ff */
[----:B------:R-:W2:Y:S04]  /*b3130*/  LDL.LU R32, [R1+0x4114] ;  /* 0x0041140001207983 */ /* 0x000ea80000300800 */
[----:B------:R-:W2:Y:S01]  /*b3140*/  LDL.LU R46, [R1+0x4110] ;  /* 0x00411000012e7983 */ /* 0x000ea20000300800 */
[----:B------:R-:W-:Y:S01]  /*b3150*/  MOV R28, R35 ;  /* 0x00000023001c7202 */ /* 0x000fe20000000f00 */
[----:B------:R-:W-:-:S05]  /*b3160*/  IMAD.MOV.U32 R29, RZ, RZ, R45 ;  /* 0x000000ffff1d7224 */ /* 0x000fca00078e002d */
[----:B------:R1:W-:Y:S02]  /*b3170*/  LDGSTS.E [R31+0x26200], [R28.64], P4 ;  /* 0x262000001c1f7fae */ /* 0x0003e4000a121846 */
[----:B-1----:R-:W-:Y:S01]  /*b3180*/  IMAD.MOV.U32 R29, RZ, RZ, R41 ;  /* 0x000000ffff1d7224 */ /* 0x002fe200078e0029 */
[----:B------:R-:W-:-:S05]  /*b3190*/  IADD3 R39, P0, R39, UR8, RZ ;  /* 0x0000000827277c10 */ /* 0x000fca000ff1e0ff */
[----:B------:R-:W-:Y:S01]  /*b31a0*/  STL [R1+0x413c], R39 ;  /* 0x00413c2701007387 */ /* 0x000fe20000100800 */
[----:B------:R-:W-:-:S03]  /*b31b0*/  IADD3.X R43, R43, UR5, RZ, P0, !PT ;  /* 0x000000052b2b7c10 */ /* 0x000fc600087fe4ff */
[----:B------:R1:W-:Y:S04]  /*b31c0*/  STL [R1+0x4138], R41 ;  /* 0x0041382901007387 */ /* 0x0003e80000100800 */
[----:B------:R-:W2:Y:S01]  /*b31d0*/  LDL.LU R35, [R1+0x410c] ;  /* 0x00410c0001237983 */ /* 0x000ea20000300800 */
[----:B------:R-:W-:-:S03]  /*b31e0*/  IADD3 R37, P1, R37, UR8, RZ ;  /* 0x0000000825257c10 */ /* 0x000fc6000ff3e0ff */
[----:B------:R-:W2:Y:S01]  /*b31f0*/  LDL.LU R45, [R1+0x4108] ;  /* 0x00410800012d7983 */ /* 0x000ea20000300800 */
[----:B------:R-:W-:-:S03]  /*b3200*/  IMAD.MOV.U32 R28, RZ, RZ, R33 ;  /* 0x000000ffff1c7224 */ /* 0x000fc600078e0021 */
[----:B------:R-:W-:Y:S04]  /*b3210*/  STL [R1+0x4134], R37 ;  /* 0x0041342501007387 */ /* 0x000fe80000100800 */
[----:B------:R1:W-:Y:S04]  /*b3220*/  STL [R1+0x4130], R43 ;  /* 0x0041302b01007387 */ /* 0x0003e80000100800 */
[----:B-1----:R-:W2:Y:S04]  /*b3230*/  LDL.LU R41, [R1+0x4100] ;  /* 0x0041000001297983 */ /* 0x002ea80000300800 */
[----:B------:R-:W2:Y:S01]  /*b3240*/  LDL.LU R33, [R1+0x4104] ;  /* 0x0041040001217983 */ /* 0x000ea20000300800 */
[----:B------:R-:W-:-:S03]  /*b3250*/  IADD3 R34, P0, R34, UR8, RZ ;  /* 0x0000000822227c10 */ /* 0x000fc6000ff1e0ff */
[----:B------:R1:W-:Y:S02]  /*b3260*/  LDGSTS.E [R31+0x26a00], [R28.64], P4 ;  /* 0x26a000001c1f7fae */ /* 0x0003e4000a121846 */
[----:B-1----:R-:W-:Y:S02]  /*b3270*/  IMAD.MOV.U32 R28, RZ, RZ, R39 ;  /* 0x000000ffff1c7224 */ /* 0x002fe400078e0027 */
        /* <DEDUP_REMOVED lines=11> */
[----:B-1----:R-:W-:Y:S02]  /*b3330*/  MOV R28, R34 ;  /* 0x00000022001c7202 */ /* 0x002fe40000000f00 */
[----:B---3--:R-:W-:Y:S02]  /*b3340*/  IADD3 R38, P1, R38, UR8, RZ ;  /* 0x0000000826267c10 */ /* 0x008fe4000ff3e0ff */
[----:B------:R-:W-:-:S03]  /*b3350*/  IADD3.X R40, R40, UR5, RZ, P0, !PT ;  /* 0x0000000528287c10 */ /* 0x000fc600087fe4ff */
[----:B------:R-:W-:Y:S04]  /*b3360*/  STL [R1+0x4124], R38 ;  /* 0x0041242601007387 */ /* 0x000fe80000100800 */
[----:B------:R1:W-:Y:S04]  /*b3370*/  STL [R1+0x4120], R40 ;  /* 0x0041202801007387 */ /* 0x0003e80000100800 */
[----:B------:R-:W3:Y:S01]  /*b3380*/  LDL.LU R37, [R1+0x40f4] ;  /* 0x0040f40001257983 */ /* 0x000ee20000300800 */
[----:B------:R-:W-:-:S03]  /*b3390*/  IMAD.MOV.U32 R29, RZ, RZ, R40 ;  /* 0x000000ffff1d7224 */ /* 0x000fc600078e0028 */
[----:B-1----:R-:W3:Y:S04]  /*b33a0*/  LDL.LU R40, [R1+0x40e8] ;  /* 0x0040e80001287983 */ /* 0x002ee80000300800 */
[----:B------:R1:W-:Y:S01]  /*b33b0*/  LDGSTS.E [R31+0x28200], [R28.64], P4 ;  /* 0x282000001c1f7fae */ /* 0x0003e2000a121846 */
[----:B----4-:R-:W-:Y:S02]  /*b33c0*/  IADD3 R30, P0, R30, UR8, RZ ;  /* 0x000000081e1e7c10 */ /* 0x010fe4000ff1e0ff */
        /* <DEDUP_REMOVED lines=12> */
[----:B------:R-:W-:Y:S01]  /*b3490*/  STL [R1+0x4110], R46 ;  /* 0x0041102e01007387 */ /* 0x000fe20000100800 */
[----:B------:R-:W-:-:S03]  /*b34a0*/  IMAD.MOV.U32 R29, RZ, RZ, R46 ;  /* 0x000000ffff1d7224 */ /* 0x000fc600078e002e */
[----:B------:R-:W3:Y:S04]  /*b34b0*/  LDL.LU R38, [R1+0x40e4] ;  /* 0x0040e40001267983 */ /* 0x000ee80000300800 */
[----:B------:R1:W-:Y:S04]  /*b34c0*/  LDGSTS.E [R31+0x29200], [R28.64], P4 ;  /* 0x292000001c1f7fae */ /* 0x0003e8000a121846 */
[----:B------:R-:W3:Y:S01]  /*b34d0*/  LDL.LU R30, [R1+0x40dc] ;  /* 0x0040dc00011e7983 */ /* 0x000ee20000300800 */
        /* <DEDUP_REMOVED lines=9> */
[----:B-1----:R-:W3:Y:S04]  /*b3570*/  LDL.LU R45, [R1+0x40d8] ;  /* 0x0040d800012d7983 */ /* 0x002ee80000300800 */
[----:B------:R-:W-:Y:S01]  /*b3580*/  STL [R1+0x4104], R33 ;  /* 0x0041042101007387 */ /* 0x000fe20000100800 */
[----:B------:R-:W-:-:S03]  /*b3590*/  IMAD.MOV.U32 R29, RZ, RZ, R41 ;  /* 0x000000ffff1d7224 */ /* 0x000fc600078e0029 */
[----:B------:R1:W-:Y:S04]  /*b35a0*/  STL [R1+0x4100], R41 ;  /* 0x0041002901007387 */ /* 0x0003e80000100800 */
[----:B------:R-:W3:Y:S04]  /*b35b0*/  LDL.LU R32, [R1+0x40d4] ;  /* 0x0040d40001207983 */ /* 0x000ee80000300800 */
[----:B-1----:R-:W3:Y:S01]  /*b35c0*/  LDL.LU R41, [R1+0x40d0] ;  /* 0x0040d00001297983 */ /* 0x002ee20000300800 */
[----:B------:R-:W-:Y:S02]  /*b35d0*/  IADD3.X R43, R43, UR5, RZ, P1, !PT ;  /* 0x000000052b2b7c10 */ /* 0x000fe40008ffe4ff */
[----:B------:R-:W-:-:S05]  /*b35e0*/  MOV R28, R35 ;  /* 0x00000023001c7202 */ /* 0x000fca0000000f00 */
[----:B------:R1:W-:Y:S01]  /*b35f0*/  LDGSTS.E [R31+0x2a200], [R28.64], P4 ;  /* 0x2a2000001c1f7fae */ /* 0x0003e2000a121846 */
[----:B------:R-:W-:Y:S01]  /*b3600*/  IADD3 R39, P0, R39, UR8, RZ ;  /* 0x0000000827277c10 */ /* 0x000fe2000ff1e0ff */
[----:B-1----:R-:W-:-:S04]  /*b3610*/  IMAD.MOV.U32 R29, RZ, RZ, R43 ;  /* 0x000000ffff1d7224 */ /* 0x002fc800078e002b */
[----:B------:R-:W-:Y:S04]  /*b3620*/  STL [R1+0x40fc], R39 ;  /* 0x0040fc2701007387 */ /* 0x000fe80000100800 */
[----:B------:R1:W-:Y:S01]  /*b3630*/  STL [R1+0x40f8], R43 ;  /* 0x0040f82b01007387 */ /* 0x0003e20000100800 */
[----:B------:R-:W-:-:S03]  /*b3640*/  IADD3.X R44, R44, UR5, RZ, P0, !PT ;  /* 0x000000052c2c7c10 */ /* 0x000fc600087fe4ff */
[----:B------:R-:W3:Y:S01]  /*b3650*/  LDL.LU R35, [R1+0x40cc] ;  /* 0x0040cc0001237983 */ /* 0x000ee20000300800 */
[----:B------:R-:W-:-:S03]  /*b3660*/  IMAD.MOV.U32 R28, RZ, RZ, R33 ;  /* 0x000000ffff1c7224 */ /* 0x000fc600078e0021 */
[----:B-1----:R-:W3:Y:S04]  /*b3670*/  LDL.LU R43, [R1+0x40c8] ;  /* 0x0040c800012b7983 */ /* 0x002ee80000300800 */
[----:B------:R1:W-:Y:S02]  /*b3680*/  LDGSTS.E [R31+0x2aa00], [R28.64], P4 ;  /* 0x2aa000001c1f7fae */ /* 0x0003e4000a121846 */
[----:B-1----:R-:W-:Y:S02]  /*b3690*/  IMAD.MOV.U32 R28, RZ, RZ, R39 ;  /* 0x000000ffff1c7224 */ /* 0x002fe400078e0027 */
[----:B------:R-:W-:-:S05]  /*b36a0*/  IMAD.MOV.U32 R29, RZ, RZ, R44 ;  /* 0x000000ffff1d7224 */ /* 0x000fca00078e002c */
[----:B------:R1:W-:Y:S01]  /*b36b0*/  LDGSTS.E [R31+0x2b200], [R28.64], P4 ;  /* 0x2b2000001c1f7fae */ /* 0x0003e2000a121846 */
[----:B---3--:R-:W-:-:S05]  /*b36c0*/  IADD3 R37, P1, R37, UR8, RZ ;  /* 0x0000000825257c10 */ /* 0x008fca000ff3e0ff */
[----:B------:R-:W-:Y:S04]  /*b36d0*/  STL [R1+0x40f4], R37 ;  /* 0x0040f42501007387 */ /* 0x000fe80000100800 */
[----:B------:R3:W-:Y:S04]  /*b36e0*/  STL [R1+0x40f0], R44 ;  /* 0x0040f02c01007387 */ /* 0x0007e80000100800 */
[----:B------:R-:W2:Y:S04]  /*b36f0*/  LDL.LU R33, [R1+0x40c4] ;  /* 0x0040c40001217983 */ /* 0x000ea80000300800 */
[----:B------:R-:W2:Y:S01]  /*b3700*/  LDL.LU R46, [R1+0x40c0] ;  /* 0x0040c000012e7983 */ /* 0x000ea20000300800 */
[----:B------:R-:W-:Y:S01]  /*b3710*/  IADD3.X R40, R40, UR5, RZ, P1, !PT ;  /* 0x0000000528287c10 */ /* 0x000fe20008ffe4ff */
[----:B-1----:R-:W-:Y:S01]  /*b3720*/  IMAD.MOV.U32 R28, RZ, RZ, R37 ;  /* 0x000000ffff1c7224 */ /* 0x002fe200078e0025 */
[----:B----4-:R-:W-:-:S03]  /*b3730*/  IADD3 R34, P0, R34, UR8, RZ ;  /* 0x0000000822227c10 */ /* 0x010fc6000ff1e0ff */
[----:B------:R-:W-:Y:S02]  /*b3740*/  IMAD.MOV.U32 R29, RZ, RZ, R40 ;  /* 0x000000ffff1d7224 */ /* 0x000fe400078e0028 */
[----:B------:R-:W-:Y:S01]  /*b3750*/  STL [R1+0x40ec], R34 ;  /* 0x0040ec2201007387 */ /* 0x000fe20000100800 */
[----:B------:R-:W-:-:S03]  /*b3760*/  IADD3.X R42, R42, UR5, RZ, P0, !PT ;  /* 0x000000052a2a7c10 */ /* 0x000fc600087fe4ff */
[----:B------:R1:W-:Y:S04]  /*b3770*/  STL [R1+0x40e8], R40 ;  /* 0x0040e82801007387 */ /* 0x0003e80000100800 */
[----:B------:R-:W4:Y:S04]  /*b3780*/  LDL.LU R39, [R1+0x40bc] ;  /* 0x0040bc0001277983 */ /* 0x000f280000300800 */
[----:B---3--:R-:W3:Y:S04]  /*b3790*/  LDL.LU R44, [R1+0x40b8] ;  /* 0x0040b800012c7983 */ /* 0x008ee80000300800 */
[----:B------:R1:W-:Y:S01]  /*b37a0*/  LDGSTS.E [R31+0x2ba00], [R28.64], P4 ;  /* 0x2ba000001c1f7fae */ /* 0x0003e2000a121846 */
[----:B------:R-:W-:-:S05]  /*b37b0*/  IADD3 R38, P1, R38, UR8, RZ ;  /* 0x0000000826267c10 */ /* 0x000fca000ff3e0ff */
[----:B------:R-:W-:Y:S04]  /*b37c0*/  STL [R1+0x40e4], R38 ;  /* 0x0040e42601007387 */ /* 0x000fe80000100800 */
[----:B------:R1:W-:Y:S01]  /*b37d0*/  STL [R1+0x40e0], R42 ;  /* 0x0040e02a01007387 */ /* 0x0003e20000100800 */
[----:B------:R-:W-:-:S03]  /*b37e0*/  IADD3 R30, P0, R30, UR8, RZ ;  /* 0x000000081e1e7c10 */ /* 0x000fc6000ff1e0ff */
[----:B-1----:R-:W3:Y:S01]  /*b37f0*/  LDL.LU R40, [R1+0x40b0] ;  /* 0x0040b00001287983 */ /* 0x002ee20000300800 */
[----:B------:R-:W-:Y:S01]  /*b3800*/  MOV R28, R34 ;  /* 0x00000022001c7202 */ /* 0x000fe20000000f00 */
[----:B------:R-:W-:Y:S02]  /*b3810*/  IMAD.MOV.U32 R29, RZ, RZ, R42 ;  /* 0x000000ffff1d7224 */ /* 0x000fe400078e002a */
[----:B------:R-:W3:Y:S04]  /*b3820*/  LDL.LU R37, [R1+0x40b4] ;  /* 0x0040b40001257983 */ /* 0x000ee80000300800 */
[----:B------:R-:W3:Y:S04]  /*b3830*/  LDL.LU R42, [R1+0x40a8] ;  /* 0x0040a800012a7983 */ /* 0x000ee80000300800 */
[----:B------:R-:W-:Y:S04]  /*b3840*/  STL [R1+0x40dc], R30 ;  /* 0x0040dc1e01007387 */ /* 0x000fe80000100800 */
[----:B------:R1:W-:Y:S02]  /*b3850*/  LDGSTS.E [R31+0x2c200], [R28.64], P4 ;  /* 0x2c2000001c1f7fae */ /* 0x0003e4000a121846 */
[----:B-1----:R-:W-:Y:S01]  /*b3860*/  IMAD.MOV.U32 R28, RZ, RZ, R38 ;  /* 0x000000ffff1c7224 */ /* 0x002fe200078e0026 */
[----:B------:R-:W-:-:S05]  /*b3870*/  IADD3.X R45, R45, UR5, RZ, P1, !PT ;  /* 0x000000052d2d7c10 */ /* 0x000fca0008ffe4ff */
[----:B------:R1:W-:Y:S01]  /*b3880*/  STL [R1+0x40d8], R45 ;  /* 0x0040d82d01007387 */ /* 0x0003e20000100800 */
[----:B------:R-:W-:-:S03]  /*b3890*/  IMAD.MOV.U32 R29, RZ, RZ, R45 ;  /* 0x000000ffff1d7224 */ /* 0x000fc600078e002d */
[----:B------:R-:W3:Y:S01]  /*b38a0*/  LDL.LU R34, [R1+0x40ac] ;  /* 0x0040ac0001227983 */ /* 0x000ee20000300800 */
[----:B------:R-:W-:-:S03]  /*b38b0*/  IADD3 R32, P1, R32, UR8, RZ ;  /* 0x0000000820207c10 */ /* 0x000fc6000ff3e0ff */
[----:B------:R1:W-:Y:S04]  /*b38c0*/  LDGSTS.E [R31+0x2ca00], [R28.64], P4 ;  /* 0x2ca000001c1f7fae */ /* 0x0003e8000a121846 */
[----:B-1----:R-:W3:Y:S01]  /*b38d0*/  LDL.LU R45, [R1+0x40a0] ;  /* 0x0040a000012d7983 */ /* 0x002ee20000300800 */
[----:B------:R-:W-:-:S03]  /*b38e0*/  IADD3.X R41, R41, UR5, RZ, P0, !PT ;  /* 0x0000000529297c10 */ /* 0x000fc600087fe4ff */
[----:B------:R-:W-:Y:S04]  /*b38f0*/  STL [R1+0x40d4], R32 ;  /* 0x0040d42001007387 */ /* 0x000fe80000100800 */
[----:B------:R1:W-:Y:S04]  /*b3900*/  STL [R1+0x40d0], R41 ;  /* 0x0040d02901007387 */ /* 0x0003e80000100800 */
[----:B------:R-:W3:Y:S01]  /*b3910*/  LDL.LU R38, [R1+0x40a4] ;  /* 0x0040a40001267983 */ /* 0x000ee20000300800 */
[----:B------:R-:W-:Y:S02]  /*b3920*/  IMAD.MOV.U32 R28, RZ, RZ, R30 ;  /* 0x000000ffff1c7224 */ /* 0x000fe400078e001e */
        /* <DEDUP_REMOVED lines=12> */
[----:B-1----:R-:W-:Y:S02]  /*b39f0*/  MOV R28, R35 ;  /* 0x00000023001c7202 */ /* 0x002fe40000000f00 */
        /* <DEDUP_REMOVED lines=8> */
[----:B----4-:R-:W-:Y:S02]  /*b3a80*/  IADD3 R39, P0, R39, UR8, RZ ;  /* 0x0000000827277c10 */ /* 0x010fe4000ff1e0ff */
[----:B---3--:R-:W-:Y:S01]  /*b3a90*/  IADD3.X R44, R44, UR5, RZ, P1, !PT ;  /* 0x000000052c2c7c10 */ /* 0x008fe20008ffe4ff */
[----:B-1----:R-:W-:Y:S02]  /*b3aa0*/  IMAD.MOV.U32 R28, RZ, RZ, R33 ;  /* 0x000000ffff1c7224 */ /* 0x002fe400078e0021 */
[----:B------:R-:W-:Y:S02]  /*b3ab0*/  STL [R1+0x40bc], R39 ;  /* 0x0040bc2701007387 */ /* 0x000fe40000100800 */
[----:B------:R-:W-:-:S02]  /*b3ac0*/  IMAD.MOV.U32 R29, RZ, RZ, R44 ;  /* 0x000000ffff1d7224 */ /* 0x000fc400078e002c */
[----:B------:R1:W-:Y:S04]  /*b3ad0*/  STL [R1+0x40b8], R44 ;  /* 0x0040b82c01007387 */ /* 0x0003e80000100800 */
[----:B------:R3:W-:Y:S04]  /*b3ae0*/  LDGSTS.E [R31+0x2ea00], [R28.64], P4 ;  /* 0x2ea000001c1f7fae */ /* 0x0007e8000a121846 */
[----:B-1----:R-:W4:Y:S01]  /*b3af0*/  LDL.LU R44, [R1+0x4088] ;  /* 0x00408800012c7983 */ /* 0x002f220000300800 */
[----:B------:R-:W-:Y:S02]  /*b3b00*/  IADD3.X R40, R40, UR5, RZ, P0, !PT ;  /* 0x0000000528287c10 */ /* 0x000fe400087fe4ff */
[----:B------:R-:W-:-:S03]  /*b3b10*/  IADD3 R37, P1, R37, UR8, RZ ;  /* 0x0000000825257c10 */ /* 0x000fc6000ff3e0ff */
[----:B---3--:R-:W-:Y:S02]  /*b3b20*/  IMAD.MOV.U32 R29, RZ, RZ, R40 ;  /* 0x000000ffff1d7224 */ /* 0x008fe400078e0028 */
[----:B------:R-:W-:Y:S01]  /*b3b30*/  STL [R1+0x40b4], R37 ;  /* 0x0040b42501007387 */ /* 0x000fe20000100800 */
[----:B------:R-:W-:-:S03]  /*b3b40*/  IADD3.X R42, R42, UR5, RZ, P1, !PT ;  /* 0x000000052a2a7c10 */ /* 0x000fc60008ffe4ff */
[----:B------:R1:W-:Y:S01]  /*b3b50*/  STL [R1+0x40b0], R40 ;  /* 0x0040b02801007387 */ /* 0x0003e20000100800 */
[----:B------:R-:W-:-:S03]  /*b3b60*/  IMAD.MOV.U32 R28, RZ, RZ, R39 ;  /* 0x000000ffff1c7224 */ /* 0x000fc600078e0027 */
[----:B------:R-:W4:Y:S04]  /*b3b70*/  LDL.LU R33, [R1+0x4084] ;  /* 0x0040840001217983 */ /* 0x000f280000300800 */
[----:B------:R1:W-:Y:S04]  /*b3b80*/  LDGSTS.E [R31+0x2f200], [R28.64], P4 ;  /* 0x2f2000001c1f7fae */ /* 0x0003e8000a121846 */
[----:B-1----:R-:W4:Y:S01]  /*b3b90*/  LDL.LU R40, [R1+0x4080] ;  /* 0x0040800001287983 */ /* 0x002f220000300800 */
[----:B------:R-:W-:Y:S02]  /*b3ba0*/  IMAD.MOV.U32 R29, RZ, RZ, R42 ;  /* 0x000000ffff1d7224 */ /* 0x000fe400078e002a */
[----:B------:R-:W-:-:S05]  /*b3bb0*/  IMAD.MOV.U32 R28, RZ, RZ, R37 ;  /* 0x000000ffff1c7224 */ /* 0x000fca00078e0025 */
[----:B------:R1:W-:Y:S01]  /*b3bc0*/  LDGSTS.E [R31+0x2fa00], [R28.64], P4 ;  /* 0x2fa000001c1f7fae */ /* 0x0003e2000a121846 */
[----:B------:R-:W-:-:S05]  /*b3bd0*/  IADD3 R34, P0, R34, UR8, RZ ;  /* 0x0000000822227c10 */ /* 0x000fca000ff1e0ff */
[----:B------:R-:W-:Y:S01]  /*b3be0*/  STL [R1+0x40ac], R34 ;  /* 0x0040ac2201007387 */ /* 0x000fe20000100800 */
[----:B------:R-:W-:-:S03]  /*b3bf0*/  IADD3.X R45, R45, UR5, RZ, P0, !PT ;  /* 0x000000052d2d7c10 */ /* 0x000fc600087fe4ff */
[----:B------:R1:W-:Y:S04]  /*b3c00*/  STL [R1+0x40a8], R42 ;  /* 0x0040a82a01007387 */ /* 0x0003e80000100800 */
[----:B------:R-:W4:Y:S04]  /*b3c10*/  LDL.LU R39, [R1+0x407c] ;  /* 0x00407c0001277983 */ /* 0x000f280000300800 */
[----:B-1----:R-:W4:Y:S01]  /*b3c20*/  LDL.LU R42, [R1+0x4078] ;  /* 0x00407800012a7983 */ /* 0x002f220000300800 */
[----:B------:R-:W-:-:S05]  /*b3c30*/  IADD3 R38, P1, R38, UR8, RZ ;  /* 0x0000000826267c10 */ /* 0x000fca000ff3e0ff */
[----:B------:R-:W-:Y:S04]  /*b3c40*/  STL [R1+0x40a4], R38 ;  /* 0x0040a42601007387 */ /* 0x000fe80000100800 */
[----:B------:R1:W-:Y:S04]  /*b3c50*/  STL [R1+0x40a0], R45 ;  /* 0x0040a02d01007387 */ /* 0x0003e80000100800 */
[----:B------:R-:W4:Y:S04]  /*b3c60*/  LDL.LU R37, [R1+0x4074] ;  /* 0x0040740001257983 */ /* 0x000f280000300800 */
[----:B------:R-:W4:Y:S01]  /*b3c70*/  LDL.LU R46, [R1+0x4070] ;  /* 0x00407000012e7983 */ /* 0x000f220000300800 */
[----:B------:R-:W-:Y:S01]  /*b3c80*/  IADD3.X R41, R41, UR5, RZ, P1, !PT ;  /* 0x0000000529297c10 */ /* 0x000fe20008ffe4ff */
[----:B------:R-:W-:Y:S01]  /*b3c90*/  IMAD.MOV.U32 R29, RZ, RZ, R45 ;  /* 0x000000ffff1d7224 */ /* 0x000fe200078e002d */
[----:B------:R-:W-:-:S05]  /*b3ca0*/  MOV R28, R34 ;  /* 0x00000022001c7202 */ /* 0x000fca0000000f00 */
[----:B------:R1:W-:Y:S01]  /*b3cb0*/  LDGSTS.E [R31+0x30200], [R28.64], P4 ;  /* 0x302000001c1f7fae */ /* 0x0003e2000a121846 */
[----:B------:R-:W-:-:S05]  /*b3cc0*/  IADD3 R30, P0, R30, UR8, RZ ;  /* 0x000000081e1e7c10 */ /* 0x000fca000ff1e0ff */
[----:B------:R-:W-:Y:S01]  /*b3cd0*/  STL [R1+0x409c], R30 ;  /* 0x00409c1e01007387 */ /* 0x000fe20000100800 */
[----:B------:R-:W-:-:S03]  /*b3ce0*/  IADD3.X R43, R43, UR5, RZ, P0, !PT ;  /* 0x000000052b2b7c10 */ /* 0x000fc600087fe4ff */
[----:B------:R2:W-:Y:S01]  /*b3cf0*/  STL [R1+0x4098], R41 ;  /* 0x0040982901007387 */ /* 0x0005e20000100800 */
[----:B-1----:R-:W-:-:S03]  /*b3d00*/  IMAD.MOV.U32 R29, RZ, RZ, R41 ;  /* 0x000000ffff1d7224 */ /* 0x002fc600078e0029 */
[----:B------:R-:W4:Y:S01]  /*b3d10*/  LDL.LU R34, [R1+0x406c] ;  /* 0x00406c0001227983 */ /* 0x000f220000300800 */
[----:B------:R-:W-:-:S03]  /*b3d20*/  IMAD.MOV.U32 R28, RZ, RZ, R38 ;  /* 0x000000ffff1c7224 */ /* 0x000fc600078e0026 */
[----:B------:R-:W4:Y:S04]  /*b3d30*/  LDL.LU R45, [R1+0x4068] ;  /* 0x00406800012d7983 */ /* 0x000f280000300800 */
[----:B------:R1:W-:Y:S02]  /*b3d40*/  LDGSTS.E [R31+0x30a00], [R28.64], P4 ;  /* 0x30a000001c1f7fae */ /* 0x0003e4000a121846 */
[----:B-1----:R-:W-:Y:S02]  /*b3d50*/  IMAD.MOV.U32 R28, RZ, RZ, R30 ;  /* 0x000000ffff1c7224 */ /* 0x002fe400078e001e */
[----:B------:R-:W-:-:S05]  /*b3d60*/  IMAD.MOV.U32 R29, RZ, RZ, R43 ;  /* 0x000000ffff1d7224 */ /* 0x000fca00078e002b */
[----:B------:R1:W-:Y:S01]  /*b3d70*/  LDGSTS.E [R31+0x31200], [R28.64], P4 ;  /* 0x312000001c1f7fae */ /* 0x0003e2000a121846 */
[----:B--2---:R-:W-:-:S05]  /*b3d80*/  IADD3 R32, P1, R32, UR8, RZ ;  /* 0x0000000820207c10 */ /* 0x004fca000ff3e0ff */
[----:B------:R-:W-:Y:S04]  /*b3d90*/  STL [R1+0x4094], R32 ;  /* 0x0040942001007387 */ /* 0x000fe80000100800 */
[----:B------:R2:W-:Y:S04]  /*b3da0*/  STL [R1+0x4090], R43 ;  /* 0x0040902b01007387 */ /* 0x0005e80000100800 */
[----:B------:R-:W3:Y:S04]  /*b3db0*/  LDL.LU R41, [R1+0x4060] ;  /* 0x0040600001297983 */ /* 0x000ee80000300800 */
[----:B------:R-:W3:Y:S01]  /*b3dc0*/  LDL.LU R38, [R1+0x4064] ;  /* 0x0040640001267983 */ /* 0x000ee20000300800 */
[----:B------:R-:W-:-:S03]  /*b3dd0*/  IADD3 R35, P0, R35, UR8, RZ ;  /* 0x0000000823237c10 */ /* 0x000fc6000ff1e0ff */
[----:B--2---:R-:W2:Y:S01]  /*b3de0*/  LDL.LU R43, [R1+0x4058] ;  /* 0x00405800012b7983 */ /* 0x004ea20000300800 */
[----:B-1----:R-:W-:-:S03]  /*b3df0*/  IMAD.MOV.U32 R28, RZ, RZ, R32 ;  /* 0x000000ffff1c7224 */ /* 0x002fc600078e0020 */
[----:B------:R-:W-:Y:S01]  /*b3e00*/  STL [R1+0x408c], R35 ;  /* 0x00408c2301007387 */ /* 0x000fe20000100800 */
[----:B----4-:R-:W-:-:S05]  /*b3e10*/  IADD3.X R44, R44, UR5, RZ, P1, !PT ;  /* 0x000000052c2c7c10 */ /* 0x010fca0008ffe4ff */
[----:B------:R1:W-:Y:S01]  /*b3e20*/  STL [R1+0x4088], R44 ;  /* 0x0040882c01007387 */ /* 0x0003e20000100800 */
[----:B------:R-:W-:-:S03]  /*b3e30*/  IMAD.MOV.U32 R29, RZ, RZ, R44 ;  /* 0x000000ffff1d7224 */ /* 0x000fc600078e002c */
[----:B------:R-:W4:Y:S04]  /*b3e40*/  LDL.LU R30, [R1+0x405c] ;  /* 0x00405c00011e7983 */ /* 0x000f280000300800 */
[----:B------:R1:W-:Y:S04]  /*b3e50*/  LDGSTS.E [R31+0x31a00], [R28.64], P4 ;  /* 0x31a000001c1f7fae */ /* 0x0003e8000a121846 */
[----:B-1----:R-:W4:Y:S01]  /*b3e60*/  LDL.LU R44, [R1+0x4050] ;  /* 0x00405000012c7983 */ /* 0x002f220000300800 */
[----:B------:R-:W-:Y:S02]  /*b3e70*/  IADD3 R33, P1, R33, UR8, RZ ;  /* 0x0000000821217c10 */ /* 0x000fe4000ff3e0ff */
[----:B------:R-:W-:-:S03]  /*b3e80*/  IADD3.X R40, R40, UR5, RZ, P0, !PT ;  /* 0x0000000528287c10 */ /* 0x000fc600087fe4ff */
[----:B------:R-:W-:Y:S01]  /*b3e90*/  STL [R1+0x4084], R33 ;  /* 0x0040842101007387 */ /* 0x000fe20000100800 */
[----:B------:R-:W-:-:S03]  /*b3ea0*/  MOV R28, R35 ;  /* 0x00000023001c7202 */ /* 0x000fc60000000f00 */
[----:B------:R1:W-:Y:S01]  /*b3eb0*/  STL [R1+0x4080], R40 ;  /* 0x0040802801007387 */ /* 0x0003e20000100800 */
[----:B------:R-:W-:-:S03]  /*b3ec0*/  IMAD.MOV.U32 R29, RZ, RZ, R40 ;  /* 0x000000ffff1d7224 */ /* 0x000fc600078e0028 */
[----:B------:R-:W4:Y:S04]  /*b3ed0*/  LDL.LU R32, [R1+0x4054] ;  /* 0x0040540001207983 */ /* 0x000f280000300800 */
[----:B------:R1:W-:Y:S04]  /*b3ee0*/  LDGSTS.E [R31+0x32200], [R28.64], P4 ;  /* 0x322000001c1f7fae */ /* 0x0003e8000a121846 */
[----:B-1----:R-:W4:Y:S01]  /*b3ef0*/  LDL.LU R40, [R1+0x4048] ;  /* 0x0040480001287983 */ /* 0x002f220000300800 */
[----:B------:R-:W-:Y:S01]  /*b3f00*/  IMAD.MOV.U32 R28, RZ, RZ, R33 ;  /* 0x000000ffff1c7224 */ /* 0x000fe200078e0021 */
[----:B------:R-:W-:-:S02]  /*b3f10*/  IADD3 R39, P0, R39, UR8, RZ ;  /* 0x0000000827277c10 */ /* 0x000fc4000ff1e0ff */
[----:B------:R-:W-:-:S03]  /*b3f20*/  IADD3.X R42, R42, UR5, RZ, P1, !PT ;  /* 0x000000052a2a7c10 */ /* 0x000fc60008ffe4ff */
[----:B------:R-:W-:Y:S04]  /*b3f30*/  STL [R1+0x407c], R39 ;  /* 0x00407c2701007387 */ /* 0x000fe80000100800 */
[----:B------:R1:W-:Y:S01]  /*b3f40*/  STL [R1+0x4078], R42 ;  /* 0x0040782a01007387 */ /* 0x0003e20000100800 */
[----:B------:R-:W-:-:S03]  /*b3f50*/  IMAD.MOV.U32 R29, RZ, RZ, R42 ;  /* 0x000000ffff1d7224 */ /* 0x000fc600078e002a */
[----:B------:R-:W4:Y:S04]  /*b3f60*/  LDL.LU R35, [R1+0x404c] ;  /* 0x00404c0001237983 */ /* 0x000f280000300800 */
[----:B------:R1:W-:Y:S01]  /*b3f70*/  LDGSTS.E [R31+0x32a00], [R28.64], P4 ;  /* 0x32a000001c1f7fae */ /* 0x0003e2000a121846 */
[----:B------:R-:W-:-:S03]  /*b3f80*/  IADD3 R37, P1, R37, UR8, RZ ;  /* 0x0000000825257c10 */ /* 0x000fc6000ff3e0ff */
[----:B-1----:R-:W4:Y:S01]  /*b3f90*/  LDL.LU R42, [R1+0x4040] ;  /* 0x00404000012a7983 */ /* 0x002f220000300800 */
[----:B------:R-:W-:-:S03]  /*b3fa0*/  IADD3.X R46, R46, UR5, RZ, P0, !PT ;  /* 0x000000052e2e7c10 */ /* 0x000fc600087fe4ff */
[----:B------:R-:W-:Y:S04]  /*b3fb0*/  STL [R1+0x4074], R37 ;  /* 0x0040742501007387 */ /* 0x000fe80000100800 */
[----:B------:R-:W-:Y:S04]  /*b3fc0*/  STL [R1+0x4070], R46 ;  /* 0x0040702e01007387 */ /* 0x000fe80000100800 */
[----:B------:R-:W4:Y:S01]  /*b3fd0*/  LDL.LU R33, [R1+0x4044] ;  /* 0x0040440001217983 */ /* 0x000f220000300800 */
[----:B------:R-:W-:Y:S02]  /*b3fe0*/  IMAD.MOV.U32 R28, RZ, RZ, R39 ;  /* 0x000000ffff1c7224 */ /* 0x000fe400078e0027 */
[----:B------:R-:W-:Y:S01]  /*b3ff0*/  IMAD.MOV.U32 R29, RZ, RZ, R46 ;  /* 0x000000ffff1d7224 */ /* 0x000fe200078e002e */
[----:B------:R-:W4:Y:S04]  /*b4000*/  LDL.LU R39, [R1+0x403c] ;  /* 0x00403c0001277983 */ /* 0x000f280000300800 */
[----:B------:R1:W-:Y:S01]  /*b4010*/  LDGSTS.E [R31+0x33200], [R28.64], P4 ;  /* 0x332000001c1f7fae */ /* 0x0003e2000a121846 */
[----:B------:R-:W-:-:S02]  /*b4020*/  IADD3 R34, P0, R34, UR8, RZ ;  /* 0x0000000822227c10 */ /* 0x000fc4000ff1e0ff */
[----:B------:R-:W-:Y:S01]  /*b4030*/  IADD3.X R45, R45, UR5, RZ, P1, !PT ;  /* 0x000000052d2d7c10 */ /* 0x000fe20008ffe4ff */
[----:B-1----:R-:W-:Y:S02]  /*b4040*/  IMAD.MOV.U32 R28, RZ, RZ, R37 ;  /* 0x000000ffff1c7224 */ /* 0x002fe400078e0025 */
[----:B------:R-:W-:Y:S02]  /*b4050*/  STL [R1+0x406c], R34 ;  /* 0x00406c2201007387 */ /* 0x000fe40000100800 */
[----:B------:R-:W-:Y:S02]  /*b4060*/  IMAD.MOV.U32 R29, RZ, RZ, R45 ;  /* 0x000000ffff1d7224 */ /* 0x000fe400078e002d */
[----:B------:R1:W-:Y:S04]  /*b4070*/  STL [R1+0x4068], R45 ;  /* 0x0040682d01007387 */ /* 0x0003e80000100800 */
[----:B------:R1:W-:Y:S04]  /*b4080*/  LDGSTS.E [R31+0x33a00], [R28.64], P4 ;  /* 0x33a000001c1f7fae */ /* 0x0003e8000a121846 */
[----:B-1----:R-:W4:Y:S01]  /*b4090*/  LDL.LU R45, [R1+0x4038] ;  /* 0x00403800012d7983 */ /* 0x002f220000300800 */
[----:B------:R-:W-:-:S02]  /*b40a0*/  MOV R28, R34 ;  /* 0x00000022001c7202 */ /* 0x000fc40000000f00 */
[----:B---3--:R-:W-:Y:S02]  /*b40b0*/  IADD3.X R41, R41, UR5, RZ, P0, !PT ;  /* 0x0000000529297c10 */ /* 0x008fe400087fe4ff */
[----:B------:R-:W-:-:S03]  /*b40c0*/  IADD3 R38, P1, R38, UR8, RZ ;  /* 0x0000000826267c10 */ /* 0x000fc6000ff3e0ff */
[----:B------:R-:W-:Y:S02]  /*b40d0*/  IMAD.MOV.U32 R29, RZ, RZ, R41 ;  /* 0x000000ffff1d7224 */ /* 0x000fe400078e0029 */
[----:B------:R-:W-:Y:S04]  /*b40e0*/  STL [R1+0x4064], R38 ;  /* 0x0040642601007387 */ /* 0x000fe80000100800 */
[----:B------:R1:W-:Y:S04]  /*b40f0*/  STL [R1+0x4060], R41 ;  /* 0x0040602901007387 */ /* 0x0003e80000100800 */
[----:B------:R-:W3:Y:S01]  /*b4100*/  LDL.LU R37, [R1+0x4034] ;  /* 0x0040340001257983 */ /* 0x000ee20000300800 */
[----:B--2---:R-:W-:-:S03]  /*b4110*/  IADD3.X R43, R43, UR5, RZ, P1, !PT ;  /* 0x000000052b2b7c10 */ /* 0x004fc60008ffe4ff */
[----:B------:R2:W-:Y:S04]  /*b4120*/  LDGSTS.E [R31+0x34200], [R28.64], P4 ;  /* 0x342000001c1f7fae */ /* 0x0005e8000a121846 */
[----:B-1----:R-:W3:Y:S01]  /*b4130*/  LDL.LU R41, [R1+0x4030] ;  /* 0x0040300001297983 */ /* 0x002ee20000300800 */
[----:B----4-:R-:W-:Y:S01]  /*b4140*/  IADD3 R30, P0, R30, UR8, RZ ;  /* 0x000000081e1e7c10 */ /* 0x010fe2000ff1e0ff */
        /* <DEDUP_REMOVED lines=8> */
[----:B------:R-:W-:Y:S01]  /*b41d0*/  IADD3 R32, P1, R32, UR8, RZ ;  /* 0x0000000820207c10 */ /* 0x000fe2000ff3e0ff */
[----:B----4-:R-:W-:-:S04]  /*b41e0*/  IMAD.MOV.U32 R28, RZ, RZ, R30 ;  /* 0x000000ffff1c7224 */ /* 0x010fc800078e001e */
[----:B------:R-:W-:Y:S01]  /*b41f0*/  STL [R1+0x4054], R32 ;  /* 0x0040542001007387 */ /* 0x000fe20000100800 */
[----:B------:R-:W-:-:S03]  /*b4200*/  IMAD.MOV.U32 R29, RZ, RZ, R44 ;  /* 0x000000ffff1d7224 */ /* 0x000fc600078e002c */
[----:B------:R-:W-:Y:S01]  /*b4210*/  STL [R1+0x4050], R44 ;  /* 0x0040502c01007387 */ /* 0x000fe20000100800 */
[----:B------:R-:W-:-:S03]  /*b4220*/  IADD3.X R40, R40, UR5, RZ, P1, !PT ;  /* 0x0000000528287c10 */ /* 0x000fc60008ffe4ff */
[----:B------:R-:W4:Y:S04]  /*b4230*/  LDL.LU R38, [R1+0x4024] ;  /* 0x0040240001267983 */ /* 0x000f280000300800 */
[----:B------:R-:W4:Y:S04]  /*b4240*/  LDL.LU R46, [R1+0x4020] ;  /* 0x00402000012e7983 */ /* 0x000f280000300800 */
[----:B------:R1:W-:Y:S02]  /*b4250*/  LDGSTS.E [R31+0x35200], [R28.64], P4 ;  /* 0x352000001c1f7fae */ /* 0x0003e4000a121846 */
[----:B-1----:R-:W-:-:S02]  /*b4260*/  IMAD.MOV.U32 R29, RZ, RZ, R40 ;  /* 0x000000ffff1d7224 */ /* 0x002fc400078e0028 */
        /* <DEDUP_REMOVED lines=13> */
[----:B------:R-:W-:Y:S01]  /*b4340*/  IADD3 R39, P0, R39, UR8, RZ ;  /* 0x0000000827277c10 */ /* 0x000fe2000ff1e0ff */
[----:B------:R-:W-:Y:S01]  /*b4350*/  IMAD.MOV.U32 R29, RZ, RZ, R42 ;  /* 0x000000ffff1d7224 */ /* 0x000fe200078e002a */
[----:B------:R-:W-:Y:S01]  /*b4360*/  MOV R28, R35 ;  /* 0x00000023001c7202 */ /* 0x000fe20000000f00 */
[----:B-1----:R-:W4:Y:S04]  /*b4370*/  LDL.LU R42, [R1+0x4008] ;  /* 0x00400800012a7983 */ /* 0x002f280000300800 */
[----:B------:R-:W-:Y:S04]  /*b4380*/  STL [R1+0x403c], R39 ;  /* 0x00403c2701007387 */ /* 0x000fe80000100800 */
[----:B------:R1:W-:Y:S01]  /*b4390*/  LDGSTS.E [R31+0x36200], [R28.64], P4 ;  /* 0x362000001c1f7fae */ /* 0x0003e2000a121846 */
[----:B------:R-:W-:-:S05]  /*b43a0*/  IADD3.X R45, R45, UR5, RZ, P1, !PT ;  /* 0x000000052d2d7c10 */ /* 0x000fca0008ffe4ff */
[----:B------:R1:W-:Y:S02]  /*b43b0*/  STL [R1+0x4038], R45 ;  /* 0x0040382d01007387 */ /* 0x0003e40000100800 */
[----:B-1----:R-:W-:Y:S02]  /*b43c0*/  IMAD.MOV.U32 R29, RZ, RZ, R45 ;  /* 0x000000ffff1d7224 */ /* 0x002fe400078e002d */
[----:B------:R-:W4:Y:S01]  /*b43d0*/  LDL.LU R35, [R1+0x400c] ;  /* 0x00400c0001237983 */ /* 0x000f220000300800 */
[----:B------:R-:W-:-:S03]  /*b43e0*/  IMAD.MOV.U32 R28, RZ, RZ, R33 ;  /* 0x000000ffff1c7224 */ /* 0x000fc600078e0021 */
[----:B------:R-:W4:Y:S04]  /*b43f0*/  LDL.LU R45, [R1+0x4000] ;  /* 0x00400000012d7983 */ /* 0x000f280000300800 */
[----:B------:R1:W-:Y:S02]  /*b4400*/  LDGSTS.E [R31+0x36a00], [R28.64], P4 ;  /* 0x36a000001c1f7fae */ /* 0x0003e4000a121846 */
[----:B-1----:R-:W-:Y:S01]  /*b4410*/  IMAD.MOV.U32 R28, RZ, RZ, R39 ;  /* 0x000000ffff1c7224 */ /* 0x002fe200078e0027 */
        /* <DEDUP_REMOVED lines=15> */
[----:B------:R4:W-:Y:S04]  /*b4510*/  LDGSTS.E [R31+0x37a00], [R28.64], P4 ;  /* 0x37a000001c1f7fae */ /* 0x0009e8000a121846 */
[----:B-1----:R-:W2:Y:S01]  /*b4520*/  LDL.LU R43, [R1+0x3ff0] ;  /* 0x003ff000012b7983 */ /* 0x002ea20000300800 */
[----:B----4-:R-:W-:Y:S02]  /*b4530*/  IADD3 R38, P1, R38, UR8, RZ ;  /* 0x0000000826267c10 */ /* 0x010fe4000ff3e0ff */
        /* <DEDUP_REMOVED lines=15> */
[----:B------:R-:W-:-:S03]  /*b4630*/  IADD3.X R44, R44, UR5, RZ, P0, !PT ;  /* 0x000000052c2c7c10 */ /* 0x000fc600087fe4ff */
[----:B-1----:R-:W4:Y:S01]  /*b4640*/  LDL.LU R40, [R1+0x3fe8] ;  /* 0x003fe80001287983 */ /* 0x002f220000300800 */
[----:B------:R-:W-:-:S05]  /*b4650*/  IADD3 R32, P1, R32, UR8, RZ ;  /* 0x0000000820207c10 */ /* 0x000fca000ff3e0ff */
[----:B------:R-:W-:Y:S01]  /*b4660*/  STL [R1+0x4014], R32 ;  /* 0x0040142001007387 */ /* 0x000fe20000100800 */
[----:B------:R-:W-:-:S03]  /*b4670*/  IMAD.MOV.U32 R29, RZ, RZ, R44 ;  /* 0x000000ffff1d7224 */ /* 0x000fc600078e002c */
[----:B------:R1:W-:Y:S04]  /*b4680*/  STL [R1+0x4010], R44 ;  /* 0x0040102c01007387 */ /* 0x0003e80000100800 */
[----:B------:R-:W4:Y:S04]  /*b4690*/  LDL.LU R38, [R1+0x3fe4] ;  /* 0x003fe40001267983 */ /* 0x000f280000300800 */
[----:B-1----:R-:W4:Y:S01]  /*b46a0*/  LDL.LU R44, [R1+0x3fe0] ;  /* 0x003fe000012c7983 */ /* 0x002f220000300800 */
[----:B------:R-:W-:Y:S01]  /*b46b0*/  IADD3.X R42, R42, UR5, RZ, P1, !PT ;  /* 0x000000052a2a7c10 */ /* 0x000fe20008ffe4ff */
[----:B------:R-:W-:-:S05]  /*b46c0*/  IMAD.MOV.U32 R28, RZ, RZ, R30 ;  /* 0x000000ffff1c7224 */ /* 0x000fca00078e001e */
[----:B------:R1:W-:Y:S01]  /*b46d0*/  LDGSTS.E [R31+0x39200], [R28.64], P4 ;  /* 0x392000001c1f7fae */ /* 0x0003e2000a121846 */
[----:B------:R-:W-:-:S05]  /*b46e0*/  IADD3 R35, P0, R35, UR8, RZ ;  /* 0x0000000823237c10 */ /* 0x000fca000ff1e0ff */
[----:B------:R-:W-:Y:S01]  /*b46f0*/  STL [R1+0x400c], R35 ;  /* 0x00400c2301007387 */ /* 0x000fe20000100800 */
[----:B------:R-:W-:Y:S01]  /*b4700*/  IADD3.X R45, R45, UR5, RZ, P0, !PT ;  /* 0x000000052d2d7c10 */ /* 0x000fe200087fe4ff */
[----:B-1----:R-:W-:Y:S02]  /*b4710*/  IMAD.MOV.U32 R29, RZ, RZ, R42 ;  /* 0x000000ffff1d7224 */ /* 0x002fe400078e002a */
[----:B------:R1:W-:Y:S01]  /*b4720*/  STL [R1+0x4008], R42 ;  /* 0x0040082a01007387 */ /* 0x0003e20000100800 */
[----:B------:R-:W-:-:S03]  /*b4730*/  IMAD.MOV.U32 R28, RZ, RZ, R32 ;  /* 0x000000ffff1c7224 */ /* 0x000fc600078e0020 */
[----:B------:R-:W4:Y:S04]  /*b4740*/  LDL.LU R30, [R1+0x3fdc] ;  /* 0x003fdc00011e7983 */ /* 0x000f280000300800 */
[----:B------:R1:W-:Y:S04]  /*b4750*/  LDGSTS.E [R31+0x39a00], [R28.64], P4 ;  /* 0x39a000001c1f7fae */ /* 0x0003e8000a121846 */
[----:B-1----:R-:W4:Y:S01]  /*b4760*/  LDL.LU R42, [R1+0x3fd8] ;  /* 0x003fd800012a7983 */ /* 0x002f220000300800 */
[----:B------:R-:W-:Y:S01]  /*b4770*/  MOV R28, R35 ;  /* 0x00000023001c7202 */ /* 0x000fe20000000f00 */
[----:B------:R-:W-:-:S05]  /*b4780*/  IMAD.MOV.U32 R29, RZ, RZ, R45 ;  /* 0x000000ffff1d7224 */ /* 0x000fca00078e002d */
[----:B------:R1:W-:Y:S01]  /*b4790*/  LDGSTS.E [R31+0x3a200], [R28.64], P4 ;  /* 0x3a2000001c1f7fae */ /* 0x0003e2000a121846 */
[----:B---3--:R-:W-:-:S05]  /*b47a0*/  IADD3 R33, P1, R33, UR8, RZ ;  /* 0x0000000821217c10 */ /* 0x008fca000ff3e0ff */
[----:B------:R-:W-:Y:S04]  /*b47b0*/  STL [R1+0x4004], R33 ;  /* 0x0040042101007387 */ /* 0x000fe80000100800 */
[----:B------:R-:W-:Y:S04]  /*b47c0*/  STL [R1+0x4000], R45 ;  /* 0x0040002d01007387 */ /* 0x000fe80000100800 */
[----:B------:R-:W3:Y:S04]  /*b47d0*/  LDL.LU R32, [R1+0x3fd4] ;  /* 0x003fd40001207983 */ /* 0x000ee80000300800 */
[----:B------:R-:W3:Y:S01]  /*b47e0*/  LDL.LU R46, [R1+0x3fd0] ;  /* 0x003fd000012e7983 */ /* 0x000ee20000300800 */
[----:B------:R-:W-:Y:S01]  /*b47f0*/  IADD3.X R41, R41, UR5, RZ, P1, !PT ;  /* 0x0000000529297c10 */ /* 0x000fe20008ffe4ff */
[----:B-1----:R-:W-:Y:S01]  /*b4800*/  IMAD.MOV.U32 R28, RZ, RZ, R33 ;  /* 0x000000ffff1c7224 */ /* 0x002fe200078e0021 */
[----:B--2---:R-:W-:-:S03]  /*b4810*/  IADD3 R39, P0, R39, UR8, RZ ;  /* 0x0000000827277c10 */ /* 0x004fc6000ff1e0ff */
[----:B------:R-:W-:Y:S02]  /*b4820*/  IMAD.MOV.U32 R29, RZ, RZ, R41 ;  /* 0x000000ffff1d7224 */ /* 0x000fe400078e0029 */
[----:B------:R-:W-:Y:S01]  /*b4830*/  STL [R1+0x3ffc], R39 ;  /* 0x003ffc2701007387 */ /* 0x000fe20000100800 */
[----:B------:R-:W-:-:S03]  /*b4840*/  IADD3.X R43, R43, UR5, RZ, P0, !PT ;  /* 0x000000052b2b7c10 */ /* 0x000fc600087fe4ff */
[----:B------:R1:W-:Y:S04]  /*b4850*/  STL [R1+0x3ff8], R41 ;  /* 0x003ff82901007387 */ /* 0x0003e80000100800 */
[----:B------:R-:W2:Y:S04]  /*b4860*/  LDL.LU R35, [R1+0x3fcc] ;  /* 0x003fcc0001237983 */ /* 0x000ea80000300800 */
[----:B------:R4:W-:Y:S04]  /*b4870*/  LDGSTS.E [R31+0x3aa00], [R28.64], P4 ;  /* 0x3aa000001c1f7fae */ /* 0x0009e8000a121846 */
[----:B-1----:R-:W2:Y:S01]  /*b4880*/  LDL.LU R41, [R1+0x3fc8] ;  /* 0x003fc80001297983 */ /* 0x002ea20000300800 */
[----:B----4-:R-:W-:-:S05]  /*b4890*/  IADD3 R37, P1, R37, UR8, RZ ;  /* 0x0000000825257c10 */ /* 0x010fca000ff3e0ff */
[----:B------:R-:W-:Y:S04]  /*b48a0*/  STL [R1+0x3ff4], R37 ;  /* 0x003ff42501007387 */ /* 0x000fe80000100800 */
[----:B------:R1:W-:Y:S01]  /*b48b0*/  STL [R1+0x3ff0], R43 ;  /* 0x003ff02b01007387 */ /* 0x0003e20000100800 */
[----:B------:R-:W-:-:S03]  /*b48c0*/  IADD3 R34, P0, R34, UR8, RZ ;  /* 0x0000000822227c10 */ /* 0x000fc6000ff1e0ff */
[----:B------:R-:W4:Y:S01]  /*b48d0*/  LDL.LU R45, [R1+0x3fc0] ;  /* 0x003fc000012d7983 */ /* 0x000f220000300800 */
[----:B------:R-:W-:-:S03]  /*b48e0*/  IMAD.MOV.U32 R28, RZ, RZ, R39 ;  /* 0x000000ffff1c7224 */ /* 0x000fc600078e0027 */
[----:B------:R-:W4:Y:S01]  /*b48f0*/  LDL.LU R33, [R1+0x3fc4] ;  /* 0x003fc40001217983 */ /* 0x000f220000300800 */
[----:B------:R-:W-:-:S03]  /*b4900*/  IMAD.MOV.U32 R29, RZ, RZ, R43 ;  /* 0x000000ffff1d7224 */ /* 0x000fc600078e002b */
[----:B-1----:R-:W4:Y:S04]  /*b4910*/  LDL.LU R43, [R1+0x3fb8] ;  /* 0x003fb800012b7983 */ /* 0x002f280000300800 */
[----:B------:R-:W-:Y:S04]  /*b4920*/  STL [R1+0x3fec], R34 ;  /* 0x003fec2201007387 */ /* 0x000fe80000100800 */
[----:B------:R1:W-:Y:S02]  /*b4930*/  LDGSTS.E [R31+0x3b200], [R28.64], P4 ;  /* 0x3b2000001c1f7fae */ /* 0x0003e4000a121846 */
[----:B-1----:R-:W-:Y:S01]  /*b4940*/  IMAD.MOV.U32 R28, RZ, RZ, R37 ;  /* 0x000000ffff1c7224 */ /* 0x002fe200078e0025 */
[----:B------:R-:W-:-:S05]  /*b4950*/  IADD3.X R40, R40, UR5, RZ, P1, !PT ;  /* 0x0000000528287c10 */ /* 0x000fca0008ffe4ff */
        /* <DEDUP_REMOVED lines=8> */
[----:B------:R1:W-:Y:S04]  /*b49e0*/  STL [R1+0x3fe0], R44 ;  /* 0x003fe02c01007387 */ /* 0x0003e80000100800 */
[----:B------:R-:W4:Y:S01]  /*b49f0*/  LDL.LU R37, [R1+0x3fb4] ;  /* 0x003fb40001257983 */ /* 0x000f220000300800 */
[----:B------:R-:W-:Y:S01]  /*b4a00*/  MOV R28, R34 ;  /* 0x00000022001c7202 */ /* 0x000fe20000000f00 */
[----:B------:R-:W-:-:S02]  /*b4a10*/  IMAD.MOV.U32 R29, RZ, RZ, R44 ;  /* 0x000000ffff1d7224 */ /* 0x000fc400078e002c */
[----:B-1----:R-:W4:Y:S04]  /*b4a20*/  LDL.LU R44, [R1+0x3fac] ;  /* 0x003fac00012c7983 */ /* 0x002f280000300800 */
[----:B------:R1:W-:Y:S01]  /*b4a30*/  LDGSTS.E [R31+0x3c200], [R28.64], P4 ;  /* 0x3c2000001c1f7fae */ /* 0x0003e2000a121846 */
[----:B------:R-:W-:Y:S02]  /*b4a40*/  IADD3 R30, P0, R30, UR8, RZ ;  /* 0x000000081e1e7c10 */ /* 0x000fe4000ff1e0ff */
[----:B------:R-:W-:-:S03]  /*b4a50*/  IADD3.X R42, R42, UR5, RZ, P1, !PT ;  /* 0x000000052a2a7c10 */ /* 0x000fc60008ffe4ff */
[----:B------:R-:W-:Y:S04]  /*b4a60*/  STL [R1+0x3fdc], R30 ;  /* 0x003fdc1e01007387 */ /* 0x000fe80000100800 */
        /* <DEDUP_REMOVED lines=16> */
[----:B------:R-:W-:Y:S01]  /*b4b70*/  IADD3.X R41, R41, UR5, RZ, P1, !PT ;  /* 0x0000000529297c10 */ /* 0x000fe20008ffe4ff */
[----:B-1----:R-:W-:Y:S02]  /*b4b80*/  IMAD.MOV.U32 R28, RZ, RZ, R32 ;  /* 0x000000ffff1c7224 */ /* 0x002fe400078e0020 */
[----:B------:R-:W-:Y:S02]  /*b4b90*/  STL [R1+0x3fcc], R35 ;  /* 0x003fcc2301007387 */ /* 0x000fe40000100800 */
[----:B------:R-:W-:-:S02]  /*b4ba0*/  IMAD.MOV.U32 R29, RZ, RZ, R41 ;  /* 0x000000ffff1d7224 */ /* 0x000fc400078e0029 */
[----:B------:R1:W-:Y:S04]  /*b4bb0*/  STL [R1+0x3fc8], R41 ;  /* 0x003fc82901007387 */ /* 0x0003e80000100800 */
[----:B------:R2:W-:Y:S01]  /*b4bc0*/  LDGSTS.E [R31+0x3da00], [R28.64], P4 ;  /* 0x3da000001c1f7fae */ /* 0x0005e2000a121846 */
[----:B----4-:R-:W-:-:S03]  /*b4bd0*/  IADD3.X R45, R45, UR5, RZ, P0, !PT ;  /* 0x000000052d2d7c10 */ /* 0x010fc600087fe4ff */
[----:B-1----:R-:W4:Y:S01]  /*b4be0*/  LDL.LU R41, [R1+0x3f98] ;  /* 0x003f980001297983 */ /* 0x002f220000300800 */
[----:B------:R-:W-:Y:S02]  /*b4bf0*/  IADD3 R33, P1, R33, UR8, RZ ;  /* 0x0000000821217c10 */ /* 0x000fe4000ff3e0ff */
[----:B--2---:R-:W-:Y:S01]  /*b4c00*/  MOV R28, R35 ;  /* 0x00000023001c7202 */ /* 0x004fe20000000f00 */
[----:B------:R-:W-:Y:S02]  /*b4c10*/  IMAD.MOV.U32 R29, RZ, RZ, R45 ;  /* 0x000000ffff1d7224 */ /* 0x000fe400078e002d */
[----:B------:R-:W-:Y:S01]  /*b4c20*/  STL [R1+0x3fc4], R33 ;  /* 0x003fc42101007387 */ /* 0x000fe20000100800 */
[----:B------:R-:W-:-:S03]  /*b4c30*/  IADD3.X R43, R43, UR5, RZ, P1, !PT ;  /* 0x000000052b2b7c10 */ /* 0x000fc60008ffe4ff */
[----:B------:R1:W-:Y:S04]  /*b4c40*/  STL [R1+0x3fc0], R45 ;  /* 0x003fc02d01007387 */ /* 0x0003e80000100800 */
[----:B------:R-:W4:Y:S04]  /*b4c50*/  LDL.LU R32, [R1+0x3f94] ;  /* 0x003f940001207983 */ /* 0x000f280000300800 */
[----:B------:R1:W-:Y:S04]  /*b4c60*/  LDGSTS.E [R31+0x3e200], [R28.64], P4 ;  /* 0x3e2000001c1f7fae */ /* 0x0003e8000a121846 */
[----:B-1----:R-:W4:Y:S01]  /*b4c70*/  LDL.LU R45, [R1+0x3f90] ;  /* 0x003f9000012d7983 */ /* 0x002f220000300800 */
[----:B------:R-:W-:-:S02]  /*b4c80*/  IMAD.MOV.U32 R28, RZ, RZ, R33 ;  /* 0x000000ffff1c7224 */ /* 0x000fc400078e0021 */
[----:B------:R-:W-:-:S05]  /*b4c90*/  IMAD.MOV.U32 R29, RZ, RZ, R43 ;  /* 0x000000ffff1d7224 */ /* 0x000fca00078e002b */
[----:B------:R1:W-:Y:S01]  /*b4ca0*/  LDGSTS.E [R31+0x3ea00], [R28.64], P4 ;  /* 0x3ea000001c1f7fae */ /* 0x0003e2000a121846 */
[----:B------:R-:W-:-:S05]  /*b4cb0*/  IADD3 R39, P0, R39, UR8, RZ ;  /* 0x0000000827277c10 */ /* 0x000fca000ff1e0ff */
[----:B------:R-:W-:Y:S01]  /*b4cc0*/  STL [R1+0x3fbc], R39 ;  /* 0x003fbc2701007387 */ /* 0x000fe20000100800 */
[----:B------:R-:W-:-:S03]  /*b4cd0*/  IADD3.X R40, R40, UR5, RZ, P0, !PT ;  /* 0x0000000528287c10 */ /* 0x000fc600087fe4ff */
[----:B------:R1:W-:Y:S04]  /*b4ce0*/  STL [R1+0x3fb8], R43 ;  /* 0x003fb82b01007387 */ /* 0x0003e80000100800 */
[----:B------:R-:W4:Y:S01]  /*b4cf0*/  LDL.LU R35, [R1+0x3f8c] ;  /* 0x003f8c0001237983 */ /* 0x000f220000300800 */
[----:B-1----:R-:W-:-:S03]  /*b4d00*/  IMAD.MOV.U32 R29, RZ, RZ, R40 ;  /* 0x000000ffff1d7224 */ /* 0x002fc600078e0028 */
[----:B------:R-:W4:Y:S01]  /*b4d10*/  LDL.LU R43, [R1+0x3f88] ;  /* 0x003f8800012b7983 */ /* 0x000f220000300800 */
[----:B------:R-:W-:-:S05]  /*b4d20*/  IADD3 R37, P1, R37, UR8, RZ ;  /* 0x0000000825257c10 */ /* 0x000fca000ff3e0ff */
[----:B------:R-:W-:Y:S04]  /*b4d30*/  STL [R1+0x3fb4], R37 ;  /* 0x003fb42501007387 */ /* 0x000fe80000100800 */
        /* <DEDUP_REMOVED lines=8> */
[----:B------:R-:W-:-:S03]  /*b4dc0*/  IADD3.X R42, R42, UR5, RZ, P0, !PT ;  /* 0x000000052a2a7c10 */ /* 0x000fc600087fe4ff */
[----:B------:R3:W-:Y:S01]  /*b4dd0*/  STL [R1+0x3fac], R44 ;  /* 0x003fac2c01007387 */ /* 0x0007e20000100800 */
[----:B-1----:R-:W-:-:S03]  /*b4de0*/  IMAD.MOV.U32 R28, RZ, RZ, R37 ;  /* 0x000000ffff1c7224 */ /* 0x002fc600078e0025 */
[----:B------:R-:W4:Y:S01]  /*b4df0*/  LDL.LU R39, [R1+0x379c] ;  /* 0x00379c0001277983 */ /* 0x000f220000300800 */
[----:B------:R-:W-:-:S05]  /*b4e00*/  IMAD.MOV.U32 R29, RZ, RZ, R44 ;  /* 0x000000ffff1d7224 */ /* 0x000fca00078e002c */
[----:B------:R1:W-:Y:S02]  /*b4e10*/  LDGSTS.E [R31+0x3fa00], [R28.64], P4 ;  /* 0x3fa000001c1f7fae */ /* 0x0003e4000a121846 */
[----:B-1----:R-:W-:Y:S01]  /*b4e20*/  IMAD.MOV.U32 R29, RZ, RZ, R42 ;  /* 0x000000ffff1d7224 */ /* 0x002fe200078e002a */
[----:B------:R-:W-:Y:S02]  /*b4e30*/  LOP3.LUT R31, R0, 0x40, RZ, 0x3c, !PT ;  /* 0x00000040001f7812 */ /* 0x000fe400078e3cff */
[----:B------:R-:W-:-:S05]  /*b4e40*/  MOV R28, R34 ;  /* 0x00000022001c7202 */ /* 0x000fca0000000f00 */
[----:B------:R1:W-:Y:S01]  /*b4e50*/  LDGSTS.E [R31+0x20400], [R28.64], P4 ;  /* 0x204000001c1f7fae */ /* 0x0003e2000a121846 */
[----:B---3--:R-:W-:-:S05]  /*b4e60*/  IADD3 R38, P1, R38, UR8, RZ ;  /* 0x0000000826267c10 */ /* 0x008fca000ff3e0ff */
[----:B------:R-:W-:Y:S04]  /*b4e70*/  STL [R1+0x3fa4], R38 ;  /* 0x003fa42601007387 */ /* 0x000fe80000100800 */
[----:B------:R3:W-:Y:S04]  /*b4e80*/  STL [R1+0x3fa0], R42 ;  /* 0x003fa02a01007387 */ /* 0x0007e80000100800 */
[----:B------:R-:W2:Y:S01]  /*b4e90*/  LDL.LU R44, [R1+0x3798] ;  /* 0x00379800012c7983 */ /* 0x000ea20000300800 */
[----:B------:R-:W-:-:S03]  /*b4ea0*/  IADD3 R30, P0, R30, UR8, RZ ;  /* 0x000000081e1e7c10 */ /* 0x000fc6000ff1e0ff */
[----:B------:R-:W2:Y:S04]  /*b4eb0*/  LDL.LU R37, [R1+0x3794] ;  /* 0x0037940001257983 */ /* 0x000ea80000300800 */
[----:B---3--:R-:W3:Y:S04]  /*b4ec0*/  LDL.LU R42, [R1+0x3790] ;  /* 0x00379000012a7983 */ /* 0x008ee80000300800 */
[----:B------:R-:W-:Y:S01]  /*b4ed0*/  STL [R1+0x3f9c], R30 ;  /* 0x003f9c1e01007387 */ /* 0x000fe20000100800 */
[----:B-1----:R-:W-:Y:S01]  /*b4ee0*/  IMAD.MOV.U32 R28, RZ, RZ, R38 ;  /* 0x000000ffff1c7224 */ /* 0x002fe200078e0026 */
[----:B----4-:R-:W-:-:S05]  /*b4ef0*/  IADD3.X R41, R41, UR5, RZ, P1, !PT ;  /* 0x0000000529297c10 */ /* 0x010fca0008ffe4ff */
        /* <DEDUP_REMOVED lines=9> */
[----:B------:R-:W4:Y:S04]  /*b4f90*/  LDL.LU R38, [R1+0x3784] ;  /* 0x0037840001267983 */ /* 0x000f280000300800 */
[----:B------:R-:W4:Y:S01]  /*b4fa0*/  LDL.LU R46, [R1+0x3780] ;  /* 0x00378000012e7983 */ /* 0x000f220000300800 */
[----:B------:R-:W-:-:S02]  /*b4fb0*/  IMAD.MOV.U32 R28, RZ, RZ, R30 ;  /* 0x000000ffff1c7224 */ /* 0x000fc400078e001e */
[----:B------:R-:W-:-:S05]  /*b4fc0*/  IMAD.MOV.U32 R29, RZ, RZ, R45 ;  /* 0x000000ffff1d7224 */ /* 0x000fca00078e002d */
        /* <DEDUP_REMOVED lines=8> */
[----:B------:R-:W4:Y:S01]  /*b5050*/  LDL.LU R45, [R1+0x3778] ;  /* 0x00377800012d7983 */ /* 0x000f220000300800 */
[----:B------:R-:W-:-:S03]  /*b5060*/  IADD3 R33, P1, R33, UR8, RZ ;  /* 0x0000000821217c10 */ /* 0x000fc6000ff3e0ff */
[----:B------:R1:W-:Y:S01]  /*b5070*/  LDGSTS.E [R31+0x21c00], [R28.64], P4 ;  /* 0x21c000001c1f7fae */ /* 0x0003e2000a121846 */
[----:B------:R-:W-:-:S03]  /*b5080*/  IADD3.X R40, R40, UR5, RZ, P0, !PT ;  /* 0x0000000528287c10 */ /* 0x000fc600087fe4ff */
[----:B------:R-:W-:Y:S04]  /*b5090*/  STL [R1+0x3b1c], R33 ;  /* 0x003b1c2101007387 */ /* 0x000fe80000100800 */
[----:B------:R1:W-:Y:S04]  /*b50a0*/  STL [R1+0x37a0], R40 ;  /* 0x0037a02801007387 */ /* 0x0003e80000100800 */
[----:B------:R-:W4:Y:S04]  /*b50b0*/  LDL.LU R43, [R1+0x3770] ;  /* 0x00377000012b7983 */ /* 0x000f280000300800 */
[----:B------:R-:W4:Y:S01]  /*b50c0*/  LDL.LU R32, [R1+0x3774] ;  /* 0x0037740001207983 */ /* 0x000f220000300800 */
[----:B-1----:R-:W-:Y:S01]  /*b50d0*/  MOV R28, R35 ;  /* 0x00000023001c7202 */ /* 0x002fe20000000f00 */
[----:B------:R-:W-:-:S02]  /*b50e0*/  IMAD.MOV.U32 R29, RZ, RZ, R40 ;  /* 0x000000ffff1d7224 */ /* 0x000fc400078e0028 */
[----:B------:R-:W4:Y:S04]  /*b50f0*/  LDL.LU R40, [R1+0x3768] ;  /* 0x0037680001287983 */ /* 0x000f280000300800 */
[----:B------:R1:W-:Y:S01]  /*b5100*/  LDGSTS.E [R31+0x22400], [R28.64], P4 ;  /* 0x224000001c1f7fae */ /* 0x0003e2000a121846 */
[----:B------:R-:W-:-:S05]  /*b5110*/  IADD3 R39, P0, R39, UR8, RZ ;  /* 0x0000000827277c10 */ /* 0x000fca000ff1e0ff */
[----:B------:R-:W-:Y:S01]  /*b5120*/  STL [R1+0x379c], R39 ;  /* 0x00379c2701007387 */ /* 0x000fe20000100800 */
[----:B-1----:R-:W-:Y:S01]  /*b5130*/  IMAD.MOV.U32 R28, RZ, RZ, R33 ;  /* 0x000000ffff1c7224 */ /* 0x002fe200078e0021 */
[----:B--2---:R-:W-:Y:S02]  /*b5140*/  IADD3.X R44, R44, UR5, RZ, P1, !PT ;  /* 0x000000052c2c7c10 */ /* 0x004fe40008ffe4ff */
[----:B------:R-:W-:-:S03]  /*b5150*/  IADD3 R37, P1, R37, UR8, RZ ;  /* 0x0000000825257c10 */ /* 0x000fc6000ff3e0ff */
[----:B------:R1:W-:Y:S01]  /*b5160*/  STL [R1+0x3798], R44 ;  /* 0x0037982c01007387 */ /* 0x0003e20000100800 */
[----:B------:R-:W-:Y:S01]  /*b5170*/  IMAD.MOV.U32 R29, RZ, RZ, R44 ;  /* 0x000000ffff1d7224 */ /* 0x000fe200078e002c */
[----:B---3--:R-:W-:Y:S02]  /*b5180*/  IADD3.X R42, R42, UR5, RZ, P0, !PT ;  /* 0x000000052a2a7c10 */ /* 0x008fe400087fe4ff */
[----:B------:R-:W2:Y:S04]  /*b5190*/  LDL.LU R35, [R1+0x376c] ;  /* 0x00376c0001237983 */ /* 0x000ea80000300800 */
[----:B------:R3:W-:Y:S04]  /*b51a0*/  LDGSTS.E [R31+0x22c00], [R28.64], P4 ;  /* 0x22c000001c1f7fae */ /* 0x0007e8000a121846 */
[----:B-1----:R-:W2:Y:S04]  /*b51b0*/  LDL.LU R44, [R1+0x3760] ;  /* 0x00376000012c7983 */ /* 0x002ea80000300800 */
[----:B------:R-:W-:Y:S04]  /*b51c0*/  STL [R1+0x3794], R37 ;  /* 0x0037942501007387 */ /* 0x000fe80000100800 */
[----:B------:R1:W-:Y:S01]  /*b51d0*/  STL [R1+0x3790], R42 ;  /* 0x0037902a01007387 */ /* 0x0003e20000100800 */
[----:B---3--:R-:W-:-:S02]  /*b51e0*/  IMAD.MOV.U32 R28, RZ, RZ, R39 ;  /* 0x000000ffff1c7224 */ /* 0x008fc400078e0027 */
[----:B------:R-:W-:Y:S01]  /*b51f0*/  IMAD.MOV.U32 R29, RZ, RZ, R42 ;  /* 0x000000ffff1d7224 */ /* 0x000fe200078e002a */
[----:B------:R-:W3:Y:S04]  /*b5200*/  LDL.LU R33, [R1+0x3764] ;  /* 0x0037640001217983 */ /* 0x000ee80000300800 */
[----:B------:R4:W-:Y:S02]  /*b5210*/  LDGSTS.E [R31+0x23400], [R28.64], P4 ;  /* 0x234000001c1f7fae */ /* 0x0009e4000a121846 */
[----:B----4-:R-:W-:Y:S02]  /*b5220*/  IADD3 R34, P0, R34, UR8, RZ ;  /* 0x0000000822227c10 */ /* 0x010fe4000ff1e0ff */
[----:B-1----:R-:W3:Y:S01]  /*b5230*/  LDL.LU R42, [R1+0x3758] ;  /* 0x00375800012a7983 */ /* 0x002ee20000300800 */
[----:B------:R-:W-:-:S03]  /*b5240*/  IADD3.X R41, R41, UR5, RZ, P1, !PT ;  /* 0x0000000529297c10 */ /* 0x000fc60008ffe4ff */
[----:B------:R-:W-:Y:S01]  /*b5250*/  STL [R1+0x378c], R34 ;  /* 0x00378c2201007387 */ /* 0x000fe20000100800 */
[----:B------:R-:W-:-:S03]  /*b5260*/  IMAD.MOV.U32 R28, RZ, RZ, R37 ;  /* 0x000000ffff1c7224 */ /* 0x000fc600078e0025 */
[----:B------:R1:W-:Y:S01]  /*b5270*/  STL [R1+0x3788], R41 ;  /* 0x0037882901007387 */ /* 0x0003e20000100800 */
[----:B------:R-:W-:-:S03]  /*b5280*/  IMAD.MOV.U32 R29, RZ, RZ, R41 ;  /* 0x000000ffff1d7224 */ /* 0x000fc600078e0029 */
[----:B------:R-:W3:Y:S04]  /*b5290*/  LDL.LU R39, [R1+0x375c] ;  /* 0x00375c0001277983 */ /* 0x000ee80000300800 */
[----:B------:R1:W-:Y:S01]  /*b52a0*/  LDGSTS.E [R31+0x23c00], [R28.64], P4 ;  /* 0x23c000001c1f7fae */ /* 0x0003e2000a121846 */
[----:B------:R-:W-:-:S03]  /*b52b0*/  IADD3 R38, P1, R38, UR8, RZ ;  /* 0x0000000826267c10 */ /* 0x000fc6000ff3e0ff */
[----:B-1----:R-:W3:Y:S01]  /*b52c0*/  LDL.LU R41, [R1+0x3750] ;  /* 0x0037500001297983 */ /* 0x002ee20000300800 */
[----:B------:R-:W-:-:S03]  /*b52d0*/  IADD3.X R46, R46, UR5, RZ, P0, !PT ;  /* 0x000000052e2e7c10 */ /* 0x000fc600087fe4ff */
[----:B------:R-:W-:Y:S04]  /*b52e0*/  STL [R1+0x3784], R38 ;  /* 0x0037842601007387 */ /* 0x000fe80000100800 */
[----:B------:R-:W-:Y:S01]  /*b52f0*/  STL [R1+0x3780], R46 ;  /* 0x0037802e01007387 */ /* 0x000fe20000100800 */
[----:B------:R-:W-:Y:S01]  /*b5300*/  MOV R28, R34 ;  /* 0x00000022001c7202 */ /* 0x000fe20000000f00 */
[----:B------:R-:W-:Y:S02]  /*b5310*/  IMAD.MOV.U32 R29, RZ, RZ, R46 ;  /* 0x000000ffff1d7224 */ /* 0x000fe400078e002e */
        /* <DEDUP_REMOVED lines=9> */
[----:B------:R1:W-:Y:S04]  /*b53b0*/  LDGSTS.E [R31+0x24c00], [R28.64], P4 ;  /* 0x24c000001c1f7fae */ /* 0x0003e8000a121846 */
[----:B-1----:R-:W3:Y:S01]  /*b53c0*/  LDL.LU R45, [R1+0x3748] ;  /* 0x00374800012d7983 */ /* 0x002ee20000300800 */
[----:B------:R-:W-:-:S02]  /*b53d0*/  IADD3.X R43, R43, UR5, RZ, P0, !PT ;  /* 0x000000052b2b7c10 */ /* 0x000fc400087fe4ff */
[----:B------:R-:W-:-:S03]  /*b53e0*/  IADD3 R32, P1, R32, UR8, RZ ;  /* 0x0000000820207c10 */ /* 0x000fc6000ff3e0ff */
[----:B------:R-:W-:Y:S02]  /*b53f0*/  IMAD.MOV.U32 R29, RZ, RZ, R43 ;  /* 0x000000ffff1d7224 */ /* 0x000fe400078e002b */
[----:B------:R-:W-:Y:S04]  /*b5400*/  STL [R1+0x3774], R32 ;  /* 0x0037742001007387 */ /* 0x000fe80000100800 */
[----:B------:R1:W-:Y:S04]  /*b5410*/  STL [R1+0x3770], R43 ;  /* 0x0037702b01007387 */ /* 0x0003e80000100800 */
[----:B------:R-:W3:Y:S04]  /*b5420*/  LDL.LU R38, [R1+0x3744] ;  /* 0x0037440001267983 */ /* 0x000ee80000300800 */
[----:B-1----:R-:W3:Y:S01]  /*b5430*/  LDL.LU R43, [R1+0x3740] ;  /* 0x00374000012b7983 */ /* 0x002ee20000300800 */
[----:B------:R-:W-:Y:S01]  /*b5440*/  IADD3.X R40, R40, UR5, RZ, P1, !PT ;  /* 0x0000000528287c10 */ /* 0x000fe20008ffe4ff */
[----:B------:R-:W-:-:S05]  /*b5450*/  IMAD.MOV.U32 R28, RZ, RZ, R30 ;  /* 0x000000ffff1c7224 */ /* 0x000fca00078e001e */
[----:B------:R1:W-:Y:S02]  /*b5460*/  LDGSTS.E [R31+0x25400], [R28.64], P4 ;  /* 0x254000001c1f7fae */ /* 0x0003e4000a121846 */
[----:B-1----:R-:W-:Y:S02]  /*b5470*/  IMAD.MOV.U32 R29, RZ, RZ, R40 ;  /* 0x000000ffff1d7224 */ /* 0x002fe400078e0028 */
[----:B------:R-:W-:-:S05]  /*b5480*/  IMAD.MOV.U32 R28, RZ, RZ, R32 ;  /* 0x000000ffff1c7224 */ /* 0x000fca00078e0020 */
[----:B------:R1:W-:Y:S01]  /*b5490*/  LDGSTS.E [R31+0x25c00], [R28.64], P4 ;  /* 0x25c000001c1f7fae */ /* 0x0003e2000a121846 */
[----:B--2---:R-:W-:-:S05]  /*b54a0*/  IADD3 R35, P0, R35, UR8, RZ ;  /* 0x0000000823237c10 */ /* 0x004fca000ff1e0ff */
[----:B------:R-:W-:Y:S01]  /*b54b0*/  STL [R1+0x376c], R35 ;  /* 0x00376c2301007387 */ /* 0x000fe20000100800 */
[----:B------:R-:W-:-:S03]  /*b54c0*/  IADD3.X R44, R44, UR5, RZ, P0, !PT ;  /* 0x000000052c2c7c10 */ /* 0x000fc600087fe4ff */
[----:B------:R2:W-:Y:S04]  /*b54d0*/  STL [R1+0x3768], R40 ;  /* 0x0037682801007387 */ /* 0x0005e80000100800 */
[----:B------:R-:W4:Y:S04]  /*b54e0*/  LDL.LU R30, [R1+0x373c] ;  /* 0x00373c00011e7983 */ /* 0x000f280000300800 */
[----:B--2---:R-:W2:Y:S01]  /*b54f0*/  LDL.LU R40, [R1+0x3738] ;  /* 0x0037380001287983 */ /* 0x004ea20000300800 */
[----:B---3--:R-:W-:-:S05]  /*b5500*/  IADD3 R33, P1, R33, UR8, RZ ;  /* 0x0000000821217c10 */ /* 0x008fca000ff3e0ff */
[----:B------:R-:W-:Y:S04]  /*b5510*/  STL [R1+0x3764], R33 ;  /* 0x0037642101007387 */ /* 0x000fe80000100800 */
[----:B------:R3:W-:Y:S01]  /*b5520*/  STL [R1+0x3760], R44 ;  /* 0x0037602c01007387 */ /* 0x0007e20000100800 */
[----:B------:R-:W-:-:S03]  /*b5530*/  IADD3.X R42, R42, UR5, RZ, P1, !PT ;  /* 0x000000052a2a7c10 */ /* 0x000fc60008ffe4ff */
[----:B------:R-:W2:Y:S01]  /*b5540*/  LDL.LU R32, [R1+0x3734] ;  /* 0x0037340001207983 */ /* 0x000ea20000300800 */
[----:B-1----:R-:W-:Y:S01]  /*b5550*/  MOV R28, R35 ;  /* 0x00000023001c7202 */ /* 0x002fe20000000f00 */
[----:B------:R-:W-:Y:S02]  /*b5560*/  IMAD.MOV.U32 R29, RZ, RZ, R44 ;  /* 0x000000ffff1d7224 */ /* 0x000fe400078e002c */
[----:B------:R-:W2:Y:S04]  /*b5570*/  LDL.LU R46, [R1+0x3730] ;  /* 0x00373000012e7983 */ /* 0x000ea80000300800 */
[----:B------:R1:W-:Y:S01]  /*b5580*/  LDGSTS.E [R31+0x26400], [R28.64], P4 ;  /* 0x264000001c1f7fae */ /* 0x0003e2000a121846 */
[----:B------:R-:W-:-:S05]  /*b5590*/  IADD3 R39, P0, R39, UR8, RZ ;  /* 0x0000000827277c10 */ /* 0x000fca000ff1e0ff */
[----:B------:R-:W-:Y:S01]  /*b55a0*/  STL [R1+0x375c], R39 ;  /* 0x00375c2701007387 */ /* 0x000fe20000100800 */
[----:B------:R-:W-:-:S03]  /*b55b0*/  IADD3.X R41, R41, UR5, RZ, P0, !PT ;  /* 0x0000000529297c10 */ /* 0x000fc600087fe4ff */
[----:B------:R3:W-:Y:S01]  /*b55c0*/  STL [R1+0x3758], R42 ;  /* 0x0037582a01007387 */ /* 0x0007e20000100800 */
[----:B-1----:R-:W-:Y:S02]  /*b55d0*/  IMAD.MOV.U32 R28, RZ, RZ, R33 ;  /* 0x000000ffff1c7224 */ /* 0x002fe400078e0021 */
[----:B------:R-:W-:Y:S01]  /*b55e0*/  IMAD.MOV.U32 R29, RZ, RZ, R42 ;  /* 0x000000ffff1d7224 */ /* 0x000fe200078e002a */
[----:B------:R-:W2:Y:S04]  /*b55f0*/  LDL.LU R35, [R1+0x372c] ;  /* 0x00372c0001237983 */ /* 0x000ea80000300800 */
[----:B---3--:R-:W3:Y:S01]  /*b5600*/  LDL.LU R44, [R1+0x3728] ;  /* 0x00372800012c7983 */ /* 0x008ee20000300800 */
[----:B------:R-:W-:-:S03]  /*b5610*/  IADD3 R37, P1, R37, UR8, RZ ;  /* 0x0000000825257c10 */ /* 0x000fc6000ff3e0ff */
[----:B------:R1:W-:Y:S04]  /*b5620*/  LDGSTS.E [R31+0x26c00], [R28.64], P4 ;  /* 0x26c000001c1f7fae */ /* 0x0003e8000a121846 */
[----:B------:R-:W-:Y:S04]  /*b5630*/  STL [R1+0x3754], R37 ;  /* 0x0037542501007387 */ /* 0x000fe80000100800 */
[----:B------:R1:W-:Y:S01]  /*b5640*/  STL [R1+0x3750], R41 ;  /* 0x0037502901007387 */ /* 0x0003e20000100800 */
[----:B------:R-:W-:-:S03]  /*b5650*/  IADD3 R34, P0, R34, UR8, RZ ;  /* 0x0000000822227c10 */ /* 0x000fc6000ff1e0ff */
[----:B------:R-:W3:Y:S01]  /*b5660*/  LDL.LU R42, [R1+0x3720] ;  /* 0x00372000012a7983 */ /* 0x000ee20000300800 */
[----:B-1----:R-:W-:-:S03]  /*b5670*/  IMAD.MOV.U32 R28, RZ, RZ, R39 ;  /* 0x000000ffff1c7224 */ /* 0x002fc600078e0027 */
[----:B------:R-:W3:Y:S01]  /*b5680*/  LDL.LU R33, [R1+0x3724] ;  /* 0x0037240001217983 */ /* 0x000ee20000300800 */
[----:B------:R-:W-:-:S03]  /*b5690*/  IMAD.MOV.U32 R29, RZ, RZ, R41 ;  /* 0x000000ffff1d7224 */ /* 0x000fc600078e0029 */
[----:B------:R-:W3:Y:S04]  /*b56a0*/  LDL.LU R41, [R1+0x3718] ;  /* 0x0037180001297983 */ /* 0x000ee80000300800 */
[----:B------:R-:W-:Y:S04]  /*b56b0*/  STL [R1+0x374c], R34 ;  /* 0x00374c2201007387 */ /* 0x000fe80000100800 */
[----:B------:R1:W-:Y:S02]  /*b56c0*/  LDGSTS.E [R31+0x27400], [R28.64], P4 ;  /* 0x274000001c1f7fae */ /* 0x0003e4000a121846 */
[----:B-1----:R-:W-:Y:S01]  /*b56d0*/  IMAD.MOV.U32 R28, RZ, RZ, R37 ;  /* 0x000000ffff1c7224 */ /* 0x002fe200078e0025 */
[----:B------:R-:W-:-:S05]  /*b56e0*/  IADD3.X R45, R45, UR5, RZ, P1, !PT ;  /* 0x000000052d2d7c10 */ /* 0x000fca0008ffe4ff */
        /* <DEDUP_REMOVED lines=8> */
[----:B------:R1:W-:Y:S04]  /*b5770*/  STL [R1+0x3740], R43 ;  /* 0x0037402b01007387 */ /* 0x0003e80000100800 */
[----:B------:R-:W3:Y:S01]  /*b5780*/  LDL.LU R37, [R1+0x3714] ;  /* 0x0037140001257983 */ /* 0x000ee20000300800 */
[----:B------:R-:W-:Y:S01]  /*b5790*/  MOV R28, R34 ;  /* 0x00000022001c7202 */ /* 0x000fe20000000f00 */
[----:B------:R-:W-:-:S02]  /*b57a0*/  IMAD.MOV.U32 R29, RZ, RZ, R43 ;  /* 0x000000ffff1d7224 */ /* 0x000fc400078e002b */
[----:B-1----:R-:W3:Y:S04]  /*b57b0*/  LDL.LU R43, [R1+0x3708] ;  /* 0x00370800012b7983 */ /* 0x002ee80000300800 */
[----:B------:R1:W-:Y:S02]  /*b57c0*/  LDGSTS.E [R31+0x28400], [R28.64], P4 ;  /* 0x284000001c1f7fae */ /* 0x0003e4000a121846 */
[----:B-1----:R-:W-:Y:S01]  /*b57d0*/  IMAD.MOV.U32 R28, RZ, RZ, R38 ;  /* 0x000000ffff1c7224 */ /* 0x002fe200078e0026 */
[----:B----4-:R-:W-:Y:S02]  /*b57e0*/  IADD3 R30, P0, R30, UR8, RZ ;  /* 0x000000081e1e7c10 */ /* 0x010fe4000ff1e0ff */
[----:B--2---:R-:W-:-:S03]  /*b57f0*/  IADD3.X R40, R40, UR5, RZ, P1, !PT ;  /* 0x0000000528287c10 */ /* 0x004fc60008ffe4ff */
[----:B------:R-:W-:Y:S04]  /*b5800*/  STL [R1+0x373c], R30 ;  /* 0x00373c1e01007387 */ /* 0x000fe80000100800 */
[----:B------:R1:W-:Y:S01]  /*b5810*/  STL [R1+0x3738], R40 ;  /* 0x0037382801007387 */ /* 0x0003e20000100800 */
[----:B------:R-:W-:-:S03]  /*b5820*/  IMAD.MOV.U32 R29, RZ, RZ, R40 ;  /* 0x000000ffff1d7224 */ /* 0x000fc600078e0028 */
[----:B------:R-:W2:Y:S04]  /*b5830*/  LDL.LU R34, [R1+0x370c] ;  /* 0x00370c0001227983 */ /* 0x000ea80000300800 */
[----:B------:R4:W-:Y:S01]  /*b5840*/  LDGSTS.E [R31+0x28c00], [R28.64], P4 ;  /* 0x28c000001c1f7fae */ /* 0x0009e2000a121846 */
[----:B------:R-:W-:-:S03]  /*b5850*/  IADD3 R32, P1, R32, UR8, RZ ;  /* 0x0000000820207c10 */ /* 0x000fc6000ff3e0ff */
[----:B-1----:R-:W2:Y:S01]  /*b5860*/  LDL.LU R40, [R1+0x3700] ;  /* 0x0037000001287983 */ /* 0x002ea20000300800 */
[----:B------:R-:W-:-:S03]  /*b5870*/  IADD3.X R46, R46, UR5, RZ, P0, !PT ;  /* 0x000000052e2e7c10 */ /* 0x000fc600087fe4ff */
[----:B------:R-:W-:Y:S04]  /*b5880*/  STL [R1+0x3734], R32 ;  /* 0x0037342001007387 */ /* 0x000fe80000100800 */
[----:B------:R-:W-:Y:S01]  /*b5890*/  STL [R1+0x3730], R46 ;  /* 0x0037302e01007387 */ /* 0x000fe20000100800 */
[----:B----4-:R-:W-:Y:S02]  /*b58a0*/  IMAD.MOV.U32 R28, RZ, RZ, R30 ;  /* 0x000000ffff1c7224 */ /* 0x010fe400078e001e */
[----:B------:R-:W-:Y:S01]  /*b58b0*/  IMAD.MOV.U32 R29, RZ, RZ, R46 ;  /* 0x000000ffff1d7224 */ /* 0x000fe200078e002e */
[----:B------:R-:W4:Y:S04]  /*b58c0*/  LDL.LU R38, [R1+0x3704] ;  /* 0x0037040001267983 */ /* 0x000f280000300800 */
[----:B------:R1:W-:Y:S04]  /*b58d0*/  LDGSTS.E [R31+0x29400], [R28.64], P4 ;  /* 0x294000001c1f7fae */ /* 0x0003e8000a121846 */
[----:B------:R-:W4:Y:S01]  /*b58e0*/  LDL.LU R30, [R1+0x36fc] ;  /* 0x0036fc00011e7983 */ /* 0x000f220000300800 */
[----:B------:R-:W-:-:S02]  /*b58f0*/  IADD3 R35, P0, R35, UR8, RZ ;  /* 0x0000000823237c10 */ /* 0x000fc4000ff1e0ff */
[----:B---3--:R-:W-:-:S03]  /*b5900*/  IADD3.X R44, R44, UR5, RZ, P1, !PT ;  /* 0x000000052c2c7c10 */ /* 0x008fc60008ffe4ff */
[----:B------:R-:W-:Y:S01]  /*b5910*/  STL [R1+0x372c], R35 ;  /* 0x00372c2301007387 */ /* 0x000fe20000100800 */
[----:B-1----:R-:W-:Y:S02]  /*b5920*/  IMAD.MOV.U32 R28, RZ, RZ, R32 ;  /* 0x000000ffff1c7224 */ /* 0x002fe400078e0020 */
[----:B------:R-:W-:Y:S01]  /*b5930*/  IMAD.MOV.U32 R29, RZ, RZ, R44 ;  /* 0x000000ffff1d7224 */ /* 0x000fe200078e002c */
[----:B------:R1:W-:Y:S04]  /*b5940*/  STL [R1+0x3728], R44 ;  /* 0x0037282c01007387 */ /* 0x0003e80000100800 */
[----:B------:R3:W-:Y:S01]  /*b5950*/  LDGSTS.E [R31+0x29c00], [R28.64], P4 ;  /* 0x29c000001c1f7fae */ /* 0x0007e2000a121846 */
[----:B------:R-:W-:-:S03]  /*b5960*/  IADD3.X R42, R42, UR5, RZ, P0, !PT ;  /* 0x000000052a2a7c10 */ /* 0x000fc600087fe4ff */
[----:B-1----:R-:W4:Y:S01]  /*b5970*/  LDL.LU R44, [R1+0x36f8] ;  /* 0x0036f800012c7983 */ /* 0x002f220000300800 */
[----:B------:R-:W-:Y:S01]  /*b5980*/  IADD3 R33, P1, R33, UR8, RZ ;  /* 0x0000000821217c10 */ /* 0x000fe2000ff3e0ff */
[----:B---3--:R-:W-:-:S04]  /*b5990*/  IMAD.MOV.U32 R29, RZ, RZ, R42 ;  /* 0x000000ffff1d7224 */ /* 0x008fc800078e002a */
[----:B------:R-:W-:Y:S01]  /*b59a0*/  STL [R1+0x3724], R33 ;  /* 0x0037242101007387 */ /* 0x000fe20000100800 */
[----:B------:R-:W-:-:S03]  /*b59b0*/  IADD3.X R41, R41, UR5, RZ, P1, !PT ;  /* 0x0000000529297c10 */ /* 0x000fc60008ffe4ff */
[----:B------:R1:W-:Y:S01]  /*b59c0*/  STL [R1+0x3720], R42 ;  /* 0x0037202a01007387 */ /* 0x0003e20000100800 */
[----:B------:R-:W-:-:S03]  /*b59d0*/  MOV R28, R35 ;  /* 0x00000023001c7202 */ /* 0x000fc60000000f00 */
        /* <DEDUP_REMOVED lines=18> */
[----:B------:R-:W-:-:S02]  /*b5b00*/  IMAD.MOV.U32 R28, RZ, RZ, R39 ;  /* 0x000000ffff1c7224 */ /* 0x000fc400078e0027 */
        /* <DEDUP_REMOVED lines=9> */
[----:B------:R-:W3:Y:S04]  /*b5ba0*/  LDL.LU R39, [R1+0x36dc] ;  /* 0x0036dc0001277983 */ /* 0x000ee80000300800 */
[----:B------:R-:W3:Y:S01]  /*b5bb0*/  LDL.LU R45, [R1+0x36d8] ;  /* 0x0036d800012d7983 */ /* 0x000ee20000300800 */
[----:B----4-:R-:W-:-:S05]  /*b5bc0*/  IADD3 R38, P1, R38, UR8, RZ ;  /* 0x0000000826267c10 */ /* 0x010fca000ff3e0ff */
[----:B------:R-:W-:Y:S04]  /*b5bd0*/  STL [R1+0x3704], R38 ;  /* 0x0037042601007387 */ /* 0x000fe80000100800 */
[----:B------:R4:W-:Y:S01]  /*b5be0*/  STL [R1+0x3700], R40 ;  /* 0x0037002801007387 */ /* 0x0009e20000100800 */
[----:B------:R-:W-:-:S03]  /*b5bf0*/  IADD3 R30, P0, R30, UR8, RZ ;  /* 0x000000081e1e7c10 */ /* 0x000fc6000ff1e0ff */
[----:B--2---:R-:W2:Y:S01]  /*b5c00*/  LDL.LU R43, [R1+0x36d0] ;  /* 0x0036d000012b7983 */ /* 0x004ea20000300800 */
[----:B-1----:R-:W-:Y:S01]  /*b5c10*/  MOV R28, R34 ;  /* 0x00000022001c7202 */ /* 0x002fe20000000f00 */
[----:B------:R-:W-:Y:S02]  /*b5c20*/  IMAD.MOV.U32 R29, RZ, RZ, R40 ;  /* 0x000000ffff1d7224 */ /* 0x000fe400078e0028 */
[----:B------:R-:W2:Y:S04]  /*b5c30*/  LDL.LU R37, [R1+0x36d4] ;  /* 0x0036d40001257983 */ /* 0x000ea80000300800 */
[----:B----4-:R-:W3:Y:S04]  /*b5c40*/  LDL.LU R40, [R1+0x36c8] ;  /* 0x0036c80001287983 */ /* 0x010ee80000300800 */
[----:B------:R-:W-:Y:S04]  /*b5c50*/  STL [R1+0x36fc], R30 ;  /* 0x0036fc1e01007387 */ /* 0x000fe80000100800 */
[----:B------:R1:W-:Y:S01]  /*b5c60*/  LDGSTS.E [R31+0x2c400], [R28.64], P4 ;  /* 0x2c4000001c1f7fae */ /* 0x0003e2000a121846 */
[----:B------:R-:W-:-:S05]  /*b5c70*/  IADD3.X R44, R44, UR5, RZ, P1, !PT ;  /* 0x000000052c2c7c10 */ /* 0x000fca0008ffe4ff */
[----:B------:R1:W-:Y:S04]  /*b5c80*/  STL [R1+0x36f8], R44 ;  /* 0x0036f82c01007387 */ /* 0x0003e80000100800 */
[----:B------:R-:W3:Y:S01]  /*b5c90*/  LDL.LU R34, [R1+0x36cc] ;  /* 0x0036cc0001227983 */ /* 0x000ee20000300800 */
[----:B-1----:R-:W-:Y:S02]  /*b5ca0*/  IMAD.MOV.U32 R28, RZ, RZ, R38 ;  /* 0x000000ffff1c7224 */ /* 0x002fe400078e0026 */
[----:B------:R-:W-:Y:S02]  /*b5cb0*/  IMAD.MOV.U32 R29, RZ, RZ, R44 ;  /* 0x000000ffff1d7224 */ /* 0x000fe400078e002c */
[----:B------:R-:W3:Y:S01]  /*b5cc0*/  LDL.LU R44, [R1+0x36c0] ;  /* 0x0036c000012c7983 */ /* 0x000ee20000300800 */
[----:B------:R-:W-:-:S03]  /*b5cd0*/  IADD3 R32, P1, R32, UR8, RZ ;  /* 0x0000000820207c10 */ /* 0x000fc6000ff3e0ff */
[----:B------:R1:W-:Y:S01]  /*b5ce0*/  LDGSTS.E [R31+0x2cc00], [R28.64], P4 ;  /* 0x2cc000001c1f7fae */ /* 0x0003e2000a121846 */
[----:B------:R-:W-:-:S03]  /*b5cf0*/  IADD3.X R42, R42, UR5, RZ, P0, !PT ;  /* 0x000000052a2a7c10 */ /* 0x000fc600087fe4ff */
[----:B------:R-:W-:Y:S04]  /*b5d00*/  STL [R1+0x36f4], R32 ;  /* 0x0036f42001007387 */ /* 0x000fe80000100800 */
[----:B------:R1:W-:Y:S02]  /*b5d10*/  STL [R1+0x36f0], R42 ;  /* 0x0036f02a01007387 */ /* 0x0003e40000100800 */
[----:B-1----:R-:W-:Y:S02]  /*b5d20*/  IMAD.MOV.U32 R28, RZ, RZ, R30 ;  /* 0x000000ffff1c7224 */ /* 0x002fe400078e001e */
[----:B------:R-:W3:Y:S01]  /*b5d30*/  LDL.LU R38, [R1+0x36c4] ;  /* 0x0036c40001267983 */ /* 0x000ee20000300800 */
[----:B------:R-:W-:-:S03]  /*b5d40*/  IMAD.MOV.U32 R29, RZ, RZ, R42 ;  /* 0x000000ffff1d7224 */ /* 0x000fc600078e002a */
[----:B------:R-:W3:Y:S04]  /*b5d50*/  LDL.LU R42, [R1+0x36b8] ;  /* 0x0036b800012a7983 */ /* 0x000ee80000300800 */
        /* <DEDUP_REMOVED lines=8> */
[----:B------:R-:W3:Y:S01]  /*b5de0*/  LDL.LU R41, [R1+0x36b0] ;  /* 0x0036b00001297983 */ /* 0x000ee20000300800 */
[----:B------:R-:W-:-:S03]  /*b5df0*/  IADD3 R33, P1, R33, UR8, RZ ;  /* 0x0000000821217c10 */ /* 0x000fc6000ff3e0ff */
[----:B------:R1:W-:Y:S01]  /*b5e00*/  LDGSTS.E [R31+0x2dc00], [R28.64], P4 ;  /* 0x2dc000001c1f7fae */ /* 0x0003e2000a121846 */
[----:B------:R-:W-:-:S03]  /*b5e10*/  IADD3.X R46, R46, UR5, RZ, P0, !PT ;  /* 0x000000052e2e7c10 */ /* 0x000fc600087fe4ff */
[----:B------:R-:W-:Y:S04]  /*b5e20*/  STL [R1+0x36e4], R33 ;  /* 0x0036e42101007387 */ /* 0x000fe80000100800 */
[----:B------:R-:W-:Y:S04]  /*b5e30*/  STL [R1+0x36e0], R46 ;  /* 0x0036e02e01007387 */ /* 0x000fe80000100800 */
[----:B------:R-:W3:Y:S01]  /*b5e40*/  LDL.LU R32, [R1+0x36b4] ;  /* 0x0036b40001207983 */ /* 0x000ee20000300800 */
[----:B-1----:R-:W-:Y:S01]  /*b5e50*/  MOV R28, R35 ;  /* 0x00000023001c7202 */ /* 0x002fe20000000f00 */
[----:B------:R-:W-:-:S02]  /*b5e60*/  IMAD.MOV.U32 R29, RZ, RZ, R46 ;  /* 0x000000ffff1d7224 */ /* 0x000fc400078e002e */
[----:B------:R-:W3:Y:S04]  /*b5e70*/  LDL.LU R35, [R1+0x36ac] ;  /* 0x0036ac0001237983 */ /* 0x000ee80000300800 */
[----:B------:R1:W-:Y:S02]  /*b5e80*/  LDGSTS.E [R31+0x2e400], [R28.64], P4 ;  /* 0x2e4000001c1f7fae */ /* 0x0003e4000a121846 */
[----:B-1----:R-:W-:Y:S01]  /*b5e90*/  IMAD.MOV.U32 R28, RZ, RZ, R33 ;  /* 0x000000ffff1c7224 */ /* 0x002fe200078e0021 */
[----:B---3--:R-:W-:Y:S02]  /*b5ea0*/  IADD3 R39, P0, R39, UR8, RZ ;  /* 0x0000000827277c10 */ /* 0x008fe4000ff1e0ff */
[----:B------:R-:W-:-:S03]  /*b5eb0*/  IADD3.X R45, R45, UR5, RZ, P1, !PT ;  /* 0x000000052d2d7c10 */ /* 0x000fc60008ffe4ff */
[----:B------:R-:W-:Y:S04]  /*b5ec0*/  STL [R1+0x36dc], R39 ;  /* 0x0036dc2701007387 */ /* 0x000fe80000100800 */
[----:B------:R1:W-:Y:S01]  /*b5ed0*/  STL [R1+0x36d8], R45 ;  /* 0x0036d82d01007387 */ /* 0x0003e20000100800 */
[----:B------:R-:W-:-:S05]  /*b5ee0*/  IMAD.MOV.U32 R29, RZ, RZ, R45 ;  /* 0x000000ffff1d7224 */ /* 0x000fca00078e002d */
[----:B------:R3:W-:Y:S04]  /*b5ef0*/  LDGSTS.E [R31+0x2ec00], [R28.64], P4 ;  /* 0x2ec000001c1f7fae */ /* 0x0007e8000a121846 */
[----:B-1----:R-:W4:Y:S01]  /*b5f00*/  LDL.LU R45, [R1+0x36a8] ;  /* 0x0036a800012d7983 */ /* 0x002f220000300800 */
[----:B--2---:R-:W-:Y:S02]  /*b5f10*/  IADD3.X R43, R43, UR5, RZ, P0, !PT ;  /* 0x000000052b2b7c10 */ /* 0x004fe400087fe4ff */
[----:B------:R-:W-:-:S03]  /*b5f20*/  IADD3 R37, P1, R37, UR8, RZ ;  /* 0x0000000825257c10 */ /* 0x000fc6000ff3e0ff */
[----:B---3--:R-:W-:Y:S02]  /*b5f30*/  IMAD.MOV.U32 R29, RZ, RZ, R43 ;  /* 0x000000ffff1d7224 */ /* 0x008fe400078e002b */
[----:B------:R-:W-:Y:S01]  /*b5f40*/  STL [R1+0x36d4], R37 ;  /* 0x0036d42501007387 */ /* 0x000fe20000100800 */
[----:B------:R-:W-:-:S03]  /*b5f50*/  IADD3.X R40, R40, UR5, RZ, P1, !PT ;  /* 0x0000000528287c10 */ /* 0x000fc60008ffe4ff */
[----:B------:R1:W-:Y:S01]  /*b5f60*/  STL [R1+0x36d0], R43 ;  /* 0x0036d02b01007387 */ /* 0x0003e20000100800 */
[----:B------:R-:W-:-:S03]  /*b5f70*/  IMAD.MOV.U32 R28, RZ, RZ, R39 ;  /* 0x000000ffff1c7224 */ /* 0x000fc600078e0027 */
[----:B------:R-:W2:Y:S04]  /*b5f80*/  LDL.LU R33, [R1+0x36a4] ;  /* 0x0036a40001217983 */ /* 0x000ea80000300800 */
[----:B------:R3:W-:Y:S04]  /*b5f90*/  LDGSTS.E [R31+0x2f400], [R28.64], P4 ;  /* 0x2f4000001c1f7fae */ /* 0x0007e8000a121846 */
[----:B-1----:R-:W2:Y:S01]  /*b5fa0*/  LDL.LU R43, [R1+0x36a0] ;  /* 0x0036a000012b7983 */ /* 0x002ea20000300800 */
[----:B------:R-:W-:-:S05]  /*b5fb0*/  IADD3 R34, P0, R34, UR8, RZ ;  /* 0x0000000822227c10 */ /* 0x000fca000ff1e0ff */
[----:B------:R-:W-:Y:S01]  /*b5fc0*/  STL [R1+0x36cc], R34 ;  /* 0x0036cc2201007387 */ /* 0x000fe20000100800 */
[----:B------:R-:W-:Y:S01]  /*b5fd0*/  IADD3.X R44, R44, UR5, RZ, P0, !PT ;  /* 0x000000052c2c7c10 */ /* 0x000fe200087fe4ff */
[----:B---3--:R-:W-:Y:S02]  /*b5fe0*/  IMAD.MOV.U32 R29, RZ, RZ, R40 ;  /* 0x000000ffff1d7224 */ /* 0x008fe400078e0028 */
[----:B------:R1:W-:Y:S01]  /*b5ff0*/  STL [R1+0x36c8], R40 ;  /* 0x0036c82801007387 */ /* 0x0003e20000100800 */
[----:B------:R-:W-:-:S03]  /*b6000*/  IMAD.MOV.U32 R28, RZ, RZ, R37 ;  /* 0x000000ffff1c7224 */ /* 0x000fc600078e0025 */
[----:B------:R-:W3:Y:S04]  /*b6010*/  LDL.LU R39, [R1+0x369c] ;  /* 0x00369c0001277983 */ /* 0x000ee80000300800 */
[----:B------:R1:W-:Y:S04]  /*b6020*/  LDGSTS.E [R31+0x2fc00], [R28.64], P4 ;  /* 0x2fc000001c1f7fae */ /* 0x0003e8000a121846 */
[----:B-1----:R-:W3:Y:S01]  /*b6030*/  LDL.LU R40, [R1+0x3698] ;  /* 0x0036980001287983 */ /* 0x002ee20000300800 */
[----:B------:R-:W-:-:S05]  /*b6040*/  IADD3 R38, P1, R38, UR8, RZ ;  /* 0x0000000826267c10 */ /* 0x000fca000ff3e0ff */
[----:B------:R-:W-:Y:S01]  /*b6050*/  STL [R1+0x36c4], R38 ;  /* 0x0036c42601007387 */ /* 0x000fe20000100800 */
[----:B------:R-:W-:-:S03]  /*b6060*/  IADD3.X R42, R42, UR5, RZ, P1, !PT ;  /* 0x000000052a2a7c10 */ /* 0x000fc60008ffe4ff */
[----:B------:R1:W-:Y:S04]  /*b6070*/  STL [R1+0x36c0], R44 ;  /* 0x0036c02c01007387 */ /* 0x0003e80000100800 */
[----:B------:R-:W3:Y:S04]  /*b6080*/  LDL.LU R37, [R1+0x3694] ;  /* 0x0036940001257983 */ /* 0x000ee80000300800 */
[----:B------:R-:W3:Y:S01]  /*b6090*/  LDL.LU R46, [R1+0x3690] ;  /* 0x00369000012e7983 */ /* 0x000ee20000300800 */
[----:B------:R-:W-:Y:S01]  /*b60a0*/  MOV R28, R34 ;  /* 0x00000022001c7202 */ /* 0x000fe20000000f00 */
[----:B------:R-:W-:-:S05]  /*b60b0*/  IMAD.MOV.U32 R29, RZ, RZ, R44 ;  /* 0x000000ffff1d7224 */ /* 0x000fca00078e002c */
[----:B------:R1:W-:Y:S01]  /*b60c0*/  LDGSTS.E [R31+0x30400], [R28.64], P4 ;  /* 0x304000001c1f7fae */ /* 0x0003e2000a121846 */
[----:B------:R-:W-:-:S05]  /*b60d0*/  IADD3 R30, P0, R30, UR8, RZ ;  /* 0x000000081e1e7c10 */ /* 0x000fca000ff1e0ff */
[----:B------:R-:W-:Y:S01]  /*b60e0*/  STL [R1+0x36bc], R30 ;  /* 0x0036bc1e01007387 */ /* 0x000fe20000100800 */
[----:B------:R-:W-:-:S03]  /*b60f0*/  IADD3.X R41, R41, UR5, RZ, P0, !PT ;  /* 0x0000000529297c10 */ /* 0x000fc600087fe4ff */
[----:B------:R1:W-:Y:S02]  /*b6100*/  STL [R1+0x36b8], R42 ;  /* 0x0036b82a01007387 */ /* 0x0003e40000100800 */
[----:B-1----:R-:W-:Y:S02]  /*b6110*/  IMAD.MOV.U32 R29, RZ, RZ, R42 ;  /* 0x000000ffff1d7224 */ /* 0x002fe400078e002a */
[----:B------:R-:W3:Y:S01]  /*b6120*/  LDL.LU R34, [R1+0x368c] ;  /* 0x00368c0001227983 */ /* 0x000ee20000300800 */
[----:B------:R-:W-:-:S03]  /*b6130*/  IMAD.MOV.U32 R28, RZ, RZ, R38 ;  /* 0x000000ffff1c7224 */ /* 0x000fc600078e0026 */
[----:B------:R-:W3:Y:S04]  /*b6140*/  LDL.LU R44, [R1+0x3688] ;  /* 0x00368800012c7983 */ /* 0x000ee80000300800 */
[----:B------:R1:W-:Y:S01]  /*b6150*/  LDGSTS.E [R31+0x30c00], [R28.64], P4 ;  /* 0x30c000001c1f7fae */ /* 0x0003e2000a121846 */
[----:B------:R-:W-:-:S05]  /*b6160*/  IADD3 R32, P1, R32, UR8, RZ ;  /* 0x0000000820207c10 */ /* 0x000fca000ff3e0ff */
[----:B------:R-:W-:Y:S04]  /*b6170*/  STL [R1+0x36b4], R32 ;  /* 0x0036b42001007387 */ /* 0x000fe80000100800 */
[----:B------:R1:W-:Y:S04]  /*b6180*/  STL [R1+0x36b0], R41 ;  /* 0x0036b02901007387 */ /* 0x0003e80000100800 */
[----:B------:R-:W3:Y:S04]  /*b6190*/  LDL.LU R42, [R1+0x3680] ;  /* 0x00368000012a7983 */ /* 0x000ee80000300800 */
[----:B------:R-:W3:Y:S01]  /*b61a0*/  LDL.LU R38, [R1+0x3684] ;  /* 0x0036840001267983 */ /* 0x000ee20000300800 */
[----:B------:R-:W-:Y:S01]  /*b61b0*/  IADD3 R35, P0, R35, UR8, RZ ;  /* 0x0000000823237c10 */ /* 0x000fe2000ff1e0ff */
[----:B-1----:R-:W-:-:S02]  /*b61c0*/  IMAD.MOV.U32 R29, RZ, RZ, R41 ;  /* 0x000000ffff1d7224 */ /* 0x002fc400078e0029 */
[----:B------:R-:W-:Y:S01]  /*b61d0*/  IMAD.MOV.U32 R28, RZ, RZ, R30 ;  /* 0x000000ffff1c7224 */ /* 0x000fe200078e001e */
[----:B------:R-:W3:Y:S04]  /*b61e0*/  LDL.LU R41, [R1+0x3678] ;  /* 0x0036780001297983 */ /* 0x000ee80000300800 */
[----:B------:R-:W-:Y:S04]  /*b61f0*/  STL [R1+0x36ac], R35 ;  /* 0x0036ac2301007387 */ /* 0x000fe80000100800 */
[----:B------:R1:W-:Y:S02]  /*b6200*/  LDGSTS.E [R31+0x31400], [R28.64], P4 ;  /* 0x314000001c1f7fae */ /* 0x0003e4000a121846 */
[----:B-1----:R-:W-:Y:S01]  /*b6210*/  IMAD.MOV.U32 R28, RZ, RZ, R32 ;  /* 0x000000ffff1c7224 */ /* 0x002fe200078e0020 */
[----:B----4-:R-:W-:-:S05]  /*b6220*/  IADD3.X R45, R45, UR5, RZ, P1, !PT ;  /* 0x000000052d2d7c10 */ /* 0x010fca0008ffe4ff */
        /* <DEDUP_REMOVED lines=8> */
[----:B------:R-:W-:-:S03]  /*b62b0*/  MOV R28, R35 ;  /* 0x00000023001c7202 */ /* 0x000fc60000000f00 */
[----:B------:R1:W-:Y:S01]  /*b62c0*/  STL [R1+0x36a0], R43 ;  /* 0x0036a02b01007387 */ /* 0x0003e20000100800 */
[----:B------:R-:W-:-:S03]  /*b62d0*/  IMAD.MOV.U32 R29, RZ, RZ, R43 ;  /* 0x000000ffff1d7224 */ /* 0x000fc600078e002b */
[----:B------:R-:W2:Y:S04]  /*b62e0*/  LDL.LU R32, [R1+0x3674] ;  /* 0x0036740001207983 */ /* 0x000ea80000300800 */
[----:B------:R3:W-:Y:S02]  /*b62f0*/  LDGSTS.E [R31+0x32400], [R28.64], P4 ;  /* 0x324000001c1f7fae */ /* 0x0007e4000a121846 */
[----:B---3--:R-:W-:Y:S02]  /*b6300*/  IADD3 R39, P0, R39, UR8, RZ ;  /* 0x0000000827277c10 */ /* 0x008fe4000ff1e0ff */
[----:B-1----:R-:W2:Y:S01]  /*b6310*/  LDL.LU R43, [R1+0x3668] ;  /* 0x00366800012b7983 */ /* 0x002ea20000300800 */
[----:B------:R-:W-:-:S03]  /*b6320*/  IADD3.X R40, R40, UR5, RZ, P1, !PT ;  /* 0x0000000528287c10 */ /* 0x000fc60008ffe4ff */
[----:B------:R-:W-:Y:S01]  /*b6330*/  STL [R1+0x369c], R39 ;  /* 0x00369c2701007387 */ /* 0x000fe20000100800 */
[----:B------:R-:W-:-:S03]  /*b6340*/  IMAD.MOV.U32 R28, RZ, RZ, R33 ;  /* 0x000000ffff1c7224 */ /* 0x000fc600078e0021 */
        /* <DEDUP_REMOVED lines=9> */
[----:B------:R-:W-:Y:S02]  /*b63e0*/  IMAD.MOV.U32 R28, RZ, RZ, R39 ;  /* 0x000000ffff1c7224 */ /* 0x000fe400078e0027 */
[----:B------:R-:W-:Y:S01]  /*b63f0*/  IMAD.MOV.U32 R29, RZ, RZ, R46 ;  /* 0x000000ffff1d7224 */ /* 0x000fe200078e002e */
        /* <DEDUP_REMOVED lines=9> */
[----:B------:R1:W-:Y:S04]  /*b6490*/  LDGSTS.E [R31+0x33c00], [R28.64], P4 ;  /* 0x33c000001c1f7fae */ /* 0x0003e8000a121846 */
[----:B-1----:R-:W2:Y:S01]  /*b64a0*/  LDL.LU R44, [R1+0x3658] ;  /* 0x00365800012c7983 */ /* 0x002ea20000300800 */
[----:B------:R-:W-:-:S02]  /*b64b0*/  IADD3.X R42, R42, UR5, RZ, P0, !PT ;  /* 0x000000052a2a7c10 */ /* 0x000fc400087fe4ff */
[----:B------:R-:W-:-:S03]  /*b64c0*/  IADD3 R38, P1, R38, UR8, RZ ;  /* 0x0000000826267c10 */ /* 0x000fc6000ff3e0ff */
[----:B------:R-:W-:Y:S02]  /*b64d0*/  IMAD.MOV.U32 R29, RZ, RZ, R42 ;  /* 0x000000ffff1d7224 */ /* 0x000fe400078e002a */
[----:B------:R-:W-:Y:S04]  /*b64e0*/  STL [R1+0x3684], R38 ;  /* 0x0036842601007387 */ /* 0x000fe80000100800 */
[----:B------:R1:W-:Y:S04]  /*b64f0*/  STL [R1+0x3680], R42 ;  /* 0x0036802a01007387 */ /* 0x0003e80000100800 */
[----:B------:R-:W2:Y:S04]  /*b6500*/  LDL.LU R37, [R1+0x3654] ;  /* 0x0036540001257983 */ /* 0x000ea80000300800 */
[----:B-1----:R-:W2:Y:S01]  /*b6510*/  LDL.LU R42, [R1+0x3650] ;  /* 0x00365000012a7983 */ /* 0x002ea20000300800 */
[----:B------:R-:W-:-:S02]  /*b6520*/  IADD3.X R41, R41, UR5, RZ, P1, !PT ;  /* 0x0000000529297c10 */ /* 0x000fc40008ffe4ff */
[----:B------:R-:W-:-:S05]  /*b6530*/  MOV R28, R34 ;  /* 0x00000022001c7202 */ /* 0x000fca0000000f00 */
[----:B------:R1:W-:Y:S02]  /*b6540*/  LDGSTS.E [R31+0x34400], [R28.64], P4 ;  /* 0x344000001c1f7fae */ /* 0x0003e4000a121846 */
[----:B-1----:R-:W-:Y:S02]  /*b6550*/  IMAD.MOV.U32 R29, RZ, RZ, R41 ;  /* 0x000000ffff1d7224 */ /* 0x002fe400078e0029 */
[----:B------:R-:W-:-:S05]  /*b6560*/  IMAD.MOV.U32 R28, RZ, RZ, R38 ;  /* 0x000000ffff1c7224 */ /* 0x000fca00078e0026 */
[----:B------:R1:W-:Y:S01]  /*b6570*/  LDGSTS.E [R31+0x34c00], [R28.64], P4 ;  /* 0x34c000001c1f7fae */ /* 0x0003e2000a121846 */
[----:B----4-:R-:W-:-:S05]  /*b6580*/  IADD3 R30, P0, R30, UR8, RZ ;  /* 0x000000081e1e7c10 */ /* 0x010fca000ff1e0ff */
[----:B------:R-:W-:Y:S04]  /*b6590*/  STL [R1+0x367c], R30 ;  /* 0x00367c1e01007387 */ /* 0x000fe80000100800 */
[----:B------:R4:W-:Y:S01]  /*b65a0*/  STL [R1+0x3678], R41 ;  /* 0x0036782901007387 */ /* 0x0009e20000100800 */
[----:B------:R-:W-:-:S03]  /*b65b0*/  IADD3.X R45, R45, UR5, RZ, P0, !PT ;  /* 0x000000052d2d7c10 */ /* 0x000fc600087fe4ff */
[----:B------:R-:W3:Y:S04]  /*b65c0*/  LDL.LU R34, [R1+0x364c] ;  /* 0x00364c0001227983 */ /* 0x000ee80000300800 */
[----:B----4-:R-:W4:Y:S01]  /*b65d0*/  LDL.LU R41, [R1+0x3648] ;  /* 0x0036480001297983 */ /* 0x010f220000300800 */
[----:B--2---:R-:W-:-:S05]  /*b65e0*/  IADD3 R32, P1, R32, UR8, RZ ;  /* 0x0000000820207c10 */ /* 0x004fca000ff3e0ff */
[----:B------:R-:W-:Y:S04]  /*b65f0*/  STL [R1+0x3674], R32 ;  /* 0x0036742001007387 */ /* 0x000fe80000100800 */
[----:B------:R2:W-:Y:S01]  /*b6600*/  STL [R1+0x3670], R45 ;  /* 0x0036702d01007387 */ /* 0x0005e20000100800 */
[----:B------:R-:W-:-:S03]  /*b6610*/  IADD3.X R43, R43, UR5, RZ, P1, !PT ;  /* 0x000000052b2b7c10 */ /* 0x000fc60008ffe4ff */
[----:B------:R-:W4:Y:S01]  /*b6620*/  LDL.LU R38, [R1+0x3644] ;  /* 0x0036440001267983 */ /* 0x000f220000300800 */
[----:B-1----:R-:W-:-:S03]  /*b6630*/  IMAD.MOV.U32 R28, RZ, RZ, R30 ;  /* 0x000000ffff1c7224 */ /* 0x002fc600078e001e */
[----:B------:R-:W4:Y:S01]  /*b6640*/  LDL.LU R46, [R1+0x3640] ;  /* 0x00364000012e7983 */ /* 0x000f220000300800 */
[----:B------:R-:W-:Y:S01]  /*b6650*/  IMAD.MOV.U32 R29, RZ, RZ, R45 ;  /* 0x000000ffff1d7224 */ /* 0x000fe200078e002d */
[----:B------:R-:W-:-:S04]  /*b6660*/  IADD3 R35, P0, R35, UR8, RZ ;  /* 0x0000000823237c10 */ /* 0x000fc8000ff1e0ff */
[----:B------:R1:W-:Y:S04]  /*b6670*/  LDGSTS.E [R31+0x35400], [R28.64], P4 ;  /* 0x354000001c1f7fae */ /* 0x0003e8000a121846 */
[----:B------:R-:W-:Y:S01]  /*b6680*/  STL [R1+0x366c], R35 ;  /* 0x00366c2301007387 */ /* 0x000fe20000100800 */
[----:B------:R-:W-:-:S03]  /*b6690*/  IADD3.X R40, R40, UR5, RZ, P0, !PT ;  /* 0x0000000528287c10 */ /* 0x000fc600087fe4ff */
[----:B------:R2:W-:Y:S04]  /*b66a0*/  STL [R1+0x3668], R43 ;  /* 0x0036682b01007387 */ /* 0x0005e80000100800 */
[----:B------:R-:W4:Y:S01]  /*b66b0*/  LDL.LU R30, [R1+0x363c] ;  /* 0x00363c00011e7983 */ /* 0x000f220000300800 */
[----:B-1----:R-:W-:Y:S02]  /*b66c0*/  IMAD.MOV.U32 R28, RZ, RZ, R32 ;  /* 0x000000ffff1c7224 */ /* 0x002fe400078e0020 */
[----:B------:R-:W-:Y:S01]  /*b66d0*/  IMAD.MOV.U32 R29, RZ, RZ, R43 ;  /* 0x000000ffff1d7224 */ /* 0x000fe200078e002b */
[----:B--2---:R-:W2:Y:S01]  /*b66e0*/  LDL.LU R45, [R1+0x3638] ;  /* 0x00363800012d7983 */ /* 0x004ea20000300800 */
[----:B------:R-:W-:-:S03]  /*b66f0*/  IADD3 R33, P1, R33, UR8, RZ ;  /* 0x0000000821217c10 */ /* 0x000fc6000ff3e0ff */
[----:B------:R1:W-:Y:S04]  /*b6700*/  LDGSTS.E [R31+0x35c00], [R28.64], P4 ;  /* 0x35c000001c1f7fae */ /* 0x0003e8000a121846 */
[----:B------:R-:W-:Y:S04]  /*b6710*/  STL [R1+0x3664], R33 ;  /* 0x0036642101007387 */ /* 0x000fe80000100800 */
[----:B------:R1:W-:Y:S01]  /*b6720*/  STL [R1+0x3660], R40 ;  /* 0x0036602801007387 */ /* 0x0003e20000100800 */
[----:B------:R-:W-:-:S03]  /*b6730*/  IADD3 R39, P0, R39, UR8, RZ ;  /* 0x0000000827277c10 */ /* 0x000fc6000ff1e0ff */
[----:B------:R-:W2:Y:S01]  /*b6740*/  LDL.LU R43, [R1+0x3630] ;  /* 0x00363000012b7983 */ /* 0x000ea20000300800 */
[----:B-1----:R-:W-:Y:S01]  /*b6750*/  MOV R28, R35 ;  /* 0x00000023001c7202 */ /* 0x002fe20000000f00 */
[----:B------:R-:W-:Y:S02]  /*b6760*/  IMAD.MOV.U32 R29, RZ, RZ, R40 ;  /* 0x000000ffff1d7224 */ /* 0x000fe400078e0028 */
[----:B------:R-:W2:Y:S04]  /*b6770*/  LDL.LU R32, [R1+0x3634] ;  /* 0x0036340001207983 */ /* 0x000ea80000300800 */
[----:B------:R-:W2:Y:S04]  /*b6780*/  LDL.LU R40, [R1+0x3628] ;  /* 0x0036280001287983 */ /* 0x000ea80000300800 */
[----:B------:R-:W-:Y:S04]  /*b6790*/  STL [R1+0x365c], R39 ;  /* 0x00365c2701007387 */ /* 0x000fe80000100800 */
[----:B------:R1:W-:Y:S02]  /*b67a0*/  LDGSTS.E [R31+0x36400], [R28.64], P4 ;  /* 0x364000001c1f7fae */ /* 0x0003e4000a121846 */
[----:B-1----:R-:W-:Y:S01]  /*b67b0*/  IMAD.MOV.U32 R28, RZ, RZ, R33 ;  /* 0x000000ffff1c7224 */ /* 0x002fe200078e0021 */
[----:B------:R-:W-:-:S05]  /*b67c0*/  IADD3.X R44, R44, UR5, RZ, P1, !PT ;  /* 0x000000052c2c7c10 */ /* 0x000fca0008ffe4ff */
        /* <DEDUP_REMOVED lines=8> */
[----:B------:R1:W-:Y:S04]  /*b6850*/  STL [R1+0x3650], R42 ;  /* 0x0036502a01007387 */ /* 0x0003e80000100800 */
[----:B------:R-:W2:Y:S01]  /*b6860*/  LDL.LU R33, [R1+0x3624] ;  /* 0x0036240001217983 */ /* 0x000ea20000300800 */
[----:B------:R-:W-:Y:S02]  /*b6870*/  IMAD.MOV.U32 R29, RZ, RZ, R42 ;  /* 0x000000ffff1d7224 */ /* 0x000fe400078e002a */
[----:B------:R-:W-:Y:S01]  /*b6880*/  IMAD.MOV.U32 R28, RZ, RZ, R39 ;  /* 0x000000ffff1c7224 */ /* 0x000fe200078e0027 */
[----:B-1----:R-:W2:Y:S04]  /*b6890*/  LDL.LU R42, [R1+0x3618] ;  /* 0x00361800012a7983 */ /* 0x002ea80000300800 */
[----:B------:R1:W-:Y:S02]  /*b68a0*/  LDGSTS.E [R31+0x37400], [R28.64], P4 ;  /* 0x374000001c1f7fae */ /* 0x0003e4000a121846 */
[----:B-1----:R-:W-:Y:S01]  /*b68b0*/  IMAD.MOV.U32 R28, RZ, RZ, R37 ;  /* 0x000000ffff1c7224 */ /* 0x002fe200078e0025 */
[----:B---3--:R-:W-:-:S02]  /*b68c0*/  IADD3 R34, P0, R34, UR8, RZ ;  /* 0x0000000822227c10 */ /* 0x008fc4000ff1e0ff */
[----:B----4-:R-:W-:-:S03]  /*b68d0*/  IADD3.X R41, R41, UR5, RZ, P1, !PT ;  /* 0x0000000529297c10 */ /* 0x010fc60008ffe4ff */
[----:B------:R-:W-:Y:S04]  /*b68e0*/  STL [R1+0x364c], R34 ;  /* 0x00364c2201007387 */ /* 0x000fe80000100800 */
[----:B------:R1:W-:Y:S01]  /*b68f0*/  STL [R1+0x3648], R41 ;  /* 0x0036482901007387 */ /* 0x0003e20000100800 */
[----:B------:R-:W-:-:S03]  /*b6900*/  IMAD.MOV.U32 R29, RZ, RZ, R41 ;  /* 0x000000ffff1d7224 */ /* 0x000fc600078e0029 */
[----:B------:R-:W3:Y:S04]  /*b6910*/  LDL.LU R39, [R1+0x361c] ;  /* 0x00361c0001277983 */ /* 0x000ee80000300800 */
[----:B------:R4:W-:Y:S04]  /*b6920*/  LDGSTS.E [R31+0x37c00], [R28.64], P4 ;  /* 0x37c000001c1f7fae */ /* 0x0009e8000a121846 */
[----:B-1----:R-:W3:Y:S01]  /*b6930*/  LDL.LU R41, [R1+0x3610] ;  /* 0x0036100001297983 */ /* 0x002ee20000300800 */
[----:B------:R-:W-:Y:S02]  /*b6940*/  IADD3 R38, P1, R38, UR8, RZ ;  /* 0x0000000826267c10 */ /* 0x000fe4000ff3e0ff */
[----:B------:R-:W-:-:S03]  /*b6950*/  IADD3.X R46, R46, UR5, RZ, P0, !PT ;  /* 0x000000052e2e7c10 */ /* 0x000fc600087fe4ff */
[----:B------:R-:W-:Y:S01]  /*b6960*/  STL [R1+0x3644], R38 ;  /* 0x0036442601007387 */ /* 0x000fe20000100800 */
[----:B----4-:R-:W-:-:S03]  /*b6970*/  MOV R28, R34 ;  /* 0x00000022001c7202 */ /* 0x010fc60000000f00 */
[----:B------:R-:W-:Y:S01]  /*b6980*/  STL [R1+0x3640], R46 ;  /* 0x0036402e01007387 */ /* 0x000fe20000100800 */
[----:B------:R-:W-:-:S03]  /*b6990*/  IMAD.MOV.U32 R29, RZ, RZ, R46 ;  /* 0x000000ffff1d7224 */ /* 0x000fc600078e002e */
[----:B------:R-:W4:Y:S04]  /*b69a0*/  LDL.LU R37, [R1+0x3614] ;  /* 0x0036140001257983 */ /* 0x000f280000300800 */
[----:B------:R-:W4:Y:S04]  /*b69b0*/  LDL.LU R34, [R1+0x360c] ;  /* 0x00360c0001227983 */ /* 0x000f280000300800 */
[----:B------:R1:W-:Y:S01]  /*b69c0*/  LDGSTS.E [R31+0x38400], [R28.64], P4 ;  /* 0x384000001c1f7fae */ /* 0x0003e2000a121846 */
[----:B------:R-:W-:Y:S02]  /*b69d0*/  IADD3 R30, P0, R30, UR8, RZ ;  /* 0x000000081e1e7c10 */ /* 0x000fe4000ff1e0ff */
[----:B--2---:R-:W-:-:S03]  /*b69e0*/  IADD3.X R45, R45, UR5, RZ, P1, !PT ;  /* 0x000000052d2d7c10 */ /* 0x004fc60008ffe4ff */
[----:B------:R-:W-:Y:S04]  /*b69f0*/  STL [R1+0x363c], R30 ;  /* 0x00363c1e01007387 */ /* 0x000fe80000100800 */
[----:B------:R2:W-:Y:S01]  /*b6a00*/  STL [R1+0x3638], R45 ;  /* 0x0036382d01007387 */ /* 0x0005e20000100800 */
[----:B-1----:R-:W-:Y:S02]  /*b6a10*/  IMAD.MOV.U32 R28, RZ, RZ, R38 ;  /* 0x000000ffff1c7224 */ /* 0x002fe400078e0026 */
[----:B------:R-:W-:-:S05]  /*b6a20*/  IMAD.MOV.U32 R29, RZ, RZ, R45 ;  /* 0x000000ffff1d7224 */ /* 0x000fca00078e002d */
[----:B------:R1:W-:Y:S01]  /*b6a30*/  LDGSTS.E [R31+0x38c00], [R28.64], P4 ;  /* 0x38c000001c1f7fae */ /* 0x0003e2000a121846 */
[----:B------:R-:W-:-:S03]  /*b6a40*/  IADD3.X R43, R43, UR5, RZ, P0, !PT ;  /* 0x000000052b2b7c10 */ /* 0x000fc600087fe4ff */
[----:B--2---:R-:W4:Y:S01]  /*b6a50*/  LDL.LU R45, [R1+0x3608] ;  /* 0x00360800012d7983 */ /* 0x004f220000300800 */
[----:B------:R-:W-:-:S05]  /*b6a60*/  IADD3 R32, P1, R32, UR8, RZ ;  /* 0x0000000820207c10 */ /* 0x000fca000ff3e0ff */
[----:B------:R-:W-:Y:S01]  /*b6a70*/  STL [R1+0x3634], R32 ;  /* 0x0036342001007387 */ /* 0x000fe20000100800 */
[----:B-1----:R-:W-:-:S03]  /*b6a80*/  IMAD.MOV.U32 R29, RZ, RZ, R43 ;  /* 0x000000ffff1d7224 */ /* 0x002fc600078e002b */
[----:B------:R1:W-:Y:S01]  /*b6a90*/  STL [R1+0x3630], R43 ;  /* 0x0036302b01007387 */ /* 0x0003e20000100800 */
[----:B------:R-:W-:Y:S01]  /*b6aa0*/  IADD3.X R40, R40, UR5, RZ, P1, !PT ;  /* 0x0000000528287c10 */ /* 0x000fe20008ffe4ff */
[----:B------:R-:W-:Y:S02]  /*b6ab0*/  IMAD.MOV.U32 R28, RZ, RZ, R30 ;  /* 0x000000ffff1c7224 */ /* 0x000fe400078e001e */
        /* <DEDUP_REMOVED lines=14> */
[----:B------:R-:W-:Y:S04]  /*b6ba0*/  STL [R1+0x3620], R44 ;  /* 0x0036202c01007387 */ /* 0x000fe80000100800 */
[----:B------:R-:W4:Y:S04]  /*b6bb0*/  LDL.LU R32, [R1+0x35f4] ;  /* 0x0035f40001207983 */ /* 0x000f280000300800 */
[----:B------:R-:W4:Y:S01]  /*b6bc0*/  LDL.LU R46, [R1+0x35f0] ;  /* 0x0035f000012e7983 */ /* 0x000f220000300800 */
[----:B------:R-:W-:Y:S01]  /*b6bd0*/  IADD3.X R42, R42, UR5, RZ, P1, !PT ;  /* 0x000000052a2a7c10 */ /* 0x000fe20008ffe4ff */
[----:B------:R-:W-:Y:S01]  /*b6be0*/  IMAD.MOV.U32 R29, RZ, RZ, R44 ;  /* 0x000000ffff1d7224 */ /* 0x000fe200078e002c */
[----:B------:R-:W-:-:S05]  /*b6bf0*/  MOV R28, R35 ;  /* 0x00000023001c7202 */ /* 0x000fca0000000f00 */
[----:B------:R1:W-:Y:S02]  /*b6c00*/  LDGSTS.E [R31+0x3a400], [R28.64], P4 ;  /* 0x3a4000001c1f7fae */ /* 0x0003e4000a121846 */
[----:B-1----:R-:W-:Y:S02]  /*b6c10*/  IMAD.MOV.U32 R29, RZ, RZ, R42 ;  /* 0x000000ffff1d7224 */ /* 0x002fe400078e002a */
[----:B------:R-:W-:-:S05]  /*b6c20*/  IMAD.MOV.U32 R28, RZ, RZ, R33 ;  /* 0x000000ffff1c7224 */ /* 0x000fca00078e0021 */
[----:B------:R1:W-:Y:S01]  /*b6c30*/  LDGSTS.E [R31+0x3ac00], [R28.64], P4 ;  /* 0x3ac000001c1f7fae */ /* 0x0003e2000a121846 */
[----:B---3--:R-:W-:-:S05]  /*b6c40*/  IADD3 R39, P0, R39, UR8, RZ ;  /* 0x0000000827277c10 */ /* 0x008fca000ff1e0ff */
[----:B------:R-:W-:Y:S04]  /*b6c50*/  STL [R1+0x361c], R39 ;  /* 0x00361c2701007387 */ /* 0x000fe80000100800 */
[----:B------:R3:W-:Y:S01]  /*b6c60*/  STL [R1+0x3618], R42 ;  /* 0x0036182a01007387 */ /* 0x0007e20000100800 */
[----:B------:R-:W-:-:S03]  /*b6c70*/  IADD3.X R41, R41, UR5, RZ, P0, !PT ;  /* 0x0000000529297c10 */ /* 0x000fc600087fe4ff */
[----:B------:R-:W2:Y:S04]  /*b6c80*/  LDL.LU R35, [R1+0x35ec] ;  /* 0x0035ec0001237983 */ /* 0x000ea80000300800 */
[----:B---3--:R-:W3:Y:S01]  /*b6c90*/  LDL.LU R42, [R1+0x35e8] ;  /* 0x0035e800012a7983 */ /* 0x008ee20000300800 */
[----:B----4-:R-:W-:-:S05]  /*b6ca0*/  IADD3 R37, P1, R37, UR8, RZ ;  /* 0x0000000825257c10 */ /* 0x010fca000ff3e0ff */
[----:B------:R-:W-:Y:S01]  /*b6cb0*/  STL [R1+0x3614], R37 ;  /* 0x0036142501007387 */ /* 0x000fe20000100800 */
[----:B------:R-:W-:-:S03]  /*b6cc0*/  IADD3 R34, P0, R34, UR8, RZ ;  /* 0x0000000822227c10 */ /* 0x000fc6000ff1e0ff */
[----:B------:R4:W-:Y:S01]  /*b6cd0*/  STL [R1+0x3610], R41 ;  /* 0x0036102901007387 */ /* 0x0009e20000100800 */
[----:B-1----:R-:W-:-:S03]  /*b6ce0*/  IMAD.MOV.U32 R28, RZ, RZ, R39 ;  /* 0x000000ffff1c7224 */ /* 0x002fc600078e0027 */
[----:B------:R-:W3:Y:S01]  /*b6cf0*/  LDL.LU R44, [R1+0x35e0] ;  /* 0x0035e000012c7983 */ /* 0x000ee20000300800 */
[----:B------:R-:W-:-:S03]  /*b6d00*/  IMAD.MOV.U32 R29, RZ, RZ, R41 ;  /* 0x000000ffff1d7224 */ /* 0x000fc600078e0029 */
[----:B------:R-:W3:Y:S04]  /*b6d10*/  LDL.LU R33, [R1+0x35e4] ;  /* 0x0035e40001217983 */ /* 0x000ee80000300800 */
[----:B----4-:R-:W4:Y:S04]  /*b6d20*/  LDL.LU R41, [R1+0x35d8] ;  /* 0x0035d80001297983 */ /* 0x010f280000300800 */
[----:B------:R-:W-:Y:S04]  /*b6d30*/  STL [R1+0x360c], R34 ;  /* 0x00360c2201007387 */ /* 0x000fe80000100800 */
[----:B------:R1:W-:Y:S01]  /*b6d40*/  LDGSTS.E [R31+0x3b400], [R28.64], P4 ;  /* 0x3b4000001c1f7fae */ /* 0x0003e2000a121846 */
[----:B------:R-:W-:-:S05]  /*b6d50*/  IADD3.X R45, R45, UR5, RZ, P1, !PT ;  /* 0x000000052d2d7c10 */ /* 0x000fca0008ffe4ff */
[----:B------:R1:W-:Y:S04]  /*b6d60*/  STL [R1+0x3608], R45 ;  /* 0x0036082d01007387 */ /* 0x0003e80000100800 */
[----:B------:R-:W4:Y:S01]  /*b6d70*/  LDL.LU R39, [R1+0x35dc] ;  /* 0x0035dc0001277983 */ /* 0x000f220000300800 */
[----:B-1----:R-:W-:Y:S02]  /*b6d80*/  IMAD.MOV.U32 R28, RZ, RZ, R37 ;  /* 0x000000ffff1c7224 */ /* 0x002fe400078e0025 */
[----:B------:R-:W-:Y:S01]  /*b6d90*/  IMAD.MOV.U32 R29, RZ, RZ, R45 ;  /* 0x000000ffff1d7224 */ /* 0x000fe200078e002d */
[----:B------:R-:W-:Y:S01]  /*b6da0*/  IADD3 R38, P1, R38, UR8, RZ ;  /* 0x0000000826267c10 */ /* 0x000fe2000ff3e0ff */
[----:B------:R-:W4:Y:S01]  /*b6db0*/  LDL.LU R45, [R1+0x35d0] ;  /* 0x0035d000012d7983 */ /* 0x000f220000300800 */
[----:B------:R-:W-:-:S03]  /*b6dc0*/  IADD3.X R43, R43, UR5, RZ, P0, !PT ;  /* 0x000000052b2b7c10 */ /* 0x000fc600087fe4ff */
[----:B------:R-:W-:Y:S04]  /*b6dd0*/  STL [R1+0x3604], R38 ;  /* 0x0036042601007387 */ /* 0x000fe80000100800 */
[----:B------:R1:W-:Y:S04]  /*b6de0*/  STL [R1+0x3600], R43 ;  /* 0x0036002b01007387 */ /* 0x0003e80000100800 */
[----:B------:R-:W4:Y:S04]  /*b6df0*/  LDL.LU R37, [R1+0x35d4] ;  /* 0x0035d40001257983 */ /* 0x000f280000300800 */
[----:B------:R1:W-:Y:S02]  /*b6e00*/  LDGSTS.E [R31+0x3bc00], [R28.64], P4 ;  /* 0x3bc000001c1f7fae */ /* 0x0003e4000a121846 */
[----:B-1----:R-:W-:Y:S01]  /*b6e10*/  MOV R28, R34 ;  /* 0x00000022001c7202 */ /* 0x002fe20000000f00 */
[----:B------:R-:W-:-:S02]  /*b6e20*/  IMAD.MOV.U32 R29, RZ, RZ, R43 ;  /* 0x000000ffff1d7224 */ /* 0x000fc400078e002b */
[----:B------:R-:W4:Y:S04]  /*b6e30*/  LDL.LU R43, [R1+0x35cc] ;  /* 0x0035cc00012b7983 */ /* 0x000f280000300800 */
        /* <DEDUP_REMOVED lines=13> */
[----:B------:R-:W-:Y:S04]  /*b6f10*/  STL [R1+0x35f0], R46 ;  /* 0x0035f02e01007387 */ /* 0x000fe80000100800 */
[----:B------:R-:W4:Y:S01]  /*b6f20*/  LDL.LU R38, [R1+0x35c4] ;  /* 0x0035c40001267983 */ /* 0x000f220000300800 */
[----:B-1----:R-:W-:Y:S02]  /*b6f30*/  IMAD.MOV.U32 R28, RZ, RZ, R30 ;  /* 0x000000ffff1c7224 */ /* 0x002fe400078e001e */
[----:B------:R-:W-:Y:S01]  /*b6f40*/  IMAD.MOV.U32 R29, RZ, RZ, R46 ;  /* 0x000000ffff1d7224 */ /* 0x000fe200078e002e */
[----:B------:R-:W4:Y:S04]  /*b6f50*/  LDL.LU R30, [R1+0x35bc] ;  /* 0x0035bc00011e7983 */ /* 0x000f280000300800 */
[----:B------:R1:W-:Y:S02]  /*b6f60*/  LDGSTS.E [R31+0x3d400], [R28.64], P4 ;  /* 0x3d4000001c1f7fae */ /* 0x0003e4000a121846 */
[----:B-1----:R-:W-:Y:S01]  /*b6f70*/  IMAD.MOV.U32 R28, RZ, RZ, R32 ;  /* 0x000000ffff1c7224 */ /* 0x002fe200078e0020 */
[----:B--2---:R-:W-:-:S02]  /*b6f80*/  IADD3 R35, P0, R35, UR8, RZ ;  /* 0x0000000823237c10 */ /* 0x004fc4000ff1e0ff */
[----:B---3--:R-:W-:-:S03]  /*b6f90*/  IADD3.X R42, R42, UR5, RZ, P1, !PT ;  /* 0x000000052a2a7c10 */ /* 0x008fc60008ffe4ff */
[----:B------:R-:W-:Y:S04]  /*b6fa0*/  STL [R1+0x35ec], R35 ;  /* 0x0035ec2301007387 */ /* 0x000fe80000100800 */
[----:B------:R1:W-:Y:S01]  /*b6fb0*/  STL [R1+0x35e8], R42 ;  /* 0x0035e82a01007387 */ /* 0x0003e20000100800 */
[----:B------:R-:W-:-:S05]  /*b6fc0*/  IMAD.MOV.U32 R29, RZ, RZ, R42 ;  /* 0x000000ffff1d7224 */ /* 0x000fca00078e002a */
[----:B------:R2:W-:Y:S04]  /*b6fd0*/  LDGSTS.E [R31+0x3dc00], [R28.64], P4 ;  /* 0x3dc000001c1f7fae */ /* 0x0005e8000a121846 */
[----:B-1----:R-:W3:Y:S01]  /*b6fe0*/  LDL.LU R42, [R1+0x35b8] ;  /* 0x0035b800012a7983 */ /* 0x002ee20000300800 */
[----:B------:R-:W-:Y:S02]  /*b6ff0*/  IADD3.X R44, R44, UR5, RZ, P0, !PT ;  /* 0x000000052c2c7c10 */ /* 0x000fe400087fe4ff */
[----:B------:R-:W-:-:S03]  /*b7000*/  IADD3 R33, P1, R33, UR8, RZ ;  /* 0x0000000821217c10 */ /* 0x000fc6000ff3e0ff */
[----:B--2---:R-:W-:Y:S01]  /*b7010*/  IMAD.MOV.U32 R29, RZ, RZ, R44 ;  /* 0x000000ffff1d7224 */ /* 0x004fe200078e002c */
[----:B------:R-:W-:Y:S01]  /*b7020*/  MOV R28, R35 ;  /* 0x00000023001c7202 */ /* 0x000fe20000000f00 */
[----:B------:R-:W-:Y:S01]  /*b7030*/  STL [R1+0x35e4], R33 ;  /* 0x0035e42101007387 */ /* 0x000fe20000100800 */
[----:B----4-:R-:W-:-:S03]  /*b7040*/  IADD3.X R41, R41, UR5, RZ, P1, !PT ;  /* 0x0000000529297c10 */ /* 0x010fc60008ffe4ff */
[----:B------:R1:W-:Y:S04]  /*b7050*/  STL [R1+0x35e0], R44 ;  /* 0x0035e02c01007387 */ /* 0x0003e80000100800 */
[----:B------:R-:W2:Y:S04]  /*b7060*/  LDL.LU R32, [R1+0x35b4] ;  /* 0x0035b40001207983 */ /* 0x000ea80000300800 */
[----:B------:R4:W-:Y:S04]  /*b7070*/  LDGSTS.E [R31+0x3e400], [R28.64], P4 ;  /* 0x3e4000001c1f7fae */ /* 0x0009e8000a121846 */
[----:B-1----:R-:W2:Y:S01]  /*b7080*/  LDL.LU R44, [R1+0x35b0] ;  /* 0x0035b000012c7983 */ /* 0x002ea20000300800 */
[----:B------:R-:W-:-:S05]  /*b7090*/  IADD3 R39, P0, R39, UR8, RZ ;  /* 0x0000000827277c10 */ /* 0x000fca000ff1e0ff */
[----:B------:R-:W-:Y:S01]  /*b70a0*/  STL [R1+0x35dc], R39 ;  /* 0x0035dc2701007387 */ /* 0x000fe20000100800 */
[----:B----4-:R-:W-:Y:S01]  /*b70b0*/  IMAD.MOV.U32 R28, RZ, RZ, R33 ;  /* 0x000000ffff1c7224 */ /* 0x010fe200078e0021 */
[----:B------:R-:W-:Y:S01]  /*b70c0*/  IADD3.X R45, R45, UR5, RZ, P0, !PT ;  /* 0x000000052d2d7c10 */ /* 0x000fe200087fe4ff */
[----:B------:R-:W-:Y:S01]  /*b70d0*/  IMAD.MOV.U32 R29, RZ, RZ, R41 ;  /* 0x000000ffff1d7224 */ /* 0x000fe200078e0029 */
[----:B------:R1:W-:Y:S04]  /*b70e0*/  STL [R1+0x35d8], R41 ;  /* 0x0035d82901007387 */ /* 0x0003e80000100800 */
[----:B------:R-:W4:Y:S04]  /*b70f0*/  LDL.LU R35, [R1+0x35ac] ;  /* 0x0035ac0001237983 */ /* 0x000f280000300800 */
[----:B------:R1:W-:Y:S04]  /*b7100*/  LDGSTS.E [R31+0x3ec00], [R28.64], P4 ;  /* 0x3ec000001c1f7fae */ /* 0x0003e8000a121846 */
        /* <DEDUP_REMOVED lines=13> */
[----:B------:R1:W-:Y:S04]  /*b71e0*/  STL [R1+0x35cc], R43 ;  /* 0x0035cc2b01007387 */ /* 0x0003e80000100800 */
[----:B------:R-:W4:Y:S01]  /*b71f0*/  LDL.LU R39, [R1+0x359c] ;  /* 0x00359c0001277983 */ /* 0x000f220000300800 */
[----:B------:R-:W-:-:S05]  /*b7200*/  IADD3 R38, P1, R38, UR8, RZ ;  /* 0x0000000826267c10 */ /* 0x000fca000ff3e0ff */
[----:B------:R-:W-:Y:S04]  /*b7210*/  STL [R1+0x35c4], R38 ;  /* 0x0035c42601007387 */ /* 0x000fe80000100800 */
[----:B------:R3:W-:Y:S04]  /*b7220*/  STL [R1+0x35c0], R40 ;  /* 0x0035c02801007387 */ /* 0x0007e80000100800 */
[----:B------:R-:W4:Y:S01]  /*b7230*/  LDL.LU R46, [R1+0x3598] ;  /* 0x00359800012e7983 */ /* 0x000f220000300800 */
[----:B-1----:R-:W-:Y:S02]  /*b7240*/  IMAD.MOV.U32 R28, RZ, RZ, R37 ;  /* 0x000000ffff1c7224 */ /* 0x002fe400078e0025 */
[----:B------:R-:W-:Y:S01]  /*b7250*/  IMAD.MOV.U32 R29, RZ, RZ, R43 ;  /* 0x000000ffff1d7224 */ /* 0x000fe200078e002b */
[----:B------:R-:W4:Y:S04]  /*b7260*/  LDL.LU R37, [R1+0x3594] ;  /* 0x0035940001257983 */ /* 0x000f280000300800 */
[----:B------:R-:W4:Y:S01]  /*b7270*/  LDL.LU R43, [R1+0x3590] ;  /* 0x00359000012b7983 */ /* 0x000f220000300800 */
[----:B------:R-:W-:-:S03]  /*b7280*/  IADD3 R30, P0, R30, UR8, RZ ;  /* 0x000000081e1e7c10 */ /* 0x000fc6000ff1e0ff */
[----:B------:R1:W-:Y:S04]  /*b7290*/  LDGSTS.E [R31+0x3fc00], [R28.64], P4 ;  /* 0x3fc000001c1f7fae */ /* 0x0003e8000a121846 */
[----:B------:R-:W-:Y:S01]  /*b72a0*/  STL [R1+0x35bc], R30 ;  /* 0x0035bc1e01007387 */ /* 0x000fe20000100800 */
[----:B-1----:R-:W-:Y:S01]  /*b72b0*/  IMAD.MOV.U32 R29, RZ, RZ, R40 ;  /* 0x000000ffff1d7224 */ /* 0x002fe200078e0028 */
[----:B------:R-:W-:Y:S02]  /*b72c0*/  LOP3.LUT R31, R0, 0x60, RZ, 0x3c, !PT ;  /* 0x00000060001f7812 */ /* 0x000fe400078e3cff */
[----:B------:R-:W-:-:S05]  /*b72d0*/  MOV R28, R34 ;  /* 0x00000022001c7202 */ /* 0x000fca0000000f00 */
[----:B------:R1:W-:Y:S02]  /*b72e0*/  LDGSTS.E [R31+0x20600], [R28.64], P4 ;  /* 0x206000001c1f7fae */ /* 0x0003e4000a121846 */
[----:B-1----:R-:W-:Y:S01]  /*b72f0*/  IMAD.MOV.U32 R28, RZ, RZ, R38 ;  /* 0x000000ffff1c7224 */ /* 0x002fe200078e0026 */
[----:B---3--:R-:W-:-:S05]  /*b7300*/  IADD3.X R42, R42, UR5, RZ, P1, !PT ;  /* 0x000000052a2a7c10 */ /* 0x008fca0008ffe4ff */
[----:B------:R1:W-:Y:S04]  /*b7310*/  STL [R1+0x35b8], R42 ;  /* 0x0035b82a01007387 */ /* 0x0003e80000100800 */
[----:B------:R-:W3:Y:S04]  /*b7320*/  LDL.LU R40, [R1+0x3588] ;  /* 0x0035880001287983 */ /* 0x000ee80000300800 */
[----:B------:R-:W3:Y:S01]  /*b7330*/  LDL.LU R34, [R1+0x358c] ;  /* 0x00358c0001227983 */ /* 0x000ee20000300800 */
[----:B------:R-:W-:-:S03]  /*b7340*/  IMAD.MOV.U32 R29, RZ, RZ, R42 ;  /* 0x000000ffff1d7224 */ /* 0x000fc600078e002a */
[----:B-1----:R-:W3:Y:S01]  /*b7350*/  LDL.LU R42, [R1+0x3580] ;  /* 0x00358000012a7983 */ /* 0x002ee20000300800 */
[----:B--2---:R-:W-:-:S03]  /*b7360*/  IADD3 R32, P1, R32, UR8, RZ ;  /* 0x0000000820207c10 */ /* 0x004fc6000ff3e0ff */
[----:B------:R1:W-:Y:S01]  /*b7370*/  LDGSTS.E [R31+0x20e00], [R28.64], P4 ;  /* 0x20e000001c1f7fae */ /* 0x0003e2000a121846 */
[----:B------:R-:W-:-:S03]  /*b7380*/  IADD3.X R44, R44, UR5, RZ, P0, !PT ;  /* 0x000000052c2c7c10 */ /* 0x000fc600087fe4ff */
[----:B------:R-:W-:Y:S04]  /*b7390*/  STL [R1+0x35b4], R32 ;  /* 0x0035b42001007387 */ /* 0x000fe80000100800 */
[----:B------:R2:W-:Y:S01]  /*b73a0*/  STL [R1+0x35b0], R44 ;  /* 0x0035b02c01007387 */ /* 0x0005e20000100800 */
[----:B-1----:R-:W-:-:S03]  /*b73b0*/  IMAD.MOV.U32 R28, RZ, RZ, R30 ;  /* 0x000000ffff1c7224 */ /* 0x002fc600078e001e */
[----:B------:R-:W3:Y:S01]  /*b73c0*/  LDL.LU R38, [R1+0x3584] ;  /* 0x0035840001267983 */ /* 0x000ee20000300800 */
[----:B------:R-:W-:Y:S01]  /*b73d0*/  IMAD.MOV.U32 R29, RZ, RZ, R44 ;  /* 0x000000ffff1d7224 */ /* 0x000fe200078e002c */
[----:B----4-:R-:W-:Y:S02]  /*b73e0*/  IADD3 R35, P0, R35, UR8, RZ ;  /* 0x0000000823237c10 */ /* 0x010fe4000ff1e0ff */
[----:B--2---:R-:W2:Y:S01]  /*b73f0*/  LDL.LU R44, [R1+0x3578] ;  /* 0x00357800012c7983 */ /* 0x004ea20000300800 */
[----:B------:R-:W-:-:S03]  /*b7400*/  IADD3.X R41, R41, UR5, RZ, P1, !PT ;  /* 0x0000000529297c10 */ /* 0x000fc60008ffe4ff */
[----:B------:R-:W-:Y:S04]  /*b7410*/  STL [R1+0x35ac], R35 ;  /* 0x0035ac2301007387 */ /* 0x000fe80000100800 */
[----:B------:R1:W-:Y:S04]  /*b7420*/  STL [R1+0x35a8], R41 ;  /* 0x0035a82901007387 */ /* 0x0003e80000100800 */
[----:B------:R-:W4:Y:S04]  /*b7430*/  LDL.LU R30, [R1+0x357c] ;  /* 0x00357c00011e7983 */ /* 0x000f280000300800 */
[----:B------:R1:W-:Y:S01]  /*b7440*/  LDGSTS.E [R31+0x21600], [R28.64], P4 ;  /* 0x216000001c1f7fae */ /* 0x0003e2000a121846 */
[----:B------:R-:W-:-:S02]  /*b7450*/  IADD3 R33, P1, R33, UR8, RZ ;  /* 0x0000000821217c10 */ /* 0x000fc4000ff3e0ff */
[----:B------:R-:W-:Y:S01]  /*b7460*/  IADD3.X R45, R45, UR5, RZ, P0, !PT ;  /* 0x000000052d2d7c10 */ /* 0x000fe200087fe4ff */
[----:B-1----:R-:W-:Y:S02]  /*b7470*/  IMAD.MOV.U32 R29, RZ, RZ, R41 ;  /* 0x000000ffff1d7224 */ /* 0x002fe400078e0029 */
[----:B------:R-:W4:Y:S01]  /*b7480*/  LDL.LU R41, [R1+0x3570] ;  /* 0x0035700001297983 */ /* 0x000f220000300800 */
[----:B------:R-:W-:-:S03]  /*b7490*/  IMAD.MOV.U32 R28, RZ, RZ, R32 ;  /* 0x000000ffff1c7224 */ /* 0x000fc600078e0020 */
[----:B------:R-:W-:Y:S04]  /*b74a0*/  STL [R1+0x35a4], R33 ;  /* 0x0035a42101007387 */ /* 0x000fe80000100800 */
[----:B------:R1:W-:Y:S04]  /*b74b0*/  STL [R1+0x35a0], R45 ;  /* 0x0035a02d01007387 */ /* 0x0003e80000100800 */
[----:B------:R-:W4:Y:S04]  /*b74c0*/  LDL.LU R32, [R1+0x3574] ;  /* 0x0035740001207983 */ /* 0x000f280000300800 */
[----:B------:R1:W-:Y:S01]  /*b74d0*/  LDGSTS.E [R31+0x21e00], [R28.64], P4 ;  /* 0x21e000001c1f7fae */ /* 0x0003e2000a121846 */
[----:B------:R-:W-:Y:S01]  /*b74e0*/  IADD3 R39, P0, R39, UR8, RZ ;  /* 0x0000000827277c10 */ /* 0x000fe2000ff1e0ff */
[----:B-1----:R-:W-:-:S02]  /*b74f0*/  IMAD.MOV.U32 R29, RZ, RZ, R45 ;  /* 0x000000ffff1d7224 */ /* 0x002fc400078e002d */
[----:B------:R-:W4:Y:S01]  /*b7500*/  LDL.LU R45, [R1+0x3568] ;  /* 0x00356800012d7983 */ /* 0x000f220000300800 */
[----:B------:R-:W-:-:S03]  /*b7510*/  MOV R28, R35 ;  /* 0x00000023001c7202 */ /* 0x000fc60000000f00 */
[----:B------:R-:W-:Y:S04]  /*b7520*/  STL [R1+0x359c], R39 ;  /* 0x00359c2701007387 */ /* 0x000fe80000100800 */
[----:B------:R1:W-:Y:S01]  /*b7530*/  LDGSTS.E [R31+0x22600], [R28.64], P4 ;  /* 0x226000001c1f7fae */ /* 0x0003e2000a121846 */
[----:B------:R-:W-:-:S05]  /*b7540*/  IADD3.X R46, R46, UR5, RZ, P1, !PT ;  /* 0x000000052e2e7c10 */ /* 0x000fca0008ffe4ff */
[----:B------:R-:W-:Y:S04]  /*b7550*/  STL [R1+0x3598], R46 ;  /* 0x0035982e01007387 */ /* 0x000fe80000100800 */
[----:B------:R-:W4:Y:S01]  /*b7560*/  LDL.LU R35, [R1+0x356c] ;  /* 0x00356c0001237983 */ /* 0x000f220000300800 */
[----:B------:R-:W-:Y:S01]  /*b7570*/  IADD3 R37, P1, R37, UR8, RZ ;  /* 0x0000000825257c10 */ /* 0x000fe2000ff3e0ff */
[----:B-1----:R-:W-:Y:S01]  /*b7580*/  IMAD.MOV.U32 R28, RZ, RZ, R33 ;  /* 0x000000ffff1c7224 */ /* 0x002fe200078e0021 */
[----:B------:R-:W-:Y:S01]  /*b7590*/  IADD3.X R43, R43, UR5, RZ, P0, !PT ;  /* 0x000000052b2b7c10 */ /* 0x000fe200087fe4ff */
[----:B------:R-:W-:Y:S01]  /*b75a0*/  IMAD.MOV.U32 R29, RZ, RZ, R46 ;  /* 0x000000ffff1d7224 */ /* 0x000fe200078e002e */
[----:B------:R-:W4:Y:S04]  /*b75b0*/  LDL.LU R33, [R1+0x3564] ;  /* 0x0035640001217983 */ /* 0x000f280000300800 */
[----:B------:R-:W-:Y:S04]  /*b75c0*/  STL [R1+0x3594], R37 ;  /* 0x0035942501007387 */ /* 0x000fe80000100800 */
[----:B------:R1:W-:Y:S04]  /*b75d0*/  LDGSTS.E [R31+0x22e00], [R28.64], P4 ;  /* 0x22e000001c1f7fae */ /* 0x0003e8000a121846 */
[----:B------:R1:W-:Y:S02]  /*b75e0*/  STL [R1+0x3590], R43 ;  /* 0x0035902b01007387 */ /* 0x0003e40000100800 */
[----:B-1----:R-:W-:-:S02]  /*b75f0*/  IMAD.MOV.U32 R29, RZ, RZ, R43 ;  /* 0x000000ffff1d7224 */ /* 0x002fc400078e002b */
[----:B------:R-:W4:Y:S01]  /*b7600*/  LDL.LU R43, [R1+0x3560] ;  /* 0x00356000012b7983 */ /* 0x000f220000300800 */
[----:B------:R-:W-:-:S05]  /*b7610*/  IMAD.MOV.U32 R28, RZ, RZ, R39 ;  /* 0x000000ffff1c7224 */ /* 0x000fca00078e0027 */
[----:B------:R1:W-:Y:S02]  /*b7620*/  LDGSTS.E [R31+0x23600], [R28.64], P4 ;  /* 0x236000001c1f7fae */ /* 0x0003e4000a121846 */
[----:B-1----:R-:W-:Y:S01]  /*b7630*/  IMAD.MOV.U32 R28, RZ, RZ, R37 ;  /* 0x000000ffff1c7224 */ /* 0x002fe200078e0025 */
[----:B---3--:R-:W-:Y:S02]  /*b7640*/  IADD3.X R40, R40, UR5, RZ, P1, !PT ;  /* 0x0000000528287c10 */ /* 0x008fe40008ffe4ff */
[----:B------:R-:W-:-:S03]  /*b7650*/  IADD3 R34, P0, R34, UR8, RZ ;  /* 0x0000000822227c10 */ /* 0x000fc6000ff1e0ff */
[----:B------:R-:W-:Y:S02]  /*b7660*/  IMAD.MOV.U32 R29, RZ, RZ, R40 ;  /* 0x000000ffff1d7224 */ /* 0x000fe400078e0028 */
[----:B------:R-:W-:Y:S04]  /*b7670*/  STL [R1+0x358c], R34 ;  /* 0x00358c2201007387 */ /* 0x000fe80000100800 */
[----:B------:R1:W-:Y:S01]  /*b7680*/  STL [R1+0x3588], R40 ;  /* 0x0035882801007387 */ /* 0x0003e20000100800 */
[----:B------:R-:W-:-:S03]  /*b7690*/  IADD3.X R42, R42, UR5, RZ, P0, !PT ;  /* 0x000000052a2a7c10 */ /* 0x000fc600087fe4ff */
[----:B------:R-:W3:Y:S04]  /*b76a0*/  LDL.LU R39, [R1+0x355c] ;  /* 0x00355c0001277983 */ /* 0x000ee80000300800 */
[----:B------:R2:W-:Y:S04]  /*b76b0*/  LDGSTS.E [R31+0x23e00], [R28.64], P4 ;  /* 0x23e000001c1f7fae */ /* 0x0005e8000a121846 */
[----:B-1----:R-:W3:Y:S01]  /*b76c0*/  LDL.LU R40, [R1+0x3558] ;  /* 0x0035580001287983 */ /* 0x002ee20000300800 */
[----:B------:R-:W-:-:S05]  /*b76d0*/  IADD3 R38, P1, R38, UR8, RZ ;  /* 0x0000000826267c10 */ /* 0x000fca000ff3e0ff */
[----:B------:R-:W-:Y:S01]  /*b76e0*/  STL [R1+0x3584], R38 ;  /* 0x0035842601007387 */ /* 0x000fe20000100800 */
[----:B--2---:R-:W-:Y:S01]  /*b76f0*/  IMAD.MOV.U32 R29, RZ, RZ, R42 ;  /* 0x000000ffff1d7224 */ /* 0x004fe200078e002a */
[----:B------:R-:W-:Y:S02]  /*b7700*/  IADD3.X R44, R44, UR5, RZ, P1, !PT ;  /* 0x000000052c2c7c10 */ /* 0x000fe40008ffe4ff */
[----:B------:R1:W-:Y:S04]  /*b7710*/  STL [R1+0x3580], R42 ;  /* 0x0035802a01007387 */ /* 0x0003e80000100800 */
[----:B------:R-:W2:Y:S01]  /*b7720*/  LDL.LU R37, [R1+0x3554] ;  /* 0x0035540001257983 */ /* 0x000ea20000300800 */
[----:B------:R-:W-:-:S03]  /*b7730*/  MOV R28, R34 ;  /* 0x00000022001c7202 */ /* 0x000fc60000000f00 */
[----:B-1----:R-:W2:Y:S01]  /*b7740*/  LDL.LU R42, [R1+0x3550] ;  /* 0x00355000012a7983 */ /* 0x002ea20000300800 */
[----:B----4-:R-:W-:-:S03]  /*b7750*/  IADD3 R30, P0, R30, UR8, RZ ;  /* 0x000000081e1e7c10 */ /* 0x010fc6000ff1e0ff */
[----:B------:R1:W-:Y:S04]  /*b7760*/  LDGSTS.E [R31+0x24600], [R28.64], P4 ;  /* 0x246000001c1f7fae */ /* 0x0003e8000a121846 */
[----:B------:R-:W-:Y:S04]  /*b7770*/  STL [R1+0x357c], R30 ;  /* 0x00357c1e01007387 */ /* 0x000fe80000100800 */
[----:B------:R4:W-:Y:S04]  /*b7780*/  STL [R1+0x3578], R44 ;  /* 0x0035782c01007387 */ /* 0x0009e80000100800 */
[----:B------:R-:W2:Y:S04]  /*b7790*/  LDL.LU R34, [R1+0x354c] ;  /* 0x00354c0001227983 */ /* 0x000ea80000300800 */
[----:B------:R-:W2:Y:S01]  /*b77a0*/  LDL.LU R46, [R1+0x3548] ;  /* 0x00354800012e7983 */ /* 0x000ea20000300800 */
[----:B------:R-:W-:Y:S01]  /*b77b0*/  IADD3.X R41, R41, UR5, RZ, P0, !PT ;  /* 0x0000000529297c10 */ /* 0x000fe200087fe4ff */
[----:B-1----:R-:W-:-:S02]  /*b77c0*/  IMAD.MOV.U32 R28, RZ, RZ, R38 ;  /* 0x000000ffff1c7224 */ /* 0x002fc400078e0026 */
[----:B------:R-:W-:-:S05]  /*b77d0*/  IMAD.MOV.U32 R29, RZ, RZ, R44 ;  /* 0x000000ffff1d7224 */ /* 0x000fca00078e002c */
[----:B------:R1:W-:Y:S01]  /*b77e0*/  LDGSTS.E [R31+0x24e00], [R28.64], P4 ;  /* 0x24e000001c1f7fae */ /* 0x0003e2000a121846 */
[----:B------:R-:W-:-:S05]  /*b77f0*/  IADD3 R32, P1, R32, UR8, RZ ;  /* 0x0000000820207c10 */ /* 0x000fca000ff3e0ff */
[----:B------:R-:W-:Y:S04]  /*b7800*/  STL [R1+0x3574], R32 ;  /* 0x0035742001007387 */ /* 0x000fe80000100800 */
[----:B------:R1:W-:Y:S04]  /*b7810*/  STL [R1+0x3570], R41 ;  /* 0x0035702901007387 */ /* 0x0003e80000100800 */
[----:B------:R-:W2:Y:S04]  /*b7820*/  LDL.LU R38, [R1+0x3544] ;  /* 0x0035440001267983 */ /* 0x000ea80000300800 */
[----:B----4-:R-:W4:Y:S01]  /*b7830*/  LDL.LU R44, [R1+0x3540] ;  /* 0x00354000012c7983 */ /* 0x010f220000300800 */
[----:B------:R-:W-:Y:S01]  /*b7840*/  IADD3.X R45, R45, UR5, RZ, P1, !PT ;  /* 0x000000052d2d7c10 */ /* 0x000fe20008ffe4ff */
[----:B-1----:R-:W-:-:S02]  /*b7850*/  IMAD.MOV.U32 R29, RZ, RZ, R41 ;  /* 0x000000ffff1d7224 */ /* 0x002fc400078e0029 */
[----:B------:R-:W-:-:S05]  /*b7860*/  IMAD.MOV.U32 R28, RZ, RZ, R30 ;  /* 0x000000ffff1c7224 */ /* 0x000fca00078e001e */
[----:B------:R1:W-:Y:S01]  /*b7870*/  LDGSTS.E [R31+0x25600], [R28.64], P4 ;  /* 0x256000001c1f7fae */ /* 0x0003e2000a121846 */
[----:B------:R-:W-:-:S05]  /*b7880*/  IADD3 R35, P0, R35, UR8, RZ ;  /* 0x0000000823237c10 */ /* 0x000fca000ff1e0ff */
[----:B------:R-:W-:Y:S04]  /*b7890*/  STL [R1+0x356c], R35 ;  /* 0x00356c2301007387 */ /* 0x000fe80000100800 */
[----:B------:R1:W-:Y:S04]  /*b78a0*/  STL [R1+0x3568], R45 ;  /* 0x0035682d01007387 */ /* 0x0003e80000100800 */
[----:B------:R-:W4:Y:S04]  /*b78b0*/  LDL.LU R41, [R1+0x3538] ;  /* 0x0035380001297983 */ /* 0x000f280000300800 */
[----:B------:R-:W4:Y:S01]  /*b78c0*/  LDL.LU R30, [R1+0x353c] ;  /* 0x00353c00011e7983 */ /* 0x000f220000300800 */
[----:B------:R-:W-:Y:S01]  /*b78d0*/  IADD3 R33, P1, R33, UR8, RZ ;  /* 0x0000000821217c10 */ /* 0x000fe2000ff3e0ff */
[----:B-1----:R-:W-:-:S02]  /*b78e0*/  IMAD.MOV.U32 R29, RZ, RZ, R45 ;  /* 0x000000ffff1d7224 */ /* 0x002fc400078e002d */
[----:B------:R-:W4:Y:S01]  /*b78f0*/  LDL.LU R45, [R1+0x3530] ;  /* 0x00353000012d7983 */ /* 0x000f220000300800 */
[----:B------:R-:W-:Y:S01]  /*b7900*/  IMAD.MOV.U32 R28, RZ, RZ, R32 ;  /* 0x000000ffff1c7224 */ /* 0x000fe200078e0020 */
[----:B------:R-:W-:Y:S02]  /*b7910*/  IADD3.X R43, R43, UR5, RZ, P0, !PT ;  /* 0x000000052b2b7c10 */ /* 0x000fe400087fe4ff */
[----:B------:R-:W-:Y:S04]  /*b7920*/  STL [R1+0x3564], R33 ;  /* 0x0035642101007387 */ /* 0x000fe80000100800 */
[----:B------:R1:W-:Y:S04]  /*b7930*/  STL [R1+0x3560], R43 ;  /* 0x0035602b01007387 */ /* 0x0003e80000100800 */
[----:B------:R-:W4:Y:S04]  /*b7940*/  LDL.LU R32, [R1+0x3534] ;  /* 0x0035340001207983 */ /* 0x000f280000300800 */
[----:B------:R1:W-:Y:S02]  /*b7950*/  LDGSTS.E [R31+0x25e00], [R28.64], P4 ;  /* 0x25e000001c1f7fae */ /* 0x0003e4000a121846 */
[----:B-1----:R-:W-:Y:S01]  /*b7960*/  MOV R28, R35 ;  /* 0x00000023001c7202 */ /* 0x002fe20000000f00 */
[----:B------:R-:W-:-:S02]  /*b7970*/  IMAD.MOV.U32 R29, RZ, RZ, R43 ;  /* 0x000000ffff1d7224 */ /* 0x000fc400078e002b */
[----:B------:R-:W4:Y:S04]  /*b7980*/  LDL.LU R43, [R1+0x3528] ;  /* 0x00352800012b7983 */ /* 0x000f280000300800 */
[----:B------:R1:W-:Y:S02]  /*b7990*/  LDGSTS.E [R31+0x26600], [R28.64], P4 ;  /* 0x266000001c1f7fae */ /* 0x0003e4000a121846 */
[----:B-1----:R-:W-:Y:S01]  /*b79a0*/  IMAD.MOV.U32 R28, RZ, RZ, R33 ;  /* 0x000000ffff1c7224 */ /* 0x002fe200078e0021 */
[----:B---3--:R-:W-:Y:S02]  /*b79b0*/  IADD3 R39, P0, R39, UR8, RZ ;  /* 0x0000000827277c10 */ /* 0x008fe4000ff1e0ff */
[----:B------:R-:W-:-:S03]  /*b79c0*/  IADD3.X R40, R40, UR5, RZ, P1, !PT ;  /* 0x0000000528287c10 */ /* 0x000fc60008ffe4ff */
[----:B------:R-:W-:Y:S04]  /*b79d0*/  STL [R1+0x355c], R39 ;  /* 0x00355c2701007387 */ /* 0x000fe80000100800 */
[----:B------:R1:W-:Y:S01]  /*b79e0*/  STL [R1+0x3558], R40 ;  /* 0x0035582801007387 */ /* 0x0003e20000100800 */
[----:B------:R-:W-:-:S03]  /*b79f0*/  IMAD.MOV.U32 R29, RZ, RZ, R40 ;  /* 0x000000ffff1d7224 */ /* 0x000fc600078e0028 */
[----:B------:R-:W3:Y:S04]  /*b7a00*/  LDL.LU R35, [R1+0x352c] ;  /* 0x00352c0001237983 */ /* 0x000ee80000300800 */
[----:B------:R2:W-:Y:S02]  /*b7a10*/  LDGSTS.E [R31+0x26e00], [R28.64], P4 ;  /* 0x26e000001c1f7fae */ /* 0x0005e4000a121846 */
[----:B--2---:R-:W-:Y:S02]  /*b7a20*/  IADD3 R37, P1, R37, UR8, RZ ;  /* 0x0000000825257c10 */ /* 0x004fe4000ff3e0ff */
        /* <DEDUP_REMOVED lines=11> */
[----:B------:R-:W-:Y:S01]  /*b7ae0*/  STL [R1+0x354c], R34 ;  /* 0x00354c2201007387 */ /* 0x000fe20000100800 */
[----:B------:R-:W-:-:S03]  /*b7af0*/  IMAD.MOV.U32 R28, RZ, RZ, R37 ;  /* 0x000000ffff1c7224 */ /* 0x000fc600078e0025 */
[----:B------:R-:W-:Y:S01]  /*b7b00*/  STL [R1+0x3548], R46 ;  /* 0x0035482e01007387 */ /* 0x000fe20000100800 */
[----:B------:R-:W-:-:S03]  /*b7b10*/  IMAD.MOV.U32 R29, RZ, RZ, R46 ;  /* 0x000000ffff1d7224 */ /* 0x000fc600078e002e */
[----:B------:R-:W2:Y:S04]  /*b7b20*/  LDL.LU R39, [R1+0x351c] ;  /* 0x00351c0001277983 */ /* 0x000ea80000300800 */
[----:B------:R-:W2:Y:S04]  /*b7b30*/  LDL.LU R37, [R1+0x3504] ;  /* 0x0035040001257983 */ /* 0x000ea80000300800 */
[----:B------:R1:W-:Y:S01]  /*b7b40*/  LDGSTS.E [R31+0x27e00], [R28.64], P4 ;  /* 0x27e000001c1f7fae */ /* 0x0003e2000a121846 */
[----:B------:R-:W-:Y:S02]  /*b7b50*/  IADD3 R38, P1, R38, UR8, RZ ;  /* 0x0000000826267c10 */ /* 0x000fe4000ff3e0ff */
[----:B----4-:R-:W-:-:S03]  /*b7b60*/  IADD3.X R44, R44, UR5, RZ, P0, !PT ;  /* 0x000000052c2c7c10 */ /* 0x010fc600087fe4ff */
[----:B------:R-:W-:Y:S04]  /*b7b70*/  STL [R1+0x3544], R38 ;  /* 0x0035442601007387 */ /* 0x000fe80000100800 */
[----:B------:R4:W-:Y:S01]  /*b7b80*/  STL [R1+0x3540], R44 ;  /* 0x0035402c01007387 */ /* 0x0009e20000100800 */
[----:B-1----:R-:W-:Y:S01]  /*b7b90*/  IMAD.MOV.U32 R29, RZ, RZ, R44 ;  /* 0x000000ffff1d7224 */ /* 0x002fe200078e002c */
[----:B------:R-:W-:-:S05]  /*b7ba0*/  MOV R28, R34 ;  /* 0x00000022001c7202 */ /* 0x000fca0000000f00 */
[----:B------:R1:W-:Y:S04]  /*b7bb0*/  LDGSTS.E [R31+0x28600], [R28.64], P4 ;  /* 0x286000001c1f7fae */ /* 0x0003e8000a121846 */
[----:B----4-:R-:W4:Y:S01]  /*b7bc0*/  LDL.LU R44, [R1+0x34fc] ;  /* 0x0034fc00012c7983 */ /* 0x010f220000300800 */
[----:B-1----:R-:W-:Y:S01]  /*b7bd0*/  IMAD.MOV.U32 R28, RZ, RZ, R38 ;  /* 0x000000ffff1c7224 */ /* 0x002fe200078e0026 */
[----:B------:R-:W-:Y:S02]  /*b7be0*/  IADD3.X R41, R41, UR5, RZ, P1, !PT ;  /* 0x0000000529297c10 */ /* 0x000fe40008ffe4ff */
[----:B------:R-:W-:-:S03]  /*b7bf0*/  IADD3 R30, P0, R30, UR8, RZ ;  /* 0x000000081e1e7c10 */ /* 0x000fc6000ff1e0ff */
[----:B------:R-:W-:Y:S02]  /*b7c00*/  IMAD.MOV.U32 R29, RZ, RZ, R41 ;  /* 0x000000ffff1d7224 */ /* 0x000fe400078e0029 */
[----:B------:R-:W-:Y:S04]  /*b7c10*/  STL [R1+0x353c], R30 ;  /* 0x00353c1e01007387 */ /* 0x000fe80000100800 */
[----:B------:R1:W-:Y:S04]  /*b7c20*/  STL [R1+0x3538], R41 ;  /* 0x0035382901007387 */ /* 0x0003e80000100800 */
[----:B------:R-:W4:Y:S01]  /*b7c30*/  LDL.LU R34, [R1+0x350c] ;  /* 0x00350c0001227983 */ /* 0x000f220000300800 */
[----:B------:R-:W-:-:S03]  /*b7c40*/  IADD3.X R45, R45, UR5, RZ, P0, !PT ;  /* 0x000000052d2d7c10 */ /* 0x000fc600087fe4ff */
        /* <DEDUP_REMOVED lines=10> */
[----:B------:R1:W-:Y:S02]  /*b7cf0*/  LDGSTS.E [R31+0x29600], [R28.64], P4 ;  /* 0x296000001c1f7fae */ /* 0x0003e4000a121846 */
[----:B-1----:R-:W-:Y:S02]  /*b7d00*/  IMAD.MOV.U32 R28, RZ, RZ, R32 ;  /* 0x000000ffff1c7224 */ /* 0x002fe400078e0020 */
[----:B------:R-:W-:-:S05]  /*b7d10*/  IMAD.MOV.U32 R29, RZ, RZ, R43 ;  /* 0x000000ffff1d7224 */ /* 0x000fca00078e002b */
[----:B------:R1:W-:Y:S01]  /*b7d20*/  LDGSTS.E [R31+0x29e00], [R28.64], P4 ;  /* 0x29e000001c1f7fae */ /* 0x0003e2000a121846 */
[----:B---3--:R-:W-:-:S05]  /*b7d30*/  IADD3 R35, P0, R35, UR8, RZ ;  /* 0x0000000823237c10 */ /* 0x008fca000ff1e0ff */
[----:B------:R-:W-:Y:S04]  /*b7d40*/  STL [R1+0x352c], R35 ;  /* 0x00352c2301007387 */ /* 0x000fe80000100800 */
[----:B------:R3:W-:Y:S01]  /*b7d50*/  STL [R1+0x3528], R43 ;  /* 0x0035282b01007387 */ /* 0x0007e20000100800 */
[----:B--2---:R-:W-:-:S03]  /*b7d60*/  IADD3.X R40, R40, UR5, RZ, P0, !PT ;  /* 0x0000000528287c10 */ /* 0x004fc600087fe4ff */
[----:B------:R-:W2:Y:S04]  /*b7d70*/  LDL.LU R30, [R1+0x34dc] ;  /* 0x0034dc00011e7983 */ /* 0x000ea80000300800 */
[----:B------:R-:W2:Y:S01]  /*b7d80*/  LDL.LU R46, [R1+0x3510] ;  /* 0x00351000012e7983 */ /* 0x000ea20000300800 */
[----:B------:R-:W-:Y:S01]  /*b7d90*/  IADD3 R33, P1, R33, UR8, RZ ;  /* 0x0000000821217c10 */ /* 0x000fe2000ff3e0ff */
[----:B-1----:R-:W-:Y:S01]  /*b7da0*/  IMAD.MOV.U32 R29, RZ, RZ, R40 ;  /* 0x000000ffff1d7224 */ /* 0x002fe200078e0028 */
[----:B------:R-:W-:-:S03]  /*b7db0*/  MOV R28, R35 ;  /* 0x00000023001c7202 */ /* 0x000fc60000000f00 */
[----:B------:R-:W-:Y:S04]  /*b7dc0*/  STL [R1+0x3524], R33 ;  /* 0x0035242101007387 */ /* 0x000fe80000100800 */
[----:B------:R1:W-:Y:S01]  /*b7dd0*/  STL [R1+0x3520], R40 ;  /* 0x0035202801007387 */ /* 0x0003e20000100800 */
[----:B------:R-:W-:-:S03]  /*b7de0*/  IADD3.X R42, R42, UR5, RZ, P1, !PT ;  /* 0x000000052a2a7c10 */ /* 0x000fc60008ffe4ff */
[----:B------:R-:W2:Y:S04]  /*b7df0*/  LDL.LU R32, [R1+0x34e4] ;  /* 0x0034e40001207983 */ /* 0x000ea80000300800 */
[----:B---3--:R-:W3:Y:S01]  /*b7e00*/  LDL.LU R43, [R1+0x34d8] ;  /* 0x0034d800012b7983 */ /* 0x008ee20000300800 */
[----:B------:R-:W-:-:S03]  /*b7e10*/  IADD3 R39, P0, R39, UR8, RZ ;  /* 0x0000000827277c10 */ /* 0x000fc6000ff1e0ff */
[----:B------:R1:W-:Y:S01]  /*b7e20*/  LDGSTS.E [R31+0x2a600], [R28.64], P4 ;  /* 0x2a6000001c1f7fae */ /* 0x0003e2000a121846 */
[----:B------:R-:W-:-:S03]  /*b7e30*/  IADD3 R37, P1, R37, UR8, RZ ;  /* 0x0000000825257c10 */ /* 0x000fc6000ff3e0ff */
[----:B------:R-:W-:Y:S04]  /*b7e40*/  STL [R1+0x351c], R39 ;  /* 0x00351c2701007387 */ /* 0x000fe80000100800 */
[----:B------:R1:W-:Y:S04]  /*b7e50*/  STL [R1+0x3518], R42 ;  /* 0x0035182a01007387 */ /* 0x0003e80000100800 */
[----:B-1----:R-:W3:Y:S01]  /*b7e60*/  LDL.LU R40, [R1+0x34e0] ;  /* 0x0034e00001287983 */ /* 0x002ee20000300800 */
[----:B------:R-:W-:-:S03]  /*b7e70*/  IMAD.MOV.U32 R29, RZ, RZ, R42 ;  /* 0x000000ffff1d7224 */ /* 0x000fc600078e002a */
[----:B------:R-:W3:Y:S01]  /*b7e80*/  LDL.LU R35, [R1+0x34ec] ;  /* 0x0034ec0001237983 */ /* 0x000ee20000300800 */
[----:B------:R-:W-:-:S03]  /*b7e90*/  IMAD.MOV.U32 R28, RZ, RZ, R33 ;  /* 0x000000ffff1c7224 */ /* 0x000fc600078e0021 */
[----:B------:R-:W3:Y:S04]  /*b7ea0*/  LDL.LU R42, [R1+0x34e8] ;  /* 0x0034e800012a7983 */ /* 0x000ee80000300800 */
[----:B------:R-:W-:Y:S04]  /*b7eb0*/  STL [R1+0x3504], R37 ;  /* 0x0035042501007387 */ /* 0x000fe80000100800 */
[----:B------:R1:W-:Y:S01]  /*b7ec0*/  LDGSTS.E [R31+0x2ae00], [R28.64], P4 ;  /* 0x2ae000001c1f7fae */ /* 0x0003e2000a121846 */
[----:B----4-:R-:W-:-:S05]  /*b7ed0*/  IADD3.X R44, R44, UR5, RZ, P0, !PT ;  /* 0x000000052c2c7c10 */ /* 0x010fca00087fe4ff */
[----:B------:R4:W-:Y:S04]  /*b7ee0*/  STL [R1+0x34fc], R44 ;  /* 0x0034fc2c01007387 */ /* 0x0009e80000100800 */
[----:B------:R-:W3:Y:S01]  /*b7ef0*/  LDL.LU R33, [R1+0x34f4] ;  /* 0x0034f40001217983 */ /* 0x000ee20000300800 */
[----:B-1----:R-:W-:Y:S02]  /*b7f00*/  IMAD.MOV.U32 R29, RZ, RZ, R44 ;  /* 0x000000ffff1d7224 */ /* 0x002fe400078e002c */
[----:B------:R-:W-:Y:S01]  /*b7f10*/  IMAD.MOV.U32 R28, RZ, RZ, R39 ;  /* 0x000000ffff1c7224 */ /* 0x000fe200078e0027 */
[----:B----4-:R-:W4:Y:S04]  /*b7f20*/  LDL.LU R44, [R1+0x34f0] ;  /* 0x0034f000012c7983 */ /* 0x010f280000300800 */
[----:B------:R1:W-:Y:S01]  /*b7f30*/  LDGSTS.E [R31+0x2b600], [R28.64], P4 ;  /* 0x2b6000001c1f7fae */ /* 0x0003e2000a121846 */
[----:B------:R-:W-:-:S02]  /*b7f40*/  IADD3 R34, P0, R34, UR8, RZ ;  /* 0x0000000822227c10 */ /* 0x000fc4000ff1e0ff */
[----:B------:R-:W-:-:S03]  /*b7f50*/  IADD3.X R41, R41, UR5, RZ, P1, !PT ;  /* 0x0000000529297c10 */ /* 0x000fc60008ffe4ff */
[----:B------:R-:W-:Y:S04]  /*b7f60*/  STL [R1+0x350c], R34 ;  /* 0x00350c2201007387 */ /* 0x000fe80000100800 */
[----:B------:R1:W-:Y:S04]  /*b7f70*/  STL [R1+0x3500], R41 ;  /* 0x0035002901007387 */ /* 0x0003e80000100800 */
[----:B------:R-:W4:Y:S01]  /*b7f80*/  LDL.LU R39, [R1+0x34f8] ;  /* 0x0034f80001277983 */ /* 0x000f220000300800 */
[----:B-1----:R-:W-:Y:S01]  /*b7f90*/  IMAD.MOV.U32 R29, RZ, RZ, R41 ;  /* 0x000000ffff1d7224 */ /* 0x002fe200078e0029 */
[----:B------:R-:W-:-:S02]  /*b7fa0*/  IADD3 R38, P1, R38, UR8, RZ ;  /* 0x0000000826267c10 */ /* 0x000fc4000ff3e0ff */
[----:B------:R-:W4:Y:S01]  /*b7fb0*/  LDL.LU R41, [R1+0x33f4] ;  /* 0x0033f40001297983 */ /* 0x000f220000300800 */
[----:B------:R-:W-:-:S03]  /*b7fc0*/  IADD3.X R45, R45, UR5, RZ, P0, !PT ;  /* 0x000000052d2d7c10 */ /* 0x000fc600087fe4ff */
[----:B------:R-:W-:Y:S01]  /*b7fd0*/  STL [R1+0x3514], R38 ;  /* 0x0035142601007387 */ /* 0x000fe20000100800 */
[----:B------:R-:W-:-:S03]  /*b7fe0*/  IMAD.MOV.U32 R28, RZ, RZ, R37 ;  /* 0x000000ffff1c7224 */ /* 0x000fc600078e0025 */
        /* <DEDUP_REMOVED lines=8> */
[----:B--2---:R-:W-:Y:S02]  /*b8070*/  IADD3 R30, P0, R30, UR8, RZ ;  /* 0x000000081e1e7c10 */ /* 0x004fe4000ff1e0ff */
[----:B------:R-:W-:-:S03]  /*b8080*/  IADD3.X R46, R46, UR5, RZ, P1, !PT ;  /* 0x000000052e2e7c10 */ /* 0x000fc60008ffe4ff */
[----:B------:R-:W-:Y:S04]  /*b8090*/  STL [R1+0x34dc], R30 ;  /* 0x0034dc1e01007387 */ /* 0x000fe80000100800 */
[----:B------:R-:W-:Y:S01]  /*b80a0*/  STL [R1+0x3510], R46 ;  /* 0x0035102e01007387 */ /* 0x000fe20000100800 */
[----:B------:R-:W-:-:S03]  /*b80b0*/  IMAD.MOV.U32 R29, RZ, RZ, R46 ;  /* 0x000000ffff1d7224 */ /* 0x000fc600078e002e */
[----:B------:R-:W2:Y:S04]  /*b80c0*/  LDL.LU R34, [R1+0x3404] ;  /* 0x0034040001227983 */ /* 0x000ea80000300800 */
[----:B------:R-:W2:Y:S04]  /*b80d0*/  LDL.LU R38, [R1+0x340c] ;  /* 0x00340c0001267983 */ /* 0x000ea80000300800 */
[----:B------:R1:W-:Y:S01]  /*b80e0*/  LDGSTS.E [R31+0x2ce00], [R28.64], P4 ;  /* 0x2ce000001c1f7fae */ /* 0x0003e2000a121846 */
[----:B------:R-:W-:Y:S02]  /*b80f0*/  IADD3 R32, P1, R32, UR8, RZ ;  /* 0x0000000820207c10 */ /* 0x000fe4000ff3e0ff */
[----:B---3--:R-:W-:-:S03]  /*b8100*/  IADD3.X R43, R43, UR5, RZ, P0, !PT ;  /* 0x000000052b2b7c10 */ /* 0x008fc600087fe4ff */
[----:B------:R-:W-:Y:S04]  /*b8110*/  STL [R1+0x34e4], R32 ;  /* 0x0034e42001007387 */ /* 0x000fe80000100800 */
[----:B------:R3:W-:Y:S01]  /*b8120*/  STL [R1+0x34d8], R43 ;  /* 0x0034d82b01007387 */ /* 0x0007e20000100800 */
[----:B-1----:R-:W-:Y:S02]  /*b8130*/  IMAD.MOV.U32 R28, RZ, RZ, R30 ;  /* 0x000000ffff1c7224 */ /* 0x002fe400078e001e */
[----:B------:R-:W-:-:S05]  /*b8140*/  IMAD.MOV.U32 R29, RZ, RZ, R43 ;  /* 0x000000ffff1d7224 */ /* 0x000fca00078e002b */
[----:B------:R1:W-:Y:S01]  /*b8150*/  LDGSTS.E [R31+0x2d600], [R28.64], P4 ;  /* 0x2d6000001c1f7fae */ /* 0x0003e2000a121846 */
[----:B------:R-:W-:-:S03]  /*b8160*/  IADD3.X R40, R40, UR5, RZ, P1, !PT ;  /* 0x0000000528287c10 */ /* 0x000fc60008ffe4ff */
[----:B---3--:R-:W3:Y:S01]  /*b8170*/  LDL.LU R43, [R1+0x3400] ;  /* 0x00340000012b7983 */ /* 0x008ee20000300800 */
[----:B------:R-:W-:-:S04]  /*b8180*/  IADD3 R35, P0, R35, UR8, RZ ;  /* 0x0000000823237c10 */ /* 0x000fc8000ff1e0ff */
[----:B------:R-:W-:Y:S01]  /*b8190*/  IADD3.X R42, R42, UR5, RZ, P0, !PT ;  /* 0x000000052a2a7c10 */ /* 0x000fe200087fe4ff */
[----:B------:R-:W-:Y:S01]  /*b81a0*/  STL [R1+0x34ec], R35 ;  /* 0x0034ec2301007387 */ /* 0x000fe20000100800 */
[----:B-1----:R-:W-:Y:S02]  /*b81b0*/  IMAD.MOV.U32 R28, RZ, RZ, R32 ;  /* 0x000000ffff1c7224 */ /* 0x002fe400078e0020 */
[----:B------:R-:W-:Y:S01]  /*b81c0*/  IMAD.MOV.U32 R29, RZ, RZ, R40 ;  /* 0x000000ffff1d7224 */ /* 0x000fe200078e0028 */
[----:B------:R1:W-:Y:S04]  /*b81d0*/  STL [R1+0x34e0], R40 ;  /* 0x0034e02801007387 */ /* 0x0003e80000100800 */
[----:B------:R-:W3:Y:S04]  /*b81e0*/  LDL.LU R30, [R1+0x3414] ;  /* 0x00341400011e7983 */ /* 0x000ee80000300800 */
[----:B------:R1:W-:Y:S04]  /*b81f0*/  LDGSTS.E [R31+0x2de00], [R28.64], P4 ;  /* 0x2de000001c1f7fae */ /* 0x0003e8000a121846 */
[----:B-1----:R-:W3:Y:S01]  /*b8200*/  LDL.LU R40, [R1+0x3408] ;  /* 0x0034080001287983 */ /* 0x002ee20000300800 */
[----:B------:R-:W-:Y:S01]  /*b8210*/  IADD3 R33, P1, R33, UR8, RZ ;  /* 0x0000000821217c10 */ /* 0x000fe2000ff3e0ff */
[----:B------:R-:W-:-:S04]  /*b8220*/  IMAD.MOV.U32 R29, RZ, RZ, R42 ;  /* 0x000000ffff1d7224 */ /* 0x000fc800078e002a */
[----:B------:R-:W-:Y:S04]  /*b8230*/  STL [R1+0x34f4], R33 ;  /* 0x0034f42101007387 */ /* 0x000fe80000100800 */
[----:B------:R1:W-:Y:S04]  /*b8240*/  STL [R1+0x34e8], R42 ;  /* 0x0034e82a01007387 */ /* 0x0003e80000100800 */
[----:B------:R-:W3:Y:S04]  /*b8250*/  LDL.LU R32, [R1+0x341c] ;  /* 0x00341c0001207983 */ /* 0x000ee80000300800 */
[----:B-1----:R-:W3:Y:S01]  /*b8260*/  LDL.LU R42, [R1+0x3410] ;  /* 0x00341000012a7983 */ /* 0x002ee20000300800 */
[----:B----4-:R-:W-:-:S02]  /*b8270*/  IADD3.X R44, R44, UR5, RZ, P1, !PT ;  /* 0x000000052c2c7c10 */ /* 0x010fc40008ffe4ff */
[----:B------:R-:W-:-:S05]  /*b8280*/  MOV R28, R35 ;  /* 0x00000023001c7202 */ /* 0x000fca0000000f00 */
[----:B------:R1:W-:Y:S01]  /*b8290*/  LDGSTS.E [R31+0x2e600], [R28.64], P4 ;  /* 0x2e6000001c1f7fae */ /* 0x0003e2000a121846 */
[----:B------:R-:W-:-:S05]  /*b82a0*/  IADD3 R39, P0, R39, UR8, RZ ;  /* 0x0000000827277c10 */ /* 0x000fca000ff1e0ff */
[----:B------:R-:W-:Y:S04]  /*b82b0*/  STL [R1+0x34f8], R39 ;  /* 0x0034f82701007387 */ /* 0x000fe80000100800 */
[----:B------:R-:W-:Y:S04]  /*b82c0*/  STL [R1+0x34f0], R44 ;  /* 0x0034f02c01007387 */ /* 0x000fe80000100800 */
[----:B------:R-:W3:Y:S04]  /*b82d0*/  LDL.LU R35, [R1+0x3424] ;  /* 0x0034240001237983 */ /* 0x000ee80000300800 */
[----:B------:R-:W3:Y:S01]  /*b82e0*/  LDL.LU R46, [R1+0x3418] ;  /* 0x00341800012e7983 */ /* 0x000ee20000300800 */
[----:B------:R-:W-:Y:S01]  /*b82f0*/  IADD3.X R41, R41, UR5, RZ, P0, !PT ;  /* 0x0000000529297c10 */ /* 0x000fe200087fe4ff */
[----:B-1----:R-:W-:Y:S01]  /*b8300*/  IMAD.MOV.U32 R28, RZ, RZ, R33 ;  /* 0x000000ffff1c7224 */ /* 0x002fe200078e0021 */
[----:B------:R-:W-:Y:S01]  /*b8310*/  IADD3 R37, P1, R37, UR8, RZ ;  /* 0x0000000825257c10 */ /* 0x000fe2000ff3e0ff */
[----:B------:R-:W-:-:S04]  /*b8320*/  IMAD.MOV.U32 R29, RZ, RZ, R44 ;  /* 0x000000ffff1d7224 */ /* 0x000fc800078e002c */
[----:B------:R-:W-:Y:S04]  /*b8330*/  STL [R1+0x33fc], R37 ;  /* 0x0033fc2501007387 */ /* 0x000fe80000100800 */
[----:B------:R1:W-:Y:S04]  /*b8340*/  STL [R1+0x33f4], R41 ;  /* 0x0033f42901007387 */ /* 0x0003e80000100800 */
[----:B------:R1:W-:Y:S04]  /*b8350*/  LDGSTS.E [R31+0x2ee00], [R28.64], P4 ;  /* 0x2ee000001c1f7fae */ /* 0x0003e8000a121846 */
[----:B------:R-:W3:Y:S01]  /*b8360*/  LDL.LU R33, [R1+0x342c] ;  /* 0x00342c0001217983 */ /* 0x000ee20000300800 */
[----:B-1----:R-:W-:-:S03]  /*b8370*/  IMAD.MOV.U32 R29, RZ, RZ, R41 ;  /* 0x000000ffff1d7224 */ /* 0x002fc600078e0029 */
[----:B------:R-:W3:Y:S01]  /*b8380*/  LDL.LU R41, [R1+0x3420] ;  /* 0x0034200001297983 */ /* 0x000ee20000300800 */
        /* <DEDUP_REMOVED lines=8> */
[----:B------:R-:W-:-:S03]  /*b8410*/  IADD3 R38, P1, R38, UR8, RZ ;  /* 0x0000000826267c10 */ /* 0x000fc6000ff3e0ff */
[----:B------:R2:W-:Y:S04]  /*b8420*/  STL [R1+0x33f8], R45 ;  /* 0x0033f82d01007387 */ /* 0x0005e80000100800 */
[----:B------:R-:W4:Y:S04]  /*b8430*/  LDL.LU R39, [R1+0x3428] ;  /* 0x0034280001277983 */ /* 0x000f280000300800 */
[----:B------:R-:W4:Y:S04]  /*b8440*/  LDL.LU R44, [R1+0x3434] ;  /* 0x00343400012c7983 */ /* 0x000f280000300800 */
[----:B--2---:R-:W2:Y:S04]  /*b8450*/  LDL.LU R45, [R1+0x3430] ;  /* 0x00343000012d7983 */ /* 0x004ea80000300800 */
[----:B------:R-:W-:Y:S01]  /*b8460*/  STL [R1+0x340c], R38 ;  /* 0x00340c2601007387 */ /* 0x000fe20000100800 */
[----:B---3--:R-:W-:-:S02]  /*b8470*/  IADD3.X R43, R43, UR5, RZ, P0, !PT ;  /* 0x000000052b2b7c10 */ /* 0x008fc400087fe4ff */
[----:B-1----:R-:W-:-:S03]  /*b8480*/  MOV R28, R34 ;  /* 0x00000022001c7202 */ /* 0x002fc60000000f00 */
        /* <DEDUP_REMOVED lines=8> */
[----:B------:R1:W-:Y:S01]  /*b8510*/  STL [R1+0x3408], R40 ;  /* 0x0034082801007387 */ /* 0x0003e20000100800 */
[----:B------:R-:W-:-:S03]  /*b8520*/  IMAD.MOV.U32 R29, RZ, RZ, R40 ;  /* 0x000000ffff1d7224 */ /* 0x000fc600078e0028 */
[----:B------:R-:W3:Y:S01]  /*b8530*/  LDL.LU R34, [R1+0x3444] ;  /* 0x0034440001227983 */ /* 0x000ee20000300800 */
[----:B------:R-:W-:-:S03]  /*b8540*/  IMAD.MOV.U32 R28, RZ, RZ, R38 ;  /* 0x000000ffff1c7224 */ /* 0x000fc600078e0026 */
[----:B-1----:R-:W3:Y:S04]  /*b8550*/  LDL.LU R40, [R1+0x3440] ;  /* 0x0034400001287983 */ /* 0x002ee80000300800 */
[----:B------:R1:W-:Y:S01]  /*b8560*/  LDGSTS.E [R31+0x30e00], [R28.64], P4 ;  /* 0x30e000001c1f7fae */ /* 0x0003e2000a121846 */
[----:B------:R-:W-:Y:S02]  /*b8570*/  IADD3 R32, P1, R32, UR8, RZ ;  /* 0x0000000820207c10 */ /* 0x000fe4000ff3e0ff */
[----:B------:R-:W-:-:S03]  /*b8580*/  IADD3.X R42, R42, UR5, RZ, P0, !PT ;  /* 0x000000052a2a7c10 */ /* 0x000fc600087fe4ff */
[----:B------:R-:W-:Y:S04]  /*b8590*/  STL [R1+0x341c], R32 ;  /* 0x00341c2001007387 */ /* 0x000fe80000100800 */
[----:B------:R1:W-:Y:S04]  /*b85a0*/  STL [R1+0x3410], R42 ;  /* 0x0034102a01007387 */ /* 0x0003e80000100800 */
[----:B------:R-:W3:Y:S01]  /*b85b0*/  LDL.LU R38, [R1+0x344c] ;  /* 0x00344c0001267983 */ /* 0x000ee20000300800 */
[----:B-1----:R-:W-:Y:S02]  /*b85c0*/  IMAD.MOV.U32 R29, RZ, RZ, R42 ;  /* 0x000000ffff1d7224 */ /* 0x002fe400078e002a */
[----:B------:R-:W-:Y:S01]  /*b85d0*/  IMAD.MOV.U32 R28, RZ, RZ, R30 ;  /* 0x000000ffff1c7224 */ /* 0x000fe200078e001e */
[----:B------:R-:W3:Y:S04]  /*b85e0*/  LDL.LU R42, [R1+0x3448] ;  /* 0x00344800012a7983 */ /* 0x000ee80000300800 */
[----:B------:R1:W-:Y:S02]  /*b85f0*/  LDGSTS.E [R31+0x31600], [R28.64], P4 ;  /* 0x316000001c1f7fae */ /* 0x0003e4000a121846 */
[----:B-1----:R-:W-:Y:S01]  /*b8600*/  IMAD.MOV.U32 R28, RZ, RZ, R32 ;  /* 0x000000ffff1c7224 */ /* 0x002fe200078e0020 */
[----:B------:R-:W-:-:S02]  /*b8610*/  IADD3 R35, P0, R35, UR8, RZ ;  /* 0x0000000823237c10 */ /* 0x000fc4000ff1e0ff */
[----:B------:R-:W-:-:S03]  /*b8620*/  IADD3.X R46, R46, UR5, RZ, P1, !PT ;  /* 0x000000052e2e7c10 */ /* 0x000fc60008ffe4ff */
[----:B------:R-:W-:Y:S04]  /*b8630*/  STL [R1+0x3424], R35 ;  /* 0x0034242301007387 */ /* 0x000fe80000100800 */
[----:B------:R-:W-:Y:S04]  /*b8640*/  STL [R1+0x3418], R46 ;  /* 0x0034182e01007387 */ /* 0x000fe80000100800 */
[----:B------:R-:W3:Y:S01]  /*b8650*/  LDL.LU R30, [R1+0x3454] ;  /* 0x00345400011e7983 */ /* 0x000ee20000300800 */
[----:B------:R-:W-:-:S03]  /*b8660*/  IMAD.MOV.U32 R29, RZ, RZ, R46 ;  /* 0x000000ffff1d7224 */ /* 0x000fc600078e002e */
[----:B------:R-:W3:Y:S04]  /*b8670*/  LDL.LU R32, [R1+0x345c] ;  /* 0x00345c0001207983 */ /* 0x000ee80000300800 */
[----:B------:R1:W-:Y:S01]  /*b8680*/  LDGSTS.E [R31+0x31e00], [R28.64], P4 ;  /* 0x31e000001c1f7fae */ /* 0x0003e2000a121846 */
[----:B------:R-:W-:-:S05]  /*b8690*/  IADD3 R33, P1, R33, UR8, RZ ;  /* 0x0000000821217c10 */ /* 0x000fca000ff3e0ff */
[----:B------:R-:W-:Y:S01]  /*b86a0*/  STL [R1+0x342c], R33 ;  /* 0x00342c2101007387 */ /* 0x000fe20000100800 */
[----:B------:R-:W-:-:S05]  /*b86b0*/  IADD3.X R41, R41, UR5, RZ, P0, !PT ;  /* 0x0000000529297c10 */ /* 0x000fca00087fe4ff */
[----:B------:R1:W-:Y:S02]  /*b86c0*/  STL [R1+0x3420], R41 ;  /* 0x0034202901007387 */ /* 0x0003e40000100800 */
[----:B-1----:R-:W-:Y:S02]  /*b86d0*/  IMAD.MOV.U32 R29, RZ, RZ, R41 ;  /* 0x000000ffff1d7224 */ /* 0x002fe400078e0029 */
[----:B------:R-:W3:Y:S01]  /*b86e0*/  LDL.LU R41, [R1+0x3450] ;  /* 0x0034500001297983 */ /* 0x000ee20000300800 */
[----:B------:R-:W-:-:S05]  /*b86f0*/  MOV R28, R35 ;  /* 0x00000023001c7202 */ /* 0x000fca0000000f00 */
[----:B------:R1:W-:Y:S02]  /*b8700*/  LDGSTS.E [R31+0x32600], [R28.64], P4 ;  /* 0x326000001c1f7fae */ /* 0x0003e4000a121846 */
[----:B-1----:R-:W-:Y:S01]  /*b8710*/  IMAD.MOV.U32 R28, RZ, RZ, R33 ;  /* 0x000000ffff1c7224 */ /* 0x002fe200078e0021 */
[----:B----4-:R-:W-:Y:S02]  /*b8720*/  IADD3.X R39, R39, UR5, RZ, P1, !PT ;  /* 0x0000000527277c10 */ /* 0x010fe40008ffe4ff */
[----:B------:R-:W-:-:S03]  /*b8730*/  IADD3 R44, P0, R44, UR8, RZ ;  /* 0x000000082c2c7c10 */ /* 0x000fc6000ff1e0ff */
[----:B------:R-:W-:Y:S02]  /*b8740*/  IMAD.MOV.U32 R29, RZ, RZ, R39 ;  /* 0x000000ffff1d7224 */ /* 0x000fe400078e0027 */
[----:B------:R-:W-:Y:S01]  /*b8750*/  STL [R1+0x3434], R44 ;  /* 0x0034342c01007387 */ /* 0x000fe20000100800 */
[----:B--2---:R-:W-:-:S03]  /*b8760*/  IADD3.X R45, R45, UR5, RZ, P0, !PT ;  /* 0x000000052d2d7c10 */ /* 0x004fc600087fe4ff */
[----:B------:R1:W-:Y:S04]  /*b8770*/  STL [R1+0x3428], R39 ;  /* 0x0034282701007387 */ /* 0x0003e80000100800 */
[----:B------:R-:W2:Y:S04]  /*b8780*/  LDL.LU R35, [R1+0x3464] ;  /* 0x0034640001237983 */ /* 0x000ea80000300800 */
[----:B------:R4:W-:Y:S04]  /*b8790*/  LDGSTS.E [R31+0x32e00], [R28.64], P4 ;  /* 0x32e000001c1f7fae */ /* 0x0009e8000a121846 */
[----:B-1----:R-:W2:Y:S01]  /*b87a0*/  LDL.LU R39, [R1+0x3458] ;  /* 0x0034580001277983 */ /* 0x002ea20000300800 */
[----:B---3--:R-:W-:-:S05]  /*b87b0*/  IADD3 R37, P1, R37, UR8, RZ ;  /* 0x0000000825257c10 */ /* 0x008fca000ff3e0ff */
[----:B------:R-:W-:Y:S01]  /*b87c0*/  STL [R1+0x343c], R37 ;  /* 0x00343c2501007387 */ /* 0x000fe20000100800 */
[----:B----4-:R-:W-:-:S03]  /*b87d0*/  IMAD.MOV.U32 R28, RZ, RZ, R44 ;  /* 0x000000ffff1c7224 */ /* 0x010fc600078e002c */
[----:B------:R1:W-:Y:S01]  /*b87e0*/  STL [R1+0x3430], R45 ;  /* 0x0034302d01007387 */ /* 0x0003e20000100800 */
[----:B------:R-:W-:Y:S01]  /*b87f0*/  IADD3.X R43, R43, UR5, RZ, P1, !PT ;  /* 0x000000052b2b7c10 */ /* 0x000fe20008ffe4ff */
[----:B------:R-:W-:Y:S02]  /*b8800*/  IMAD.MOV.U32 R29, RZ, RZ, R45 ;  /* 0x000000ffff1d7224 */ /* 0x000fe400078e002d */
[----:B------:R-:W3:Y:S04]  /*b8810*/  LDL.LU R33, [R1+0x346c] ;  /* 0x00346c0001217983 */ /* 0x000ee80000300800 */
[----:B------:R-:W4:Y:S04]  /*b8820*/  LDL.LU R47, [R1+0x3460] ;  /* 0x00346000012f7983 */ /* 0x000f280000300800 */
[----:B------:R1:W-:Y:S01]  /*b8830*/  LDGSTS.E [R31+0x33600], [R28.64], P4 ;  /* 0x336000001c1f7fae */ /* 0x0003e2000a121846 */
[----:B------:R-:W-:-:S05]  /*b8840*/  IADD3 R34, P0, R34, UR8, RZ ;  /* 0x0000000822227c10 */ /* 0x000fca000ff1e0ff */
[----:B------:R-:W-:Y:S01]  /*b8850*/  STL [R1+0x3444], R34 ;  /* 0x0034442201007387 */ /* 0x000fe20000100800 */
[----:B------:R-:W-:-:S03]  /*b8860*/  IADD3.X R40, R40, UR5, RZ, P0, !PT ;  /* 0x0000000528287c10 */ /* 0x000fc600087fe4ff */
[----:B------:R1:W-:Y:S02]  /*b8870*/  STL [R1+0x3438], R43 ;  /* 0x0034382b01007387 */ /* 0x0003e40000100800 */
[----:B-1----:R-:W-:Y:S02]  /*b8880*/  IMAD.MOV.U32 R28, RZ, RZ, R37 ;  /* 0x000000ffff1c7224 */ /* 0x002fe400078e0025 */
[----:B------:R-:W4:Y:S01]  /*b8890*/  LDL.LU R45, [R1+0x3474] ;  /* 0x00347400012d7983 */ /* 0x000f220000300800 */
[----:B------:R-:W-:-:S03]  /*b88a0*/  IMAD.MOV.U32 R29, RZ, RZ, R43 ;  /* 0x000000ffff1d7224 */ /* 0x000fc600078e002b */
[----:B------:R-:W4:Y:S04]  /*b88b0*/  LDL.LU R37, [R1+0x3468] ;  /* 0x0034680001257983 */ /* 0x000f280000300800 */
[----:B------:R1:W-:Y:S01]  /*b88c0*/  LDGSTS.E [R31+0x33e00], [R28.64], P4 ;  /* 0x33e000001c1f7fae */ /* 0x0003e2000a121846 */
[----:B------:R-:W-:-:S05]  /*b88d0*/  IADD3 R38, P1, R38, UR8, RZ ;  /* 0x0000000826267c10 */ /* 0x000fca000ff3e0ff */
[----:B------:R-:W-:Y:S04]  /*b88e0*/  STL [R1+0x344c], R38 ;  /* 0x00344c2601007387 */ /* 0x000fe80000100800 */
[----:B------:R1:W-:Y:S04]  /*b88f0*/  STL [R1+0x3440], R40 ;  /* 0x0034402801007387 */ /* 0x0003e80000100800 */
[----:B------:R-:W4:Y:S04]  /*b8900*/  LDL.LU R43, [R1+0x347c] ;  /* 0x00347c00012b7983 */ /* 0x000f280000300800 */
[----:B------:R-:W4:Y:S01]  /*b8910*/  LDL.LU R46, [R1+0x3470] ;  /* 0x00347000012e7983 */ /* 0x000f220000300800 */
[----:B------:R-:W-:Y:S01]  /*b8920*/  IADD3.X R42, R42, UR5, RZ, P1, !PT ;  /* 0x000000052a2a7c10 */ /* 0x000fe20008ffe4ff */
[----:B-1----:R-:W-:Y:S01]  /*b8930*/  IMAD.MOV.U32 R29, RZ, RZ, R40 ;  /* 0x000000ffff1d7224 */ /* 0x002fe200078e0028 */
[----:B------:R-:W-:-:S05]  /*b8940*/  MOV R28, R34 ;  /* 0x00000022001c7202 */ /* 0x000fca0000000f00 */
[----:B------:R1:W-:Y:S02]  /*b8950*/  LDGSTS.E [R31+0x34600], [R28.64], P4 ;  /* 0x346000001c1f7fae */ /* 0x0003e4000a121846 */
[----:B-1----:R-:W-:Y:S01]  /*b8960*/  IMAD.MOV.U32 R29, RZ, RZ, R42 ;  /* 0x000000ffff1d7224 */ /* 0x002fe200078e002a */
[----:B------:R-:W-:-:S05]  /*b8970*/  IADD3 R30, P0, R30, UR8, RZ ;  /* 0x000000081e1e7c10 */ /* 0x000fca000ff1e0ff */
[----:B------:R-:W-:Y:S04]  /*b8980*/  STL [R1+0x3454], R30 ;  /* 0x0034541e01007387 */ /* 0x000fe80000100800 */
[----:B------:R1:W-:Y:S04]  /*b8990*/  STL [R1+0x3448], R42 ;  /* 0x0034482a01007387 */ /* 0x0003e80000100800 */
[----:B------:R-:W4:Y:S04]  /*b89a0*/  LDL.LU R44, [R1+0x3478] ;  /* 0x00347800012c7983 */ /* 0x000f280000300800 */
[----:B------:R-:W4:Y:S04]  /*b89b0*/  LDL.LU R34, [R1+0x3484] ;  /* 0x0034840001227983 */ /* 0x000f280000300800 */
[----:B------:R-:W4:Y:S04]  /*b89c0*/  LDL.LU R40, [R1+0x348c] ;  /* 0x00348c0001287983 */ /* 0x000f280000300800 */
[----:B-1----:R-:W4:Y:S01]  /*b89d0*/  LDL.LU R42, [R1+0x3480] ;  /* 0x00348000012a7983 */ /* 0x002f220000300800 */
[----:B------:R-:W-:Y:S01]  /*b89e0*/  IADD3 R32, P1, R32, UR8, RZ ;  /* 0x0000000820207c10 */ /* 0x000fe2000ff3e0ff */
[----:B------:R-:W-:-:S04]  /*b89f0*/  IMAD.MOV.U32 R28, RZ, RZ, R38 ;  /* 0x000000ffff1c7224 */ /* 0x000fc800078e0026 */
[----:B------:R-:W-:Y:S04]  /*b8a00*/  STL [R1+0x345c], R32 ;  /* 0x00345c2001007387 */ /* 0x000fe80000100800 */
[----:B------:R1:W-:Y:S01]  /*b8a10*/  LDGSTS.E [R31+0x34e00], [R28.64], P4 ;  /* 0x34e000001c1f7fae */ /* 0x0003e2000a121846 */
[----:B------:R-:W-:-:S05]  /*b8a20*/  IADD3.X R41, R41, UR5, RZ, P0, !PT ;  /* 0x0000000529297c10 */ /* 0x000fca00087fe4ff */
[----:B------:R1:W-:Y:S04]  /*b8a30*/  STL [R1+0x3450], R41 ;  /* 0x0034502901007387 */ /* 0x0003e80000100800 */
[----:B------:R-:W4:Y:S01]  /*b8a40*/  LDL.LU R38, [R1+0x3494] ;  /* 0x0034940001267983 */ /* 0x000f220000300800 */
[----:B-1----:R-:W-:-:S03]  /*b8a50*/  IMAD.MOV.U32 R29, RZ, RZ, R41 ;  /* 0x000000ffff1d7224 */ /* 0x002fc600078e0029 */
[----:B------:R-:W4:Y:S01]  /*b8a60*/  LDL.LU R41, [R1+0x3488] ;  /* 0x0034880001297983 */ /* 0x000f220000300800 */
[----:B------:R-:W-:-:S05]  /*b8a70*/  IMAD.MOV.U32 R28, RZ, RZ, R30 ;  /* 0x000000ffff1c7224 */ /* 0x000fca00078e001e */
[----:B------:R1:W-:Y:S02]  /*b8a80*/  LDGSTS.E [R31+0x35600], [R28.64], P4 ;  /* 0x356000001c1f7fae */ /* 0x0003e4000a121846 */
[----:B-1----:R-:W-:Y:S01]  /*b8a90*/  IMAD.MOV.U32 R28, RZ, RZ, R32 ;  /* 0x000000ffff1c7224 */ /* 0x002fe200078e0020 */
[----:B--2---:R-:W-:Y:S02]  /*b8aa0*/  IADD3 R35, P0, R35, UR8, RZ ;  /* 0x0000000823237c10 */ /* 0x004fe4000ff1e0ff */
[----:B------:R-:W-:-:S03]  /*b8ab0*/  IADD3.X R39, R39, UR5, RZ, P1, !PT ;  /* 0x0000000527277c10 */ /* 0x000fc60008ffe4ff */
[----:B------:R-:W-:Y:S04]  /*b8ac0*/  STL [R1+0x3464], R35 ;  /* 0x0034642301007387 */ /* 0x000fe80000100800 */
[----:B------:R1:W-:Y:S01]  /*b8ad0*/  STL [R1+0x3458], R39 ;  /* 0x0034582701007387 */ /* 0x0003e20000100800 */
[----:B------:R-:W-:-:S03]  /*b8ae0*/  IMAD.MOV.U32 R29, RZ, RZ, R39 ;  /* 0x000000ffff1d7224 */ /* 0x000fc600078e0027 */
[----:B------:R-:W2:Y:S04]  /*b8af0*/  LDL.LU R30, [R1+0x349c] ;  /* 0x00349c00011e7983 */ /* 0x000ea80000300800 */
[----:B------:R4:W-:Y:S01]  /*b8b00*/  LDGSTS.E [R31+0x35e00], [R28.64], P4 ;  /* 0x35e000001c1f7fae */ /* 0x0009e2000a121846 */
[----:B---3--:R-:W-:-:S03]  /*b8b10*/  IADD3 R33, P1, R33, UR8, RZ ;  /* 0x0000000821217c10 */ /* 0x008fc6000ff3e0ff */
[----:B-1----:R-:W3:Y:S01]  /*b8b20*/  LDL.LU R39, [R1+0x3490] ;  /* 0x0034900001277983 */ /* 0x002ee20000300800 */
[----:B----4-:R-:W-:-:S03]  /*b8b30*/  IADD3.X R47, R47, UR5, RZ, P0, !PT ;  /* 0x000000052f2f7c10 */ /* 0x010fc600087fe4ff */
[----:B------:R-:W-:Y:S04]  /*b8b40*/  STL [R1+0x346c], R33 ;  /* 0x00346c2101007387 */ /* 0x000fe80000100800 */
[----:B------:R-:W-:Y:S01]  /*b8b50*/  STL [R1+0x3460], R47 ;  /* 0x0034602f01007387 */ /* 0x000fe20000100800 */
[----:B------:R-:W-:Y:S01]  /*b8b60*/  MOV R28, R35 ;  /* 0x00000023001c7202 */ /* 0x000fe20000000f00 */
[----:B------:R-:W-:Y:S02]  /*b8b70*/  IMAD.MOV.U32 R29, RZ, RZ, R47 ;  /* 0x000000ffff1d7224 */ /* 0x000fe400078e002f */
[----:B------:R-:W4:Y:S04]  /*b8b80*/  LDL.LU R32, [R1+0x34a4] ;  /* 0x0034a40001207983 */ /* 0x000f280000300800 */
[----:B------:R-:W4:Y:S04]  /*b8b90*/  LDL.LU R35, [R1+0x3498] ;  /* 0x0034980001237983 */ /* 0x000f280000300800 */
[----:B------:R1:W-:Y:S01]  /*b8ba0*/  LDGSTS.E [R31+0x36600], [R28.64], P4 ;  /* 0x366000001c1f7fae */ /* 0x0003e2000a121846 */
[----:B------:R-:W-:-:S02]  /*b8bb0*/  IADD3 R45, P0, R45, UR8, RZ ;  /* 0x000000082d2d7c10 */ /* 0x000fc4000ff1e0ff */
[----:B------:R-:W-:-:S03]  /*b8bc0*/  IADD3.X R37, R37, UR5, RZ, P1, !PT ;  /* 0x0000000525257c10 */ /* 0x000fc60008ffe4ff */
[----:B------:R-:W-:Y:S04]  /*b8bd0*/  STL [R1+0x3474], R45 ;  /* 0x0034742d01007387 */ /* 0x000fe80000100800 */
[----:B------:R1:W-:Y:S02]  /*b8be0*/  STL [R1+0x3468], R37 ;  /* 0x0034682501007387 */ /* 0x0003e40000100800 */
[----:B-1----:R-:W-:Y:S02]  /*b8bf0*/  IMAD.MOV.U32 R29, RZ, RZ, R37 ;  /* 0x000000ffff1d7224 */ /* 0x002fe400078e0025 */
[----:B------:R-:W-:-:S05]  /*b8c00*/  IMAD.MOV.U32 R28, RZ, RZ, R33 ;  /* 0x000000ffff1c7224 */ /* 0x000fca00078e0021 */
[----:B------:R1:W-:Y:S04]  /*b8c10*/  LDGSTS.E [R31+0x36e00], [R28.64], P4 ;  /* 0x36e000001c1f7fae */ /* 0x0003e8000a121846 */
[----:B------:R-:W4:Y:S01]  /*b8c20*/  LDL.LU R37, [R1+0x34a0] ;  /* 0x0034a00001257983 */ /* 0x000f220000300800 */
[----:B------:R-:W-:Y:S02]  /*b8c30*/  IADD3 R43, P1, R43, UR8, RZ ;  /* 0x000000082b2b7c10 */ /* 0x000fe4000ff3e0ff */
[----:B------:R-:W-:-:S03]  /*b8c40*/  IADD3.X R46, R46, UR5, RZ, P0, !PT ;  /* 0x000000052e2e7c10 */ /* 0x000fc600087fe4ff */
[----:B------:R-:W-:Y:S04]  /*b8c50*/  STL [R1+0x347c], R43 ;  /* 0x00347c2b01007387 */ /* 0x000fe80000100800 */
[----:B------:R-:W-:Y:S04]  /*b8c60*/  STL [R1+0x3470], R46 ;  /* 0x0034702e01007387 */ /* 0x000fe80000100800 */
[----:B------:R-:W4:Y:S01]  /*b8c70*/  LDL.LU R33, [R1+0x34ac] ;  /* 0x0034ac0001217983 */ /* 0x000f220000300800 */
[----:B-1----:R-:W-:Y:S02]  /*b8c80*/  IMAD.MOV.U32 R28, RZ, RZ, R45 ;  /* 0x000000ffff1c7224 */ /* 0x002fe400078e002d */
[----:B------:R-:W-:-:S05]  /*b8c90*/  IMAD.MOV.U32 R29, RZ, RZ, R46 ;  /* 0x000000ffff1d7224 */ /* 0x000fca00078e002e */
[----:B------:R1:W-:Y:S02]  /*b8ca0*/  LDGSTS.E [R31+0x37600], [R28.64], P4 ;  /* 0x376000001c1f7fae */ /* 0x0003e4000a121846 */
[----:B-1----:R-:W-:Y:S01]  /*b8cb0*/  IMAD.MOV.U32 R28, RZ, RZ, R43 ;  /* 0x000000ffff1c7224 */ /* 0x002fe200078e002b */
[----:B------:R-:W-:Y:S02]  /*b8cc0*/  IADD3.X R44, R44, UR5, RZ, P1, !PT ;  /* 0x000000052c2c7c10 */ /* 0x000fe40008ffe4ff */
[----:B------:R-:W-:-:S03]  /*b8cd0*/  IADD3 R34, P0, R34, UR8, RZ ;  /* 0x0000000822227c10 */ /* 0x000fc6000ff1e0ff */
[----:B------:R-:W-:Y:S01]  /*b8ce0*/  IMAD.MOV.U32 R29, RZ, RZ, R44 ;  /* 0x000000ffff1d7224 */ /* 0x000fe200078e002c */
[----:B------:R-:W-:Y:S01]  /*b8cf0*/  IADD3 R40, P1, R40, UR8, RZ ;  /* 0x0000000828287c10 */ /* 0x000fe2000ff3e0ff */
[----:B------:R1:W-:Y:S01]  /*b8d00*/  STL [R1+0x3484], R34 ;  /* 0x0034842201007387 */ /* 0x0003e20000100800 */
[----:B------:R-:W-:-:S03]  /*b8d10*/  IADD3.X R42, R42, UR5, RZ, P0, !PT ;  /* 0x000000052a2a7c10 */ /* 0x000fc600087fe4ff */
[----:B------:R1:W-:Y:S04]  /*b8d20*/  STL [R1+0x3478], R44 ;  /* 0x0034782c01007387 */ /* 0x0003e80000100800 */
[----:B------:R-:W4:Y:S04]  /*b8d30*/  LDL.LU R50, [R1+0x34b4] ;  /* 0x0034b40001327983 */ /* 0x000f280000300800 */
[----:B------:R-:W-:Y:S04]  /*b8d40*/  STL [R1+0x348c], R40 ;  /* 0x00348c2801007387 */ /* 0x000fe80000100800 */
[----:B------:R1:W-:Y:S04]  /*b8d50*/  LDGSTS.E [R31+0x37e00], [R28.64], P4 ;  /* 0x37e000001c1f7fae */ /* 0x0003e8000a121846 */
[----:B------:R2:W-:Y:S01]  /*b8d60*/  STL [R1+0x3480], R42 ;  /* 0x0034802a01007387 */ /* 0x0005e20000100800 */
[----:B-1----:R-:W-:-:S03]  /*b8d70*/  MOV R28, R34 ;  /* 0x00000022001c7202 */ /* 0x002fc60000000f00 */
[----:B------:R-:W4:Y:S01]  /*b8d80*/  LDL.LU R34, [R1+0x34a8] ;  /* 0x0034a80001227983 */ /* 0x000f220000300800 */
[----:B------:R-:W-:Y:S02]  /*b8d90*/  IADD3 R38, P0, R38, UR8, RZ ;  /* 0x0000000826267c10 */ /* 0x000fe4000ff1e0ff */
[----:B------:R-:W-:-:S03]  /*b8da0*/  IADD3.X R41, R41, UR5, RZ, P1, !PT ;  /* 0x0000000529297c10 */ /* 0x000fc60008ffe4ff */
[----:B------:R-:W-:Y:S04]  /*b8db0*/  STL [R1+0x3494], R38 ;  /* 0x0034942601007387 */ /* 0x000fe80000100800 */
[----:B------:R1:W-:Y:S04]  /*b8dc0*/  STL [R1+0x3488], R41 ;  /* 0x0034882901007387 */ /* 0x0003e80000100800 */
[----:B------:R-:W4:Y:S04]  /*b8dd0*/  LDL.LU R48, [R1+0x34bc] ;  /* 0x0034bc0001307983 */ /* 0x000f280000300800 */
[----:B------:R-:W4:Y:S01]  /*b8de0*/  LDL.LU R51, [R1+0x34b0] ;  /* 0x0034b00001337983 */ /* 0x000f220000300800 */
[----:B------:R-:W-:-:S05]  /*b8df0*/  IMAD.MOV.U32 R29, RZ, RZ, R42 ;  /* 0x000000ffff1d7224 */ /* 0x000fca00078e002a */
[----:B------:R1:W-:Y:S02]  /*b8e00*/  LDGSTS.E [R31+0x38600], [R28.64], P4 ;  /* 0x386000001c1f7fae */ /* 0x0003e4000a121846 */
[----:B-1----:R-:W-:Y:S02]  /*b8e10*/  IMAD.MOV.U32 R28, RZ, RZ, R40 ;  /* 0x000000ffff1c7224 */ /* 0x002fe400078e0028 */
[----:B------:R-:W-:-:S05]  /*b8e20*/  IMAD.MOV.U32 R29, RZ, RZ, R41 ;  /* 0x000000ffff1d7224 */ /* 0x000fca00078e0029 */
[----:B------:R1:W-:Y:S02]  /*b8e30*/  LDGSTS.E [R31+0x38e00], [R28.64], P4 ;  /* 0x38e000001c1f7fae */ /* 0x0003e4000a121846 */
[----:B-1----:R-:W-:Y:S01]  /*b8e40*/  IMAD.MOV.U32 R28, RZ, RZ, R38 ;  /* 0x000000ffff1c7224 */ /* 0x002fe200078e0026 */
[----:B--2---:R-:W-:Y:S02]  /*b8e50*/  IADD3 R30, P1, R30, UR8, RZ ;  /* 0x000000081e1e7c10 */ /* 0x004fe4000ff3e0ff */
[----:B---3--:R-:W-:-:S03]  /*b8e60*/  IADD3.X R39, R39, UR5, RZ, P0, !PT ;  /* 0x0000000527277c10 */ /* 0x008fc600087fe4ff */
[----:B------:R-:W-:Y:S04]  /*b8e70*/  STL [R1+0x349c], R30 ;  /* 0x00349c1e01007387 */ /* 0x000fe80000100800 */
[----:B------:R-:W-:Y:S04]  /*b8e80*/  STL [R1+0x3490], R39 ;  /* 0x0034902701007387 */ /* 0x000fe80000100800 */
[----:B------:R-:W2:Y:S01]  /*b8e90*/  LDL.LU R46, [R1+0x34c4] ;  /* 0x0034c400012e7983 */ /* 0x000ea20000300800 */
[----:B----4-:R-:W-:-:S03]  /*b8ea0*/  IADD3 R32, P0, R32, UR8, RZ ;  /* 0x0000000820207c10 */ /* 0x010fc6000ff1e0ff */
[----:B------:R-:W3:Y:S01]  /*b8eb0*/  LDL.LU R49, [R1+0x34b8] ;  /* 0x0034b80001317983 */ /* 0x000ee20000300800 */
[----:B------:R-:W-:-:S03]  /*b8ec0*/  IADD3.X R35, R35, UR5, RZ, P1, !PT ;  /* 0x0000000523237c10 */ /* 0x000fc60008ffe4ff */
[----:B------:R-:W-:Y:S04]  /*b8ed0*/  STL [R1+0x34a4], R32 ;  /* 0x0034a42001007387 */ /* 0x000fe80000100800 */
[----:B------:R1:W-:Y:S04]  /*b8ee0*/  STL [R1+0x3498], R35 ;  /* 0x0034982301007387 */ /* 0x0003e80000100800 */
[----:B------:R-:W4:Y:S04]  /*b8ef0*/  LDL.LU R47, [R1+0x34c0] ;  /* 0x0034c000012f7983 */ /* 0x000f280000300800 */
[----:B------:R-:W4:Y:S04]  /*b8f00*/  LDL.LU R44, [R1+0x34cc] ;  /* 0x0034cc00012c7983 */ /* 0x000f280000300800 */
[----:B------:R-:W4:Y:S04]  /*b8f10*/  LDL.LU R42, [R1+0x34d4] ;  /* 0x0034d400012a7983 */ /* 0x000f280000300800 */
[----:B------:R-:W4:Y:S01]  /*b8f20*/  LDL.LU R45, [R1+0x34c8] ;  /* 0x0034c800012d7983 */ /* 0x000f220000300800 */
[----:B------:R-:W-:Y:S01]  /*b8f30*/  IADD3.X R37, R37, UR5, RZ, P0, !PT ;  /* 0x0000000525257c10 */ /* 0x000fe200087fe4ff */
[----:B------:R-:W-:-:S05]  /*b8f40*/  IMAD.MOV.U32 R29, RZ, RZ, R39 ;  /* 0x000000ffff1d7224 */ /* 0x000fca00078e0027 */
[----:B------:R1:W-:Y:S01]  /*b8f50*/  LDGSTS.E [R31+0x39600], [R28.64], P4 ;  /* 0x396000001c1f7fae */ /* 0x0003e2000a121846 */
[----:B------:R-:W-:-:S05]  /*b8f60*/  IADD3 R33, P1, R33, UR8, RZ ;  /* 0x0000000821217c10 */ /* 0x000fca000ff3e0ff */
[----:B------:R-:W-:Y:S04]  /*b8f70*/  STL [R1+0x34ac], R33 ;  /* 0x0034ac2101007387 */ /* 0x000fe80000100800 */
[----:B------:R1:W-:Y:S04]  /*b8f80*/  STL [R1+0x34a0], R37 ;  /* 0x0034a02501007387 */ /* 0x0003e80000100800 */
[----:B------:R-:W4:Y:S04]  /*b8f90*/  LDL.LU R43, [R1+0x34d0] ;  /* 0x0034d000012b7983 */ /* 0x000f280000300800 */
[----:B------:R-:W4:Y:S04]  /*b8fa0*/  LDL.LU R41, [R1+0x33ec] ;  /* 0x0033ec0001297983 */ /* 0x000f280000300800 */
[----:B------:R-:W4:Y:S01]  /*b8fb0*/  LDL.LU R40, [R1+0x33f0] ;  /* 0x0033f00001287983 */ /* 0x000f220000300800 */
[----:B-1----:R-:W-:-:S03]  /*b8fc0*/  IMAD.MOV.U32 R29, RZ, RZ, R35 ;  /* 0x000000ffff1d7224 */ /* 0x002fc600078e0023 */
[----:B------:R-:W4:Y:S01]  /*b8fd0*/  LDL.LU R38, [R1+0x33e8] ;  /* 0x0033e80001267983 */ /* 0x000f220000300800 */
[----:B------:R-:W-:-:S03]  /*b8fe0*/  IMAD.MOV.U32 R28, RZ, RZ, R30 ;  /* 0x000000ffff1c7224 */ /* 0x000fc600078e001e */
[----:B------:R-:W4:Y:S04]  /*b8ff0*/  LDL.LU R35, [R1+0x33dc] ;  /* 0x0033dc0001237983 */ /* 0x000f280000300800 */
[----:B------:R-:W4:Y:S04]  /*b9000*/  LDL.LU R30, [R1+0x33e0] ;  /* 0x0033e000011e7983 */ /* 0x000f280000300800 */
[----:B------:R-:W4:Y:S04]  /*b9010*/  LDL.LU R39, [R1+0x33e4] ;  /* 0x0033e40001277983 */ /* 0x000f280000300800 */
[----:B------:R1:W-:Y:S01]  /*b9020*/  LDGSTS.E [R31+0x39e00], [R28.64], P4 ;  /* 0x39e000001c1f7fae */ /* 0x0003e2000a121846 */
[----:B------:R-:W-:Y:S01]  /*b9030*/  IADD3 R50, P0, R50, UR8, RZ ;  /* 0x0000000832327c10 */ /* 0x000fe2000ff1e0ff */
[----:B-1----:R-:W-:Y:S01]  /*b9040*/  IMAD.MOV.U32 R29, RZ, RZ, R37 ;  /* 0x000000ffff1d7224 */ /* 0x002fe200078e0025 */
[----:B------:R-:W-:-:S03]  /*b9050*/  MOV R28, R32 ;  /* 0x00000020001c7202 */ /* 0x000fc60000000f00 */
[----:B------:R-:W-:Y:S04]  /*b9060*/  STL [R1+0x34b4], R50 ;  /* 0x0034b43201007387 */ /* 0x000fe80000100800 */
[----:B------:R1:W-:Y:S01]  /*b9070*/  LDGSTS.E [R31+0x3a600], [R28.64], P4 ;  /* 0x3a6000001c1f7fae */ /* 0x0003e2000a121846 */
[----:B------:R-:W-:-:S05]  /*b9080*/  IADD3.X R34, R34, UR5, RZ, P1, !PT ;  /* 0x0000000522227c10 */ /* 0x000fca0008ffe4ff */
[----:B------:R1:W-:Y:S04]  /*b9090*/  STL [R1+0x34a8], R34 ;  /* 0x0034a82201007387 */ /* 0x0003e80000100800 */
[----:B------:R-:W4:Y:S04]  /*b90a0*/  LDL.LU R32, [R1+0x33d8] ;  /* 0x0033d80001207983 */ /* 0x000f280000300800 */
[----:B------:R-:W4:Y:S01]  /*b90b0*/  LDL.LU R37, [R1+0x33d0] ;  /* 0x0033d00001257983 */ /* 0x000f220000300800 */
[----:B------:R-:W-:Y:S02]  /*b90c0*/  IADD3 R48, P1, R48, UR8, RZ ;  /* 0x0000000830307c10 */ /* 0x000fe4000ff3e0ff */
[----:B------:R-:W-:-:S03]  /*b90d0*/  IADD3.X R51, R51, UR5, RZ, P0, !PT ;  /* 0x0000000533337c10 */ /* 0x000fc600087fe4ff */
[----:B------:R-:W-:Y:S01]  /*b90e0*/  STL [R1+0x34bc], R48 ;  /* 0x0034bc3001007387 */ /* 0x000fe20000100800 */
[----:B-1----:R-:W-:Y:S02]  /*b90f0*/  IMAD.MOV.U32 R29, RZ, RZ, R34 ;  /* 0x000000ffff1d7224 */ /* 0x002fe400078e0022 */
[----:B------:R-:W-:Y:S01]  /*b9100*/  IMAD.MOV.U32 R28, RZ, RZ, R33 ;  /* 0x000000ffff1c7224 */ /* 0x000fe200078e0021 */
[----:B------:R-:W-:Y:S04]  /*b9110*/  STL [R1+0x34b0], R51 ;  /* 0x0034b03301007387 */ /* 0x000fe80000100800 */
[----:B------:R-:W4:Y:S04]  /*b9120*/  LDL.LU R34, [R1+0x33d4] ;  /* 0x0033d40001227983 */ /* 0x000f280000300800 */
[----:B------:R-:W4:Y:S04]  /*b9130*/  LDL.LU R33, [R1+0x33cc] ;  /* 0x0033cc0001217983 */ /* 0x000f280000300800 */
[----:B------:R1:W-:Y:S02]  /*b9140*/  LDGSTS.E [R31+0x3ae00], [R28.64], P4 ;  /* 0x3ae000001c1f7fae */ /* 0x0003e4000a121846 */
[----:B-1----:R-:W-:-:S02]  /*b9150*/  IMAD.MOV.U32 R28, RZ, RZ, R50 ;  /* 0x000000ffff1c7224 */ /* 0x002fc400078e0032 */
[----:B------:R-:W-:-:S05]  /*b9160*/  IMAD.MOV.U32 R29, RZ, RZ, R51 ;  /* 0x000000ffff1d7224 */ /* 0x000fca00078e0033 */
[----:B------:R1:W-:Y:S02]  /*b9170*/  LDGSTS.E [R31+0x3b600], [R28.64], P4 ;  /* 0x3b6000001c1f7fae */ /* 0x0003e4000a121846 */
[----:B-1----:R-:W-:Y:S02]  /*b9180*/  IMAD.MOV.U32 R28, RZ, RZ, R48 ;  /* 0x000000ffff1c7224 */ /* 0x002fe400078e0030 */
[----:B------:R-:W-:-:S05]  /*b9190*/  IMAD.MOV.U32 R153, RZ, RZ, 0x3f ;  /* 0x0000003fff997424 */ /* 0x000fca00078e00ff */
[----:B------:R-:W-:Y:S02]  /*b91a0*/  IADD3 R153, R153, c[0x0][0x180], RZ ;  /* 0x0000600099997a10 */ /* 0x000fe40007ffe0ff */
[----:B--2---:R-:W-:Y:S02]  /*b91b0*/  IADD3 R46, P0, R46, UR8, RZ ;  /* 0x000000082e2e7c10 */ /* 0x004fe4000ff1e0ff */
[----:B---3--:R-:W-:-:S05]  /*b91c0*/  IADD3.X R49, R49, UR5, RZ, P1, !PT ;  /* 0x0000000531317c10 */ /* 0x008fca0008ffe4ff */
[----:B------:R-:W-:-:S05]  /*b91d0*/  IMAD.MOV.U32 R29, RZ, RZ, R49 ;  /* 0x000000ffff1d7224 */ /* 0x000fca00078e0031 */
[----:B------:R1:W-:Y:S01]  /*b91e0*/  LDGSTS.E [R31+0x3be00], [R28.64], P4 ;  /* 0x3be000001c1f7fae */ /* 0x0003e2000a121846 */
[----:B----4-:R-:W-:Y:S02]  /*b91f0*/  IADD3.X R47, R47, UR5, RZ, P0, !PT ;  /* 0x000000052f2f7c10 */ /* 0x010fe400087fe4ff */
[----:B------:R-:W-:Y:S02]  /*b9200*/  IADD3 R44, P1, R44, UR8, RZ ;  /* 0x000000082c2c7c10 */ /* 0x000fe4000ff3e0ff */
[----:B-1----:R-:W-:Y:S01]  /*b9210*/  MOV R28, R46 ;  /* 0x0000002e001c7202 */ /* 0x002fe20000000f00 */
[----:B------:R-:W-:Y:S01]  /*b9220*/  IMAD.MOV.U32 R29, RZ, RZ, R47 ;  /* 0x000000ffff1d7224 */ /* 0x000fe200078e002f */
[----:B------:R-:W-:Y:S02]  /*b9230*/  IADD3.X R45, R45, UR5, RZ, P1, !PT ;  /* 0x000000052d2d7c10 */ /* 0x000fe40008ffe4ff */
[----:B------:R-:W-:Y:S02]  /*b9240*/  IADD3 R42, P0, R42, UR8, RZ ;  /* 0x000000082a2a7c10 */ /* 0x000fe4000ff1e0ff */
[----:B------:R1:W-:Y:S02]  /*b9250*/  LDGSTS.E [R31+0x3c600], [R28.64], P4 ;  /* 0x3c6000001c1f7fae */ /* 0x0003e4000a121846 */
[----:B-1----:R-:W-:-:S02]  /*b9260*/  IMAD.MOV.U32 R28, RZ, RZ, R44 ;  /* 0x000000ffff1c7224 */ /* 0x002fc400078e002c */
[----:B------:R-:W-:-:S05]  /*b9270*/  IMAD.MOV.U32 R29, RZ, RZ, R45 ;  /* 0x000000ffff1d7224 */ /* 0x000fca00078e002d */
[----:B------:R1:W-:Y:S01]  /*b9280*/  LDGSTS.E [R31+0x3ce00], [R28.64], P4 ;  /* 0x3ce000001c1f7fae */ /* 0x0003e2000a121846 */
[----:B------:R-:W-:Y:S01]  /*b9290*/  IADD3.X R43, R43, UR5, RZ, P0, !PT ;  /* 0x000000052b2b7c10 */ /* 0x000fe200087fe4ff */
[----:B-1----:R-:W-:-:S04]  /*b92a0*/  IMAD.MOV.U32 R28, RZ, RZ, R42 ;  /* 0x000000ffff1c7224 */ /* 0x002fc800078e002a */
[----:B------:R-:W-:Y:S01]  /*b92b0*/  IMAD.MOV.U32 R29, RZ, RZ, R43 ;  /* 0x000000ffff1d7224 */ /* 0x000fe200078e002b */
[----:B------:R-:W-:-:S04]  /*b92c0*/  IADD3 R40, P1, R40, UR8, RZ ;  /* 0x0000000828287c10 */ /* 0x000fc8000ff3e0ff */
[----:B------:R1:W-:Y:S01]  /*b92d0*/  LDGSTS.E [R31+0x3d600], [R28.64], P4 ;  /* 0x3d6000001c1f7fae */ /* 0x0003e2000a121846 */
[----:B------:R-:W-:Y:S02]  /*b92e0*/  IADD3.X R41, R41, UR5, RZ, P1, !PT ;  /* 0x0000000529297c10 */ /* 0x000fe40008ffe4ff */
[----:B------:R-:W-:Y:S02]  /*b92f0*/  IADD3 R38, P0, R38, UR8, RZ ;  /* 0x0000000826267c10 */ /* 0x000fe4000ff1e0ff */
[----:B------:R-:W-:Y:S01]  /*b9300*/  IADD3 R35, P1, R35, UR8, RZ ;  /* 0x0000000823237c10 */ /* 0x000fe2000ff3e0ff */
[----:B-1----:R-:W-:Y:S02]  /*b9310*/  IMAD.MOV.U32 R28, RZ, RZ, R40 ;  /* 0x000000ffff1c7224 */ /* 0x002fe400078e0028 */
[----:B------:R-:W-:Y:S01]  /*b9320*/  IMAD.MOV.U32 R29, RZ, RZ, R41 ;  /* 0x000000ffff1d7224 */ /* 0x000fe200078e0029 */
[----:B------:R-:W-:Y:S01]  /*b9330*/  IADD3.X R39, R39, UR5, RZ, P0, !PT ;  /* 0x0000000527277c10 */ /* 0x000fe200087fe4ff */
[----:B------:R-:W-:Y:S04]  /*b9340*/  STL [R1+0x34c4], R46 ;  /* 0x0034c42e01007387 */ /* 0x000fe80000100800 */
[----:B------:R1:W-:Y:S04]  /*b9350*/  LDGSTS.E [R31+0x3de00], [R28.64], P4 ;  /* 0x3de000001c1f7fae */ /* 0x0003e8000a121846 */
[----:B------:R-:W-:Y:S04]  /*b9360*/  STL [R1+0x34b8], R49 ;  /* 0x0034b83101007387 */ /* 0x000fe80000100800 */
[----:B------:R-:W-:Y:S01]  /*b9370*/  STL [R1+0x34cc], R44 ;  /* 0x0034cc2c01007387 */ /* 0x000fe20000100800 */
[----:B-1----:R-:W-:Y:S01]  /*b9380*/  MOV R28, R38 ;  /* 0x00000026001c7202 */ /* 0x002fe20000000f00 */
[----:B------:R-:W-:-:S02]  /*b9390*/  IMAD.MOV.U32 R29, RZ, RZ, R39 ;  /* 0x000000ffff1d7224 */ /* 0x000fc400078e0027 */
[----:B------:R-:W-:Y:S01]  /*b93a0*/  STL [R1+0x34c0], R47 ;  /* 0x0034c02f01007387 */ /* 0x000fe20000100800 */
[----:B------:R-:W-:-:S03]  /*b93b0*/  IADD3 R30, P2, R30, UR8, RZ ;  /* 0x000000081e1e7c10 */ /* 0x000fc6000ff5e0ff */
[----:B------:R-:W-:Y:S04]  /*b93c0*/  STL [R1+0x34d4], R42 ;  /* 0x0034d42a01007387 */ /* 0x000fe80000100800 */
[----:B------:R-:W-:Y:S04]  /*b93d0*/  STL [R1+0x34c8], R45 ;  /* 0x0034c82d01007387 */ /* 0x000fe80000100800 */
[----:B------:R1:W-:Y:S04]  /*b93e0*/  LDGSTS.E [R31+0x3e600], [R28.64], P4 ;  /* 0x3e6000001c1f7fae */ /* 0x0003e8000a121846 */
[----:B------:R-:W-:Y:S04]  /*b93f0*/  STL [R1+0x33f0], R40 ;  /* 0x0033f02801007387 */ /* 0x000fe80000100800 */
[----:B------:R-:W-:Y:S01]  /*b9400*/  STL [R1+0x34d0], R43 ;  /* 0x0034d02b01007387 */ /* 0x000fe20000100800 */
[----:B-1----:R-:W-:-:S03]  /*b9410*/  IMAD.MOV.U32 R28, RZ, RZ, R35 ;  /* 0x000000ffff1c7224 */ /* 0x002fc600078e0023 */
[----:B------:R-:W-:Y:S01]  /*b9420*/  STL [R1+0x33e8], R38 ;  /* 0x0033e82601007387 */ /* 0x000fe20000100800 */
[----:B------:R-:W-:-:S03]  /*b9430*/  IADD3.X R37, R37, UR5, RZ, P1, !PT ;  /* 0x0000000525257c10 */ /* 0x000fc60008ffe4ff */
[----:B------:R-:W-:Y:S02]  /*b9440*/  STL [R1+0x33ec], R41 ;  /* 0x0033ec2901007387 */ /* 0x000fe40000100800 */
[----:B------:R-:W-:Y:S02]  /*b9450*/  IMAD.MOV.U32 R29, RZ, RZ, R37 ;  /* 0x000000ffff1d7224 */ /* 0x000fe400078e0025 */
[----:B------:R-:W-:Y:S01]  /*b9460*/  STL [R1+0x33dc], R35 ;  /* 0x0033dc2301007387 */ /* 0x000fe20000100800 */
[----:B------:R-:W-:-:S03]  /*b9470*/  IADD3 R32, P0, R32, UR8, RZ ;  /* 0x0000000820207c10 */ /* 0x000fc6000ff1e0ff */
[----:B------:R-:W-:Y:S04]  /*b9480*/  STL [R1+0x33e4], R39 ;  /* 0x0033e42701007387 */ /* 0x000fe80000100800 */
[----:B------:R1:W-:Y:S01]  /*b9490*/  LDGSTS.E [R31+0x3ee00], [R28.64], P4 ;  /* 0x3ee000001c1f7fae */ /* 0x0003e2000a121846 */
[----:B------:R-:W-:-:S03]  /*b94a0*/  IADD3.X R34, R34, UR5, RZ, P2, !PT ;  /* 0x0000000522227c10 */ /* 0x000fc600097fe4ff */
[----:B------:R2:W-:Y:S01]  /*b94b0*/  STL [R1+0x33e0], R30 ;  /* 0x0033e01e01007387 */ /* 0x0005e20000100800 */
[----:B------:R-:W-:-:S03]  /*b94c0*/  IADD3.X R33, R33, UR5, RZ, P0, !PT ;  /* 0x0000000521217c10 */ /* 0x000fc600087fe4ff */
[----:B------:R3:W-:Y:S01]  /*b94d0*/  STL [R1+0x33d8], R32 ;  /* 0x0033d82001007387 */ /* 0x0007e20000100800 */
[----:B-1----:R-:W-:Y:S01]  /*b94e0*/  IMAD.MOV.U32 R28, RZ, RZ, R30 ;  /* 0x000000ffff1c7224 */ /* 0x002fe200078e001e */
[----:B--2---:R-:W-:Y:S02]  /*b94f0*/  SHF.R.S32.HI R30, RZ, 0x1f, R153 ;  /* 0x0000001fff1e7819 */ /* 0x004fe40000011499 */
[----:B------:R3:W-:Y:S02]  /*b9500*/  STL [R1+0x33d0], R37 ;  /* 0x0033d02501007387 */ /* 0x0007e40000100800 */
[----:B------:R-:W-:Y:S02]  /*b9510*/  LEA.HI R30, R30, R153, RZ, 0x6 ;  /* 0x000000991e1e7211 */ /* 0x000fe400078f30ff */
[----:B------:R3:W-:Y:S04]  /*b9520*/  STL [R1+0x33d4], R34 ;  /* 0x0033d42201007387 */ /* 0x0007e80000100800 */
[----:B------:R3:W-:Y:S01]  /*b9530*/  STL [R1+0x33cc], R33 ;  /* 0x0033cc2101007387 */ /* 0x0007e20000100800 */
[----:B------:R-:W-:-:S03]  /*b9540*/  SHF.R.S32.HI R30, RZ, 0x6, R30 ;  /* 0x00000006ff1e7819 */ /* 0x000fc6000001141e */
[----:B------:R3:W-:Y:S01]  /*b9550*/  STL [R1+0x33a8], R36 ;  /* 0x0033a82401007387 */ /* 0x0007e20000100800 */
[----:B------:R-:W-:Y:S01]  /*b9560*/  IMAD.MOV.U32 R29, RZ, RZ, R34 ;  /* 0x000000ffff1d7224 */ /* 0x000fe200078e0022 */
[----:B------:R-:W-:-:S04]  /*b9570*/  ISETP.NE.U32.AND P0, PT, R36, R30, PT ;  /* 0x0000001e2400720c */ /* 0x000fc80003f05070 */
[----:B------:R1:W-:Y:S02]  /*b9580*/  LDGSTS.E [R31+0x3f600], [R28.64], P4 ;  /* 0x3f6000001c1f7fae */ /* 0x0003e4000a121846 */
[----:B-1----:R-:W-:Y:S01]  /*b9590*/  IMAD.MOV.U32 R28, RZ, RZ, R32 ;  /* 0x000000ffff1c7224 */ /* 0x002fe200078e0020 */
[----:B------:R-:W-:-:S05]  /*b95a0*/  MOV R29, R33 ;  /* 0x00000021001d7202 */ /* 0x000fca0000000f00 */
[----:B------:R3:W-:Y:S04]  /*b95b0*/  LDGSTS.E [R31+0x3fe00], [R28.64], P4 ;  /* 0x3fe000001c1f7fae */ /* 0x0007e8000a121846 */
[----:B------:R-:W0:Y:S01]  /*b95c0*/  LDGDEPBAR ;  /* 0x00000000000079af */ /* 0x000e220000000000 */
[----:B------:R-:W-:Y:S01]  /*b95d0*/  @!P0 CALL.REL.NOINC `(.L_x_1) ;  /* 0x0000001000008944 */ /* 0x000fe20003c00000 */
[----:B------:R-:W-:Y:S05]  /*b95e0*/  BRA `(.L_x_2) ;  /* 0xfff733b000007947 */ /* 0x000fea000383ffff */
.L_x_1:
[----:B---3--:R-:W3:Y:S01]  /*b95f0*/  LDL R33, [R1+0x1924] ;  /* 0x0019240001217983 */ /* 0x008ee20000100800 */
[----:B------:R-:W-:-:S04]  /*b9600*/  DEPBAR.LE SB0, 0x0 ;  /* 0x000080000000791a */ /* 0x000fc80000000000 */
[----:B------:R-:W4:Y:S04]  /*b9610*/  LDL.LU R31, [R1+0x43c4] ;  /* 0x0043c400011f7983 */ /* 0x000f280000300800 */
[----:B------:R-:W1:Y:S02]  /*b9620*/  S2R R32, SR_TID.X ;  /* 0x0000000000207919 */ /* 0x000e640000002100 */
[C---:B-1----:R-:W-:Y:S02]  /*b9630*/  IMAD.SHL.U32 R0, R32.reuse, 0x200, RZ ;  /* 0x0000020020007824 */ /* 0x042fe400078e00ff */
[----:B--2---:R-:W-:-:S03]  /*b9640*/  IMAD.SHL.U32 R2, R32, 0x20, RZ ;  /* 0x0000002020027824 */ /* 0x004fc600078e00ff */
[----:B------:R-:W-:Y:S01]  /*b9650*/  LOP3.LUT R0, R0, 0x3000, RZ, 0xc0, !PT ;  /* 0x0000300000007812 */ /* 0x000fe200078ec0ff */
[C---:B------:R-:W-:Y:S02]  /*b9660*/  IMAD.SHL.U32 R30, R32.reuse, 0x4, RZ ;  /* 0x00000004201e7824 */ /* 0x040fe400078e00ff */
[----:B------:R-:W-:Y:S01]  /*b9670*/  IMAD.SHL.U32 R29, R32, 0x800, RZ ;  /* 0x00000800201d7824 */ /* 0x000fe200078e00ff */
[----:B------:R-:W-:Y:S02]  /*b9680*/  LOP3.LUT R0, R0, 0x60, R2, 0xf8, !PT ;  /* 0x0000006000007812 */ /* 0x000fe400078ef802 */
[----:B------:R-:W-:Y:S02]  /*b9690*/  LOP3.LUT R32, R32, 0x7f, RZ, 0xc0, !PT ;  /* 0x0000007f20207812 */ /* 0x000fe400078ec0ff */
[----:B------:R-:W-:Y:S02]  /*b96a0*/  LOP3.LUT R29, R29, 0x3000, RZ, 0xc0, !PT ;  /* 0x000030001d1d7812 */ /* 0x000fe400078ec0ff */
[----:B------:R-:W-:Y:S01]  /*b96b0*/  LOP3.LUT R2, R0, 0x170, R30, 0x78, !PT ;  /* 0x0000017000027812 */ /* 0x000fe200078e781e */
[----:B-----5:R-:W-:-:S02]  /*b96c0*/  IMAD.MOV.U32 R30, RZ, RZ, R20 ;  /* 0x000000ffff1e7224 */ /* 0x020fc400078e0014 */
[----:B------:R-:W-:Y:S01]  /*b96d0*/  IMAD R0, R32, 0x10, R29 ;  /* 0x0000001020007824 */ /* 0x000fe200078e021d */
[----:B------:R-:W-:Y:S01]  /*b96e0*/  MOV R29, R25 ;  /* 0x00000019001d7202 */ /* 0x000fe20000000f00 */
[----:B------:R-:W2:Y:S01]  /*b96f0*/  LDL.LU R20, [R1+0x8a0] ;  /* 0x0008a00001147983 */ /* 0x000ea20000300800 */
[----:B------:R-:W-:Y:S02]  /*b9700*/  IMAD.MOV.U32 R25, RZ, RZ, R27 ;  /* 0x000000ffff197224 */ /* 0x000fe400078e001b */
[----:B------:R-:W-:Y:S01]  /*b9710*/  IMAD.MOV.U32 R27, RZ, RZ, R23 ;  /* 0x000000ffff1b7224 */ /* 0x000fe200078e0017 */
[----:B------:R-:W-:Y:S01]  /*b9720*/  BAR.SYNC.DEFER_BLOCKING 0x0 ;  /* 0x0000000000007b1d */ /* 0x000fe20000010000 */
[----:B---3--:R-:W-:-:S04]  /*b9730*/  IADD3 R28, R33, 0x2, RZ ;  /* 0x00000002211c7810 */ /* 0x008fc80007ffe0ff */
[----:B------:R-:W-:Y:S01]  /*b9740*/  ISETP.GE.AND P0, PT, R28, c[0x0][0x17c], PT ;  /* 0x00005f001c007a0c */ /* 0x000fe20003f06270 */
[----:B----4-:R-:W-:Y:S02]  /*b9750*/  IMAD.IADD R2, R2, 0x1, R31 ;  /* 0x0000000102027824 */ /* 0x010fe400078e021f */
[----:B------:R-:W-:Y:S02]  /*b9760*/  IMAD.MOV.U32 R28, RZ, RZ, R24 ;  /* 0x000000ffff1c7224 */ /* 0x000fe400078e0018 */
[----:B------:R-:W-:Y:S02]  /*b9770*/  IMAD.MOV.U32 R31, RZ, RZ, R21 ;  /* 0x000000ffff1f7224 */ /* 0x000fe400078e0015 */
[----:B------:R-:W-:Y:S01]  /*b9780*/  IMAD.MOV.U32 R24, RZ, RZ, R26 ;  /* 0x000000ffff187224 */ /* 0x000fe200078e001a */
[----:B------:R-:W2:Y:S01]  /*b9790*/  LDL.LU R21, [R1+0x8a4] ;  /* 0x0008a40001157983 */ /* 0x000ea20000300800 */
[----:B------:R-:W-:-:S03]  /*b97a0*/  IMAD.MOV.U32 R26, RZ, RZ, R22 ;  /* 0x000000ffff1a7224 */ /* 0x000fc600078e0016 */
[----:B------:R-:W2:Y:S04]  /*b97b0*/  LDL.LU R22, [R1+0xfb0] ;  /* 0x000fb00001167983 */ /* 0x000ea80000300800 */
[----:B------:R-:W2:Y:S04]  /*b97c0*/  LDL.LU R23, [R1+0xfb4] ;  /* 0x000fb40001177983 */ /* 0x000ea80000300800 */
[----:B------:R-:W3:Y:S01]  /*b97d0*/  LDL.LU R36, [R1+0x8a8] ;  /* 0x0008a80001247983 */ /* 0x000ee20000300800 */
[----:B------:R-:W-:-:S03]  /*b97e0*/  IADD3 R3, R33, 0x1, RZ ;  /* 0x0000000121037810 */ /* 0x000fc60007ffe0ff */
[----:B------:R-:W3:Y:S04]  /*b97f0*/  LDL.LU R37, [R1+0x8ac] ;  /* 0x0008ac0001257983 */ /* 0x000ee80000300800 */
[----:B------:R-:W3:Y:S04]  /*b9800*/  LDL.LU R38, [R1+0xfb8] ;  /* 0x000fb80001267983 */ /* 0x000ee80000300800 */
[----:B------:R-:W3:Y:S04]  /*b9810*/  LDL.LU R39, [R1+0xfbc] ;  /* 0x000fbc0001277983 */ /* 0x000ee80000300800 */
[----:B------:R-:W4:Y:S04]  /*b9820*/  LDL.LU R32, [R1+0x880] ;  /* 0x0008800001207983 */ /* 0x000f280000300800 */
[----:B------:R-:W4:Y:S04]  /*b9830*/  LDL.LU R33, [R1+0x884] ;  /* 0x0008840001217983 */ /* 0x000f280000300800 */
[----:B------:R-:W4:Y:S04]  /*b9840*/  LDL.LU R34, [R1+0xdd0] ;  /* 0x000dd00001227983 */ /* 0x000f280000300800 */
[----:B------:R1:W-:Y:S04]  /*b9850*/  STS.128 [R2], R28 ;  /* 0x0000001c02007388 */ /* 0x0003e80000000c00 */
[----:B------:R-:W4:Y:S04]  /*b9860*/  LDL.LU R35, [R1+0xdd4] ;  /* 0x000dd40001237983 */ /* 0x000f280000300800 */
[----:B------:R1:W-:Y:S04]  /*b9870*/  STS.128 [R2+0x80], R24 ;  /* 0x0000801802007388 */ /* 0x0003e80000000c00 */
        /* <DEDUP_REMOVED lines=8> */
[----:B--2---:R1:W-:Y:S04]  /*b9900*/  STS.128 [R2+0x200], R20 ;  /* 0x0002001402007388 */ /* 0x0043e80000000c00 */
[----:B-1----:R-:W2:Y:S04]  /*b9910*/  LDL.LU R20, [R1+0x868] ;  /* 0x0008680001147983 */ /* 0x002ea80000300800 */
[----:B------:R-:W2:Y:S04]  /*b9920*/  LDL.LU R21, [R1+0x86c] ;  /* 0x00086c0001157983 */ /* 0x000ea80000300800 */
[----:B------:R-:W2:Y:S04]  /*b9930*/  LDL.LU R22, [R1+0xbf8] ;  /* 0x000bf80001167983 */ /* 0x000ea80000300800 */
[----:B------:R-:W2:Y:S04]  /*b9940*/  LDL.LU R23, [R1+0xbfc] ;  /* 0x000bfc0001177983 */ /* 0x000ea80000300800 */
[----:B---3--:R1:W-:Y:S04]  /*b9950*/  STS.128 [R2+0x480], R28 ;  /* 0x0004801c02007388 */ /* 0x0083e80000000c00 */
[----:B-1----:R1:W5:Y:S04]  /*b9960*/  LDL.LU R28, [R1+0x840] ;  /* 0x00084000011c7983 */ /* 0x0023680000300800 */
[----:B------:R1:W5:Y:S04]  /*b9970*/  LDL.LU R29, [R1+0x844] ;  /* 0x00084400011d7983 */ /* 0x0003680000300800 */
[----:B------:R1:W5:Y:S04]  /*b9980*/  LDL.LU R30, [R1+0xa10] ;  /* 0x000a1000011e7983 */ /* 0x0003680000300800 */
[----:B----4-:R3:W-:Y:S04]  /*b9990*/  STS.128 [R2+0x600], R24 ;  /* 0x0006001802007388 */ /* 0x0107e80000000c00 */
[----:B------:R1:W5:Y:S04]  /*b99a0*/  LDL.LU R31, [R1+0xa14] ;  /* 0x000a1400011f7983 */ /* 0x0003680000300800 */
[----:B---3--:R1:W5:Y:S04]  /*b99b0*/  LDL.LU R24, [R1+0x848] ;  /* 0x0008480001187983 */ /* 0x0083680000300800 */
[----:B------:R1:W5:Y:S04]  /*b99c0*/  LDL.LU R25, [R1+0x84c] ;  /* 0x00084c0001197983 */ /* 0x0003680000300800 */
[----:B------:R1:W5:Y:S04]  /*b99d0*/  LDL.LU R26, [R1+0xa18] ;  /* 0x000a1800011a7983 */ /* 0x0003680000300800 */
[----:B------:R1:W5:Y:S04]  /*b99e0*/  LDL.LU R27, [R1+0xa1c] ;  /* 0x000a1c00011b7983 */ /* 0x0003680000300800 */
[----:B--2---:R2:W-:Y:S04]  /*b99f0*/  STS.128 [R2+0x680], R20 ;  /* 0x0006801402007388 */ /* 0x0045e80000000c00 */
[----:B--2---:R1:W5:Y:S04]  /*b9a00*/  LDL.LU R20, [R1+0x7a0] ;  /* 0x0007a00001147983 */ /* 0x0043680000300800 */
[----:B------:R1:W5:Y:S04]  /*b9a10*/  LDL.LU R21, [R1+0x7a4] ;  /* 0x0007a40001157983 */ /* 0x0003680000300800 */
[----:B------:R1:W5:Y:S04]  /*b9a20*/  LDL.LU R22, [R1+0x790] ;  /* 0x0007900001167983 */ /* 0x0003680000300800 */
[----:B------:R1:W5:Y:S04]  /*b9a30*/  LDL.LU R23, [R1+0x794] ;  /* 0x0007940001177983 */ /* 0x0003680000300800 */
[----:B------:R1:W-:Y:S04]  /*b9a40*/  STS.128 [R2+0x280], R36 ;  /* 0x0002802402007388 */ /* 0x0003e80000000c00 */
[----:B------:R1:W-:Y:S01]  /*b9a50*/  STS.128 [R2+0x400], R32 ;  /* 0x0004002002007388 */ /* 0x0003e20000000c00 */
[----:B------:R-:W-:-:S03]  /*b9a60*/  ISETP.GE.AND P1, PT, R3, c[0x0][0x17c], PT ;  /* 0x00005f0003007a0c */ /* 0x000fc60003f26270 */
[----:B------:R-:W-:Y:S01]  /*b9a70*/  BAR.SYNC.DEFER_BLOCKING 0x0 ;  /* 0x0000000000007b1d */ /* 0x000fe20000010000 */
[----:B------:R-:W-:-:S02]  /*b9a80*/  LOP3.LUT R200, R0, 0x20, RZ, 0x3c, !PT ;  /* 0x0000002000c87812 */ /* 0x000fc400078e3cff */
[C---:B------:R-:W-:Y:S02]  /*b9a90*/  LOP3.LUT R3, R0.reuse, 0x40, RZ, 0x3c, !PT ;  /* 0x0000004000037812 */ /* 0x040fe400078e3cff */
[----:B------:R-:W-:Y:S01]  /*b9aa0*/  LOP3.LUT R252, R0, 0x60, RZ, 0x3c, !PT ;  /* 0x0000006000fc7812 */ /* 0x000fe200078e3cff */
[----:B-1----:R-:W1:Y:S04]  /*b9ab0*/  LDS.128 R36, [R0] ;  /* 0x0000000000247984 */ /* 0x002e680000000c00 */
[----:B------:R-:W2:Y:S04]  /*b9ac0*/  LDS.128 R32, [R0+0x800] ;  /* 0x0008000000207984 */ /* 0x000ea80000000c00 */
[----:B------:R-:W3:Y:S04]  /*b9ad0*/  LDS.128 R40, [R200] ;  /* 0x00000000c8287984 */ /* 0x000ee80000000c00 */
[----:B-1----:R-:W-:Y:S04]  /*b9ae0*/  STL.64 [R1+0x90], R36 ;  /* 0x0000902401007387 */ /* 0x002fe80000100a00 */
[----:B------:R-:W-:Y:S04]  /*b9af0*/  STL.64 [R1+0x98], R38 ;  /* 0x0000982601007387 */ /* 0x000fe80000100a00 */
[----:B------:R-:W1:Y:S04]  /*b9b00*/  LDS.128 R36, [R200+0x800] ;  /* 0x00080000c8247984 */ /* 0x000e680000000c00 */
[----:B--2---:R-:W-:Y:S04]  /*b9b10*/  STL.64 [R1+0x1b0], R32 ;  /* 0x0001b02001007387 */ /* 0x004fe80000100a00 */
[----:B------:R-:W-:Y:S04]  /*b9b20*/  STL.64 [R1+0x1b8], R34 ;  /* 0x0001b82201007387 */ /* 0x000fe80000100a00 */
[----:B------:R-:W2:Y:S04]  /*b9b30*/  LDS.128 R32, [R3] ;  /* 0x0000000003207984 */ /* 0x000ea80000000c00 */
[----:B---3--:R-:W-:Y:S04]  /*b9b40*/  STL.64 [R1+0xe0], R40 ;  /* 0x0000e02801007387 */ /* 0x008fe80000100a00 */
[----:B------:R-:W-:Y:S04]  /*b9b50*/  STL.64 [R1+0xe8], R42 ;  /* 0x0000e82a01007387 */ /* 0x000fe80000100a00 */
[----:B------:R-:W3:Y:S04]  /*b9b60*/  LDS.128 R40, [R3+0x800] ;  /* 0x0008000003287984 */ /* 0x000ee80000000c00 */
[----:B-1----:R-:W-:Y:S04]  /*b9b70*/  STL.64 [R1+0x1d0], R36 ;  /* 0x0001d02401007387 */ /* 0x002fe80000100a00 */
[----:B------:R-:W-:Y:S04]  /*b9b80*/  STL.64 [R1+0x1d8], R38 ;  /* 0x0001d82601007387 */ /* 0x000fe80000100a00 */
[----:B------:R-:W1:Y:S04]  /*b9b90*/  LDS.128 R36, [R252] ;  /* 0x00000000fc247984 */ /* 0x000e680000000c00 */
[----:B--2---:R-:W-:Y:S04]  /*b9ba0*/  STL.64 [R1+0x110], R32 ;  /* 0x0001102001007387 */ /* 0x004fe80000100a00 */
[----:B------:R-:W-:Y:S04]  /*b9bb0*/  STL.64 [R1+0x118], R34 ;  /* 0x0001182201007387 */ /* 0x000fe80000100a00 */
[----:B------:R-:W2:Y:S04]  /*b9bc0*/  LDS.128 R32, [R252+0x800] ;  /* 0x00080000fc207984 */ /* 0x000ea80000000c00 */
[----:B------:R-:W-:Y:S06]  /*b9bd0*/  BAR.SYNC.DEFER_BLOCKING 0x0 ;  /* 0x0000000000007b1d */ /* 0x000fec0000010000 */
[----:B---3--:R-:W-:Y:S04]  /*b9be0*/  STL.64 [R1+0x200], R40 ;  /* 0x0002002801007387 */ /* 0x008fe80000100a00 */
[----:B------:R-:W-:Y:S04]  /*b9bf0*/  STL.64 [R1+0x208], R42 ;  /* 0x0002082a01007387 */ /* 0x000fe80000100a00 */
[----:B-1----:R1:W-:Y:S04]  /*b9c00*/  STL.64 [R1+0x170], R36 ;  /* 0x0001702401007387 */ /* 0x0023e80000100a00 */
[----:B------:R3:W-:Y:S04]  /*b9c10*/  STL.64 [R1+0x178], R38 ;  /* 0x0001782601007387 */ /* 0x0007e80000100a00 */
[----:B-----5:R-:W-:Y:S04]  /*b9c20*/  STS.128 [R2], R28 ;  /* 0x0000001c02007388 */ /* 0x020fe80000000c00 */
[----:B--2---:R2:W-:Y:S04]  /*b9c30*/  STL.64 [R1+0x230], R32 ;  /* 0x0002302001007387 */ /* 0x0045e80000100a00 */
[----:B------:R2:W-:Y:S04]  /*b9c40*/  STL.64 [R1+0x238], R34 ;  /* 0x0002382201007387 */ /* 0x0005e80000100a00 */
[----:B-1----:R-:W4:Y:S04]  /*b9c50*/  LDL.LU R36, [R1+0x7a8] ;  /* 0x0007a80001247983 */ /* 0x002f280000300800 */
[----:B------:R-:W4:Y:S04]  /*b9c60*/  LDL.LU R37, [R1+0x7ac] ;  /* 0x0007ac0001257983 */ /* 0x000f280000300800 */
[----:B---3--:R-:W4:Y:S04]  /*b9c70*/  LDL.LU R38, [R1+0x798] ;  /* 0x0007980001267983 */ /* 0x008f280000300800 */
[----:B------:R-:W4:Y:S04]  /*b9c80*/  LDL.LU R39, [R1+0x79c] ;  /* 0x00079c0001277983 */ /* 0x000f280000300800 */
[----:B--2---:R-:W2:Y:S04]  /*b9c90*/  LDL.LU R32, [R1+0x13f0] ;  /* 0x0013f00001207983 */ /* 0x004ea80000300800 */
[----:B------:R-:W2:Y:S04]  /*b9ca0*/  LDL.LU R33, [R1+0x13f4] ;  /* 0x0013f40001217983 */ /* 0x000ea80000300800 */
[----:B------:R-:W2:Y:S04]  /*b9cb0*/  LDL.LU R34, [R1+0x1440] ;  /* 0x0014400001227983 */ /* 0x000ea80000300800 */
[----:B------:R-:W2:Y:S04]  /*b9cc0*/  LDL.LU R35, [R1+0x1444] ;  /* 0x0014440001237983 */ /* 0x000ea80000300800 */
[----:B------:R-:W3:Y:S04]  /*b9cd0*/  LDL.LU R28, [R1+0x13f8] ;  /* 0x0013f800011c7983 */ /* 0x000ee80000300800 */
[----:B------:R-:W3:Y:S04]  /*b9ce0*/  LDL.LU R29, [R1+0x13fc] ;  /* 0x0013fc00011d7983 */ /* 0x000ee80000300800 */
[----:B------:R-:W3:Y:S04]  /*b9cf0*/  LDL.LU R30, [R1+0x1448] ;  /* 0x00144800011e7983 */ /* 0x000ee80000300800 */
[----:B------:R1:W-:Y:S04]  /*b9d00*/  STS.128 [R2+0x80], R24 ;  /* 0x0000801802007388 */ /* 0x0003e80000000c00 */
[----:B------:R-:W3:Y:S04]  /*b9d10*/  LDL.LU R31, [R1+0x144c] ;  /* 0x00144c00011f7983 */ /* 0x000ee80000300800 */
[----:B------:R1:W-:Y:S04]  /*b9d20*/  STS.128 [R2+0x200], R20 ;  /* 0x0002001402007388 */ /* 0x0003e80000000c00 */
[----:B-1----:R-:W2:Y:S04]  /*b9d30*/  LDL.LU R24, [R1+0x18f0] ;  /* 0x0018f00001187983 */ /* 0x002ea80000300800 */
[----:B------:R-:W2:Y:S04]  /*b9d40*/  LDL.LU R25, [R1+0x18f4] ;  /* 0x0018f40001197983 */ /* 0x000ea80000300800 */
[----:B------:R-:W2:Y:S04]  /*b9d50*/  LDL.LU R26, [R1+0x1900] ;  /* 0x00190000011a7983 */ /* 0x000ea80000300800 */
[----:B------:R-:W2:Y:S04]  /*b9d60*/  LDL.LU R27, [R1+0x1904] ;  /* 0x00190400011b7983 */ /* 0x000ea80000300800 */
[----:B------:R-:W2:Y:S04]  /*b9d70*/  LDL.LU R20, [R1+0x18f8] ;  /* 0x0018f80001147983 */ /* 0x000ea80000300800 */
[----:B------:R-:W4:Y:S04]  /*b9d80*/  LDL.LU R21, [R1+0x18fc] ;  /* 0x0018fc0001157983 */ /* 0x000f280000300800 */
[----:B------:R-:W4:Y:S04]  /*b9d90*/  LDL.LU R22, [R1+0x1908] ;  /* 0x0019080001167983 */ /* 0x000f280000300800 */
[----:B------:R-:W4:Y:S04]  /*b9da0*/  LDL.LU R23, [R1+0x190c] ;  /* 0x00190c0001177983 */ /* 0x000f280000300800 */
[----:B---3--:R1:W-:Y:S04]  /*b9db0*/  STS.128 [R2+0x480], R28 ;  /* 0x0004801c02007388 */ /* 0x0083e80000000c00 */
[----:B-1----:R-:W3:Y:S04]  /*b9dc0*/  LDL.LU R28, [R1+0x1b80] ;  /* 0x001b8000011c7983 */ /* 0x002ee80000300800 */
[----:B------:R-:W3:Y:S04]  /*b9dd0*/  LDL.LU R29, [R1+0x1b84] ;  /* 0x001b8400011d7983 */ /* 0x000ee80000300800 */
[----:B------:R-:W3:Y:S04]  /*b9de0*/  LDL.LU R30, [R1+0x2780] ;  /* 0x00278000011e7983 */ /* 0x000ee80000300800 */
[----:B--2---:R1:W-:Y:S04]  /*b9df0*/  STS.128 [R2+0x600], R24 ;  /* 0x0006001802007388 */ /* 0x0043e80000000c00 */
[----:B------:R-:W3:Y:S04]  /*b9e00*/  LDL.LU R31, [R1+0x2784] ;  /* 0x00278400011f7983 */ /* 0x000ee80000300800 */
[----:B----4-:R2:W-:Y:S04]  /*b9e10*/  STS.128 [R2+0x680], R20 ;  /* 0x0006801402007388 */ /* 0x0105e80000000c00 */
[----:B-1----:R-:W4:Y:S04]  /*b9e20*/  LDL.LU R24, [R1+0x1b88] ;  /* 0x001b880001187983 */ /* 0x002f280000300800 */
[----:B------:R-:W4:Y:S04]  /*b9e30*/  LDL.LU R25, [R1+0x1b8c] ;  /* 0x001b8c0001197983 */ /* 0x000f280000300800 */
[----:B------:R-:W4:Y:S04]  /*b9e40*/  LDL.LU R26, [R1+0x2788] ;  /* 0x00278800011a7983 */ /* 0x000f280000300800 */
[----:B------:R-:W4:Y:S04]  /*b9e50*/  LDL.LU R27, [R1+0x278c] ;  /* 0x00278c00011b7983 */ /* 0x000f280000300800 */
[----:B--2---:R-:W4:Y:S04]  /*b9e60*/  LDL.LU R20, [R1+0x1da0] ;  /* 0x001da00001147983 */ /* 0x004f280000300800 */
[----:B------:R-:W4:Y:S04]  /*b9e70*/  LDL.LU R21, [R1+0x1da4] ;  /* 0x001da40001157983 */ /* 0x000f280000300800 */
[----:B------:R-:W4:Y:S04]  /*b9e80*/  LDL.LU R22, [R1+0x25a0] ;  /* 0x0025a00001167983 */ /* 0x000f280000300800 */
[----:B------:R-:W4:Y:S04]  /*b9e90*/  LDL.LU R23, [R1+0x25a4] ;  /* 0x0025a40001177983 */ /* 0x000f280000300800 */
[----:B------:R-:W-:Y:S04]  /*b9ea0*/  STS.128 [R2+0x280], R36 ;  /* 0x0002802402007388 */ /* 0x000fe80000000c00 */
[----:B------:R-:W-:Y:S04]  /*b9eb0*/  STS.128 [R2+0x400], R32 ;  /* 0x0004002002007388 */ /* 0x000fe80000000c00 */
[----:B------:R-:W-:Y:S06]  /*b9ec0*/  BAR.SYNC.DEFER_BLOCKING 0x0 ;  /* 0x0000000000007b1d */ /* 0x000fec0000010000 */
[----:B------:R-:W1:Y:S04]  /*b9ed0*/  LDS.128 R36, [R0] ;  /* 0x0000000000247984 */ /* 0x000e680000000c00 */
[----:B------:R-:W1:Y:S04]  /*b9ee0*/  LDS.128 R32, [R0+0x800] ;  /* 0x0008000000207984 */ /* 0x000e680000000c00 */
[----:B------:R-:W1:Y:S04]  /*b9ef0*/  LDS.128 R40, [R200] ;  /* 0x00000000c8287984 */ /* 0x000e680000000c00 */
[----:B-1----:R-:W-:Y:S04]  /*b9f00*/  STL.64 [R1+0x50], R36 ;  /* 0x0000502401007387 */ /* 0x002fe80000100a00 */
[----:B------:R-:W-:Y:S04]  /*b9f10*/  STL.64 [R1+0x58], R38 ;  /* 0x0000582601007387 */ /* 0x000fe80000100a00 */
[----:B------:R-:W1:Y:S04]  /*b9f20*/  LDS.128 R36, [R200+0x800] ;  /* 0x00080000c8247984 */ /* 0x000e680000000c00 */
[----:B------:R-:W-:Y:S04]  /*b9f30*/  STL.64 [R1+0x150], R32 ;  /* 0x0001502001007387 */ /* 0x000fe80000100a00 */
[----:B------:R-:W-:Y:S04]  /*b9f40*/  STL.64 [R1+0x158], R34 ;  /* 0x0001582201007387 */ /* 0x000fe80000100a00 */
[----:B------:R-:W1:Y:S04]  /*b9f50*/  LDS.128 R32, [R3] ;  /* 0x0000000003207984 */ /* 0x000e680000000c00 */
[----:B------:R-:W-:Y:S04]  /*b9f60*/  STL.64 [R1+0x80], R40 ;  /* 0x0000802801007387 */ /* 0x000fe80000100a00 */
[----:B------:R-:W-:Y:S04]  /*b9f70*/  STL.64 [R1+0x88], R42 ;  /* 0x0000882a01007387 */ /* 0x000fe80000100a00 */
[----:B------:R-:W1:Y:S04]  /*b9f80*/  LDS.128 R40, [R3+0x800] ;  /* 0x0008000003287984 */ /* 0x000e680000000c00 */
[----:B-1----:R-:W-:Y:S04]  /*b9f90*/  STL.64 [R1+0x180], R36 ;  /* 0x0001802401007387 */ /* 0x002fe80000100a00 */
[----:B------:R-:W-:Y:S04]  /*b9fa0*/  STL.64 [R1+0x188], R38 ;  /* 0x0001882601007387 */ /* 0x000fe80000100a00 */
[----:B------:R-:W1:Y:S04]  /*b9fb0*/  LDS.128 R36, [R252] ;  /* 0x00000000fc247984 */ /* 0x000e680000000c00 */
[----:B------:R-:W-:Y:S04]  /*b9fc0*/  STL.64 [R1+0xc0], R32 ;  /* 0x0000c02001007387 */ /* 0x000fe80000100a00 */
[----:B------:R-:W-:Y:S04]  /*b9fd0*/  STL.64 [R1+0xc8], R34 ;  /* 0x0000c82201007387 */ /* 0x000fe80000100a00 */
[----:B------:R-:W1:Y:S04]  /*b9fe0*/  LDS.128 R32, [R252+0x800] ;  /* 0x00080000fc207984 */ /* 0x000e680000000c00 */
[----:B------:R-:W-:Y:S06]  /*b9ff0*/  BAR.SYNC.DEFER_BLOCKING 0x0 ;  /* 0x0000000000007b1d */ /* 0x000fec0000010000 */
[----:B------:R-:W-:Y:S04]  /*ba000*/  STL.64 [R1+0x1c0], R40 ;  /* 0x0001c02801007387 */ /* 0x000fe80000100a00 */
[----:B------:R-:W-:Y:S04]  /*ba010*/  STL.64 [R1+0x1c8], R42 ;  /* 0x0001c82a01007387 */ /* 0x000fe80000100a00 */
[----:B-1----:R1:W-:Y:S04]  /*ba020*/  STL.64 [R1+0x100], R36 ;  /* 0x0001002401007387 */ /* 0x0023e80000100a00 */
[----:B------:R1:W-:Y:S04]  /*ba030*/  STL.64 [R1+0x108], R38 ;  /* 0x0001082601007387 */ /* 0x0003e80000100a00 */
[----:B------:R1:W-:Y:S04]  /*ba040*/  STL.64 [R1+0x1e0], R32 ;  /* 0x0001e02001007387 */ /* 0x0003e80000100a00 */
[----:B------:R1:W-:Y:S04]  /*ba050*/  STL.64 [R1+0x1e8], R34 ;  /* 0x0001e82201007387 */ /* 0x0003e80000100a00 */
        /* <DEDUP_REMOVED lines=8> */
[----:B---3--:R1:W-:Y:S04]  /*ba0e0*/  STS.128 [R2], R28 ;  /* 0x0000001c02007388 */ /* 0x0083e80000000c00 */
[----:B-1----:R-:W3:Y:S04]  /*ba0f0*/  LDL.LU R28, [R1+0x1fd8] ;  /* 0x001fd800011c7983 */ /* 0x002ee80000300800 */
[----:B------:R-:W3:Y:S04]  /*ba100*/  LDL.LU R29, [R1+0x1fdc] ;  /* 0x001fdc00011d7983 */ /* 0x000ee80000300800 */
[----:B------:R-:W3:Y:S04]  /*ba110*/  LDL.LU R30, [R1+0x23c8] ;  /* 0x0023c800011e7983 */ /* 0x000ee80000300800 */
[----:B----4-:R1:W-:Y:S04]  /*ba120*/  STS.128 [R2+0x80], R24 ;  /* 0x0000801802007388 */ /* 0x0103e80000000c00 */
[----:B------:R-:W3:Y:S04]  /*ba130*/  LDL.LU R31, [R1+0x23cc] ;  /* 0x0023cc00011f7983 */ /* 0x000ee80000300800 */
[----:B------:R4:W-:Y:S04]  /*ba140*/  STS.128 [R2+0x200], R20 ;  /* 0x0002001402007388 */ /* 0x0009e80000000c00 */
[----:B-1----:R-:W3:Y:S04]  /*ba150*/  LDL.LU R24, [R1+0x1fb0] ;  /* 0x001fb00001187983 */ /* 0x002ee80000300800 */
[----:B------:R-:W3:Y:S04]  /*ba160*/  LDL.LU R25, [R1+0x1fb4] ;  /* 0x001fb40001197983 */ /* 0x000ee80000300800 */
[----:B------:R-:W3:Y:S04]  /*ba170*/  LDL.LU R26, [R1+0x21e0] ;  /* 0x0021e000011a7983 */ /* 0x000ee80000300800 */
[----:B------:R-:W3:Y:S04]  /*ba180*/  LDL.LU R27, [R1+0x21e4] ;  /* 0x0021e400011b7983 */ /* 0x000ee80000300800 */
[----:B----4-:R-:W4:Y:S04]  /*ba190*/  LDL.LU R20, [R1+0x1fb8] ;  /* 0x001fb80001147983 */ /* 0x010f280000300800 */
[----:B------:R-:W4:Y:S04]  /*ba1a0*/  LDL.LU R21, [R1+0x1fbc] ;  /* 0x001fbc0001157983 */ /* 0x000f280000300800 */
[----:B------:R-:W4:Y:S04]  /*ba1b0*/  LDL.LU R22, [R1+0x21e8] ;  /* 0x0021e80001167983 */ /* 0x000f280000300800 */
[----:B------:R-:W4:Y:S04]  /*ba1c0*/  LDL.LU R23, [R1+0x21ec] ;  /* 0x0021ec0001177983 */ /* 0x000f280000300800 */
[----:B--2---:R-:W-:Y:S04]  /*ba1d0*/  STS.128 [R2+0x280], R36 ;  /* 0x0002802402007388 */ /* 0x004fe80000000c00 */
[----:B------:R-:W-:Y:S04]  /*ba1e0*/  STS.128 [R2+0x400], R32 ;  /* 0x0004002002007388 */ /* 0x000fe80000000c00 */
[----:B---3--:R1:W-:Y:S04]  /*ba1f0*/  STS.128 [R2+0x480], R28 ;  /* 0x0004801c02007388 */ /* 0x0083e80000000c00 */
[----:B-1----:R-:W2:Y:S04]  /*ba200*/  LDL.LU R28, [R1+0x2020] ;  /* 0x00202000011c7983 */ /* 0x002ea80000300800 */
[----:B------:R-:W2:Y:S04]  /*ba210*/  LDL.LU R29, [R1+0x2024] ;  /* 0x00202400011d7983 */ /* 0x000ea80000300800 */
[----:B------:R-:W2:Y:S04]  /*ba220*/  LDL.LU R30, [R1+0x2d20] ;  /* 0x002d2000011e7983 */ /* 0x000ea80000300800 */
[----:B------:R1:W-:Y:S04]  /*ba230*/  STS.128 [R2+0x600], R24 ;  /* 0x0006001802007388 */ /* 0x0003e80000000c00 */
[----:B------:R-:W2:Y:S04]  /*ba240*/  LDL.LU R31, [R1+0x2d24] ;  /* 0x002d2400011f7983 */ /* 0x000ea80000300800 */
[----:B----4-:R3:W-:Y:S04]  /*ba250*/  STS.128 [R2+0x680], R20 ;  /* 0x0006801402007388 */ /* 0x0107e80000000c00 */
[----:B-1----:R-:W4:Y:S04]  /*ba260*/  LDL.LU R24, [R1+0x2028] ;  /* 0x0020280001187983 */ /* 0x002f280000300800 */
[----:B------:R-:W4:Y:S04]  /*ba270*/  LDL.LU R25, [R1+0x202c] ;  /* 0x00202c0001197983 */ /* 0x000f280000300800 */
[----:B------:R-:W4:Y:S04]  /*ba280*/  LDL.LU R26, [R1+0x2d28] ;  /* 0x002d2800011a7983 */ /* 0x000f280000300800 */
[----:B------:R-:W4:Y:S04]  /*ba290*/  LDL.LU R27, [R1+0x2d2c] ;  /* 0x002d2c00011b7983 */ /* 0x000f280000300800 */
[----:B---3--:R-:W4:Y:S04]  /*ba2a0*/  LDL.LU R20, [R1+0x2000] ;  /* 0x0020000001147983 */ /* 0x008f280000300800 */
[----:B------:R-:W4:Y:S04]  /*ba2b0*/  LDL.LU R21, [R1+0x2004] ;  /* 0x0020040001157983 */ /* 0x000f280000300800 */
[----:B------:R-:W4:Y:S04]  /*ba2c0*/  LDL.LU R22, [R1+0x2b40] ;  /* 0x002b400001167983 */ /* 0x000f280000300800 */
[----:B------:R-:W4:Y:S04]  /*ba2d0*/  LDL.LU R23, [R1+0x2b44] ;  /* 0x002b440001177983 */ /* 0x000f280000300800 */
        /* <DEDUP_REMOVED lines=19> */
[----:B------:R-:W-:Y:S04]  /*ba410*/  STL.64 [R1+0x160], R40 ;  /* 0x0001602801007387 */ /* 0x000fe80000100a00 */
[----:B------:R-:W-:Y:S04]  /*ba420*/  STL.64 [R1+0x168], R42 ;  /* 0x0001682a01007387 */ /* 0x000fe80000100a00 */
[----:B------:R-:W-:Y:S06]  /*ba430*/  BAR.SYNC.DEFER_BLOCKING 0x0 ;  /* 0x0000000000007b1d */ /* 0x000fec0000010000 */
[----:B-1----:R1:W-:Y:S04]  /*ba440*/  STL.64 [R1+0xa0], R36 ;  /* 0x0000a02401007387 */ /* 0x0023e80000100a00 */
[----:B------:R1:W-:Y:S04]  /*ba450*/  STL.64 [R1+0xa8], R38 ;  /* 0x0000a82601007387 */ /* 0x0003e80000100a00 */
[----:B------:R1:W-:Y:S04]  /*ba460*/  STL.64 [R1+0x1a0], R32 ;  /* 0x0001a02001007387 */ /* 0x0003e80000100a00 */
[----:B------:R1:W-:Y:S04]  /*ba470*/  STL.64 [R1+0x1a8], R34 ;  /* 0x0001a82201007387 */ /* 0x0003e80000100a00 */
        /* <DEDUP_REMOVED lines=8> */
[----:B--2---:R1:W-:Y:S04]  /*ba500*/  STS.128 [R2], R28 ;  /* 0x0000001c02007388 */ /* 0x0043e80000000c00 */
[----:B-1----:R-:W2:Y:S04]  /*ba510*/  LDL.LU R28, [R1+0x138] ;  /* 0x00013800011c7983 */ /* 0x002ea80000300800 */
[----:B------:R-:W2:Y:S04]  /*ba520*/  LDL.LU R29, [R1+0x13c] ;  /* 0x00013c00011d7983 */ /* 0x000ea80000300800 */
[----:B------:R-:W2:Y:S04]  /*ba530*/  LDL.LU R30, [R1+0x2968] ;  /* 0x00296800011e7983 */ /* 0x000ea80000300800 */
[----:B----4-:R1:W-:Y:S04]  /*ba540*/  STS.128 [R2+0x80], R24 ;  /* 0x0000801802007388 */ /* 0x0103e80000000c00 */
[----:B------:R-:W2:Y:S04]  /*ba550*/  LDL.LU R31, [R1+0x296c] ;  /* 0x00296c00011f7983 */ /* 0x000ea80000300800 */
[----:B------:R4:W-:Y:S04]  /*ba560*/  STS.128 [R2+0x200], R20 ;  /* 0x0002001402007388 */ /* 0x0009e80000000c00 */
[----:B-1----:R-:W2:Y:S04]  /*ba570*/  LDL.LU R24, [R1+0x1f90] ;  /* 0x001f900001187983 */ /* 0x002ea80000300800 */
[----:B------:R-:W2:Y:S04]  /*ba580*/  LDL.LU R25, [R1+0x1f94] ;  /* 0x001f940001197983 */ /* 0x000ea80000300800 */
[----:B------:R-:W2:Y:S04]  /*ba590*/  LDL.LU R26, [R1+0x1f80] ;  /* 0x001f8000011a7983 */ /* 0x000ea80000300800 */
[----:B------:R-:W2:Y:S04]  /*ba5a0*/  LDL.LU R27, [R1+0x1f84] ;  /* 0x001f8400011b7983 */ /* 0x000ea80000300800 */
[----:B----4-:R-:W4:Y:S04]  /*ba5b0*/  LDL.LU R20, [R1+0x1f98] ;  /* 0x001f980001147983 */ /* 0x010f280000300800 */
[----:B------:R-:W4:Y:S04]  /*ba5c0*/  LDL.LU R21, [R1+0x1f9c] ;  /* 0x001f9c0001157983 */ /* 0x000f280000300800 */
[----:B------:R-:W4:Y:S04]  /*ba5d0*/  LDL.LU R22, [R1+0x1f88] ;  /* 0x001f880001167983 */ /* 0x000f280000300800 */
[----:B------:R-:W4:Y:S04]  /*ba5e0*/  LDL.LU R23, [R1+0x1f8c] ;  /* 0x001f8c0001177983 */ /* 0x000f280000300800 */
[----:B---3--:R1:W-:Y:S02]  /*ba5f0*/  STS.128 [R2+0x400], R32 ;  /* 0x0004002002007388 */ /* 0x0083e40000000c00 */
[----:B-1----:R-:W-:Y:S01]  /*ba600*/  IMAD.MOV.U32 R32, RZ, RZ, R16 ;  /* 0x000000ffff207224 */ /* 0x002fe200078e0010 */
[----:B------:R-:W-:Y:S01]  /*ba610*/  MOV R33, R17 ;  /* 0x0000001100217202 */ /* 0x000fe20000000f00 */
[----:B------:R-:W-:-:S02]  /*ba620*/  IMAD.MOV.U32 R34, RZ, RZ, R12 ;  /* 0x000000ffff227224 */ /* 0x000fc400078e000c */
[----:B------:R-:W-:Y:S01]  /*ba630*/  IMAD.MOV.U32 R35, RZ, RZ, R13 ;  /* 0x000000ffff237224 */ /* 0x000fe200078e000d */
[----:B------:R-:W3:Y:S01]  /*ba640*/  LDL.LU R12, [R1+0xfa0] ;  /* 0x000fa000010c7983 */ /* 0x000ee20000300800 */
[----:B------:R-:W-:Y:S02]  /*ba650*/  IMAD.MOV.U32 R16, RZ, RZ, R18 ;  /* 0x000000ffff107224 */ /* 0x000fe400078e0012 */
[----:B------:R-:W-:Y:S01]  /*ba660*/  IMAD.MOV.U32 R17, RZ, RZ, R19 ;  /* 0x000000ffff117224 */ /* 0x000fe200078e0013 */
[----:B------:R-:W3:Y:S01]  /*ba670*/  LDL.LU R13, [R1+0xfa4] ;  /* 0x000fa400010d7983 */ /* 0x000ee20000300800 */
[----:B------:R-:W-:Y:S02]  /*ba680*/  IMAD.MOV.U32 R18, RZ, RZ, R14 ;  /* 0x000000ffff127224 */ /* 0x000fe400078e000e */
[----:B------:R-:W-:Y:S01]  /*ba690*/  IMAD.MOV.U32 R19, RZ, RZ, R15 ;  /* 0x000000ffff137224 */ /* 0x000fe200078e000f */
[----:B------:R-:W3:Y:S04]  /*ba6a0*/  LDL.LU R14, [R1+0xf90] ;  /* 0x000f9000010e7983 */ /* 0x000ee80000300800 */
[----:B------:R-:W3:Y:S04]  /*ba6b0*/  LDL.LU R15, [R1+0xf94] ;  /* 0x000f9400010f7983 */ /* 0x000ee80000300800 */
[----:B------:R-:W-:Y:S04]  /*ba6c0*/  STS.128 [R2+0x280], R36 ;  /* 0x0002802402007388 */ /* 0x000fe80000000c00 */
[----:B--2---:R-:W-:Y:S04]  /*ba6d0*/  STS.128 [R2+0x480], R28 ;  /* 0x0004801c02007388 */ /* 0x004fe80000000c00 */
[----:B------:R-:W-:Y:S04]  /*ba6e0*/  STS.128 [R2+0x600], R24 ;  /* 0x0006001802007388 */ /* 0x000fe80000000c00 */
[----:B----4-:R-:W-:Y:S04]  /*ba6f0*/  STS.128 [R2+0x680], R20 ;  /* 0x0006801402007388 */ /* 0x010fe80000000c00 */
[----:B------:R-:W-:Y:S06]  /*ba700*/  BAR.SYNC.DEFER_BLOCKING 0x0 ;  /* 0x0000000000007b1d */ /* 0x000fec0000010000 */
[----:B------:R-:W1:Y:S04]  /*ba710*/  LDS.128 R248, [R0] ;  /* 0x0000000000f87984 */ /* 0x000e680000000c00 */
[----:B------:R-:W2:Y:S04]  /*ba720*/  LDS.128 R20, [R0+0x800] ;  /* 0x0008000000147984 */ /* 0x000ea80000000c00 */
[----:B------:R-:W4:Y:S04]  /*ba730*/  LDS.128 R28, [R200] ;  /* 0x00000000c81c7984 */ /* 0x000f280000000c00 */
[----:B------:R-:W4:Y:S04]  /*ba740*/  LDS.128 R24, [R200+0x800] ;  /* 0x00080000c8187984 */ /* 0x000f280000000c00 */
[----:B-1----:R-:W-:Y:S04]  /*ba750*/  STL [R1+0x4400], R250 ;  /* 0x004400fa01007387 */ /* 0x002fe80000100800 */
[----:B------:R-:W-:Y:S04]  /*ba760*/  STL [R1+0x43fc], R251 ;  /* 0x0043fcfb01007387 */ /* 0x000fe80000100800 */
[----:B--2---:R-:W-:Y:S04]  /*ba770*/  STL.64 [R1+0x60], R20 ;  /* 0x0000601401007387 */ /* 0x004fe80000100a00 */
[----:B------:R-:W-:Y:S04]  /*ba780*/  STL.64 [R1+0x68], R22 ;  /* 0x0000681601007387 */ /* 0x000fe80000100a00 */
[----:B------:R-:W1:Y:S04]  /*ba790*/  LDS.128 R20, [R3] ;  /* 0x0000000003147984 */ /* 0x000e680000000c00 */
[----:B----4-:R-:W-:Y:S04]  /*ba7a0*/  STL.64 [R1], R28 ;  /* 0x0000001c01007387 */ /* 0x010fe80000100a00 */
[----:B------:R-:W-:Y:S04]  /*ba7b0*/  STL.64 [R1+0x8], R30 ;  /* 0x0000081e01007387 */ /* 0x000fe80000100a00 */
[----:B------:R-:W2:Y:S04]  /*ba7c0*/  LDS.128 R28, [R3+0x800] ;  /* 0x00080000031c7984 */ /* 0x000ea80000000c00 */
[----:B------:R-:W-:Y:S04]  /*ba7d0*/  STL.64 [R1+0xb0], R24 ;  /* 0x0000b01801007387 */ /* 0x000fe80000100a00 */
[----:B------:R-:W-:Y:S04]  /*ba7e0*/  STL.64 [R1+0xb8], R26 ;  /* 0x0000b81a01007387 */ /* 0x000fe80000100a00 */
[----:B------:R-:W4:Y:S04]  /*ba7f0*/  LDS.128 R24, [R252] ;  /* 0x00000000fc187984 */ /* 0x000f280000000c00 */
[----:B-1----:R-:W-:Y:S04]  /*ba800*/  STL.64 [R1+0x20], R20 ;  /* 0x0000201401007387 */ /* 0x002fe80000100a00 */
[----:B------:R-:W-:Y:S04]  /*ba810*/  STL.64 [R1+0x28], R22 ;  /* 0x0000281601007387 */ /* 0x000fe80000100a00 */
[----:B------:R-:W1:Y:S04]  /*ba820*/  LDS.128 R20, [R252+0x800] ;  /* 0x00080000fc147984 */ /* 0x000e680000000c00 */
[----:B------:R-:W-:Y:S06]  /*ba830*/  BAR.SYNC.DEFER_BLOCKING 0x0 ;  /* 0x0000000000007b1d */ /* 0x000fec0000010000 */
[----:B--2---:R2:W-:Y:S04]  /*ba840*/  STL.64 [R1+0xf0], R28 ;  /* 0x0000f01c01007387 */ /* 0x0045e80000100a00 */
[----:B------:R1:W-:Y:S04]  /*ba850*/  STL.64 [R1+0xf8], R30 ;  /* 0x0000f81e01007387 */ /* 0x0003e80000100a00 */
[----:B----4-:R4:W-:Y:S04]  /*ba860*/  STL.64 [R1+0x40], R24 ;  /* 0x0000401801007387 */ /* 0x0109e80000100a00 */
[----:B------:R1:W-:Y:S04]  /*ba870*/  STL.64 [R1+0x48], R26 ;  /* 0x0000481a01007387 */ /* 0x0003e80000100a00 */
[----:B------:R-:W-:Y:S04]  /*ba880*/  STS.128 [R2+0x80], R16 ;  /* 0x0000801002007388 */ /* 0x000fe80000000c00 */
[----:B-1----:R1:W-:Y:S04]  /*ba890*/  STL.64 [R1+0x138], R22 ;  /* 0x0001381601007387 */ /* 0x0023e80000100a00 */
[----:B--2---:R-:W2:Y:S04]  /*ba8a0*/  LDL.LU R28, [R1+0xfa8] ;  /* 0x000fa800011c7983 */ /* 0x004ea80000300800 */
[----:B------:R-:W2:Y:S04]  /*ba8b0*/  LDL.LU R29, [R1+0xfac] ;  /* 0x000fac00011d7983 */ /* 0x000ea80000300800 */
[----:B------:R-:W2:Y:S04]  /*ba8c0*/  LDL.LU R30, [R1+0xf98] ;  /* 0x000f9800011e7983 */ /* 0x000ea80000300800 */
[----:B------:R-:W2:Y:S01]  /*ba8d0*/  LDL.LU R31, [R1+0xf9c] ;  /* 0x000f9c00011f7983 */ /* 0x000ea20000300800 */
[----:B------:R-:W-:-:S03]  /*ba8e0*/  IMAD.MOV.U32 R250, RZ, RZ, R20 ;  /* 0x000000fffffa7224 */ /* 0x000fc600078e0014 */
[----:B----4-:R-:W4:Y:S01]  /*ba8f0*/  LDL.LU R24, [R1+0xdc0] ;  /* 0x000dc00001187983 */ /* 0x010f220000300800 */
[----:B------:R-:W-:-:S03]  /*ba900*/  MOV R251, R21 ;  /* 0x0000001500fb7202 */ /* 0x000fc60000000f00 */
[----:B------:R-:W4:Y:S04]  /*ba910*/  LDL.LU R25, [R1+0xdc4] ;  /* 0x000dc40001197983 */ /* 0x000f280000300800 */
[----:B------:R-:W4:Y:S04]  /*ba920*/  LDL.LU R26, [R1+0xdb0] ;  /* 0x000db000011a7983 */ /* 0x000f280000300800 */
[----:B------:R-:W4:Y:S04]  /*ba930*/  LDL.LU R27, [R1+0xdb4] ;  /* 0x000db400011b7983 */ /* 0x000f280000300800 */
[----:B------:R-:W2:Y:S04]  /*ba940*/  LDL.LU R20, [R1+0xdc8] ;  /* 0x000dc80001147983 */ /* 0x000ea80000300800 */
[----:B------:R-:W2:Y:S04]  /*ba950*/  LDL.LU R21, [R1+0xdcc] ;  /* 0x000dcc0001157983 */ /* 0x000ea80000300800 */
[----:B-1----:R-:W2:Y:S04]  /*ba960*/  LDL.LU R22, [R1+0xdb8] ;  /* 0x000db80001167983 */ /* 0x002ea80000300800 */
[----:B------:R-:W2:Y:S04]  /*ba970*/  LDL.LU R23, [R1+0xdbc] ;  /* 0x000dbc0001177983 */ /* 0x000ea80000300800 */
[----:B------:R-:W4:Y:S04]  /*ba980*/  LDL.LU R16, [R1+0xbe0] ;  /* 0x000be00001107983 */ /* 0x000f280000300800 */
[----:B------:R-:W4:Y:S04]  /*ba990*/  LDL.LU R17, [R1+0xbe4] ;  /* 0x000be40001117983 */ /* 0x000f280000300800 */
[----:B------:R-:W4:Y:S04]  /*ba9a0*/  LDL.LU R18, [R1+0xbd0] ;  /* 0x000bd00001127983 */ /* 0x000f280000300800 */
[----:B---3--:R1:W-:Y:S04]  /*ba9b0*/  STS.128 [R2+0x200], R12 ;  /* 0x0002000c02007388 */ /* 0x0083e80000000c00 */
[----:B------:R-:W4:Y:S04]  /*ba9c0*/  LDL.LU R19, [R1+0xbd4] ;  /* 0x000bd40001137983 */ /* 0x000f280000300800 */
[----:B-1----:R-:W3:Y:S04]  /*ba9d0*/  LDL.LU R12, [R1+0xbe8] ;  /* 0x000be800010c7983 */ /* 0x002ee80000300800 */
[----:B------:R-:W3:Y:S04]  /*ba9e0*/  LDL.LU R13, [R1+0xbec] ;  /* 0x000bec00010d7983 */ /* 0x000ee80000300800 */
[----:B------:R-:W3:Y:S04]  /*ba9f0*/  LDL.LU R14, [R1+0xbd8] ;  /* 0x000bd800010e7983 */ /* 0x000ee80000300800 */
[----:B------:R-:W3:Y:S04]  /*baa00*/  LDL.LU R15, [R1+0xbdc] ;  /* 0x000bdc00010f7983 */ /* 0x000ee80000300800 */
[----:B------:R-:W-:Y:S04]  /*baa10*/  STS.128 [R2], R32 ;  /* 0x0000002002007388 */ /* 0x000fe80000000c00 */
[----:B--2---:R1:W-:Y:S04]  /*baa20*/  STS.128 [R2+0x480], R20 ;  /* 0x0004801402007388 */ /* 0x0043e80000000c00 */
[----:B-1----:R-:W2:Y:S04]  /*baa30*/  LDL.LU R20, [R1+0xa00] ;  /* 0x000a000001147983 */ /* 0x002ea80000300800 */
[----:B------:R-:W2:Y:S04]  /*baa40*/  LDL.LU R21, [R1+0xa04] ;  /* 0x000a040001157983 */ /* 0x000ea80000300800 */
[----:B------:R-:W2:Y:S04]  /*baa50*/  LDL.LU R22, [R1+0x9f0] ;  /* 0x0009f00001167983 */ /* 0x000ea80000300800 */
[----:B----4-:R1:W-:Y:S04]  /*baa60*/  STS.128 [R2+0x600], R16 ;  /* 0x0006001002007388 */ /* 0x0103e80000000c00 */
[----:B------:R-:W2:Y:S04]  /*baa70*/  LDL.LU R23, [R1+0x9f4] ;  /* 0x0009f40001177983 */ /* 0x000ea80000300800 */
[----:B-1----:R-:W4:Y:S04]  /*baa80*/  LDL.LU R16, [R1+0xa08] ;  /* 0x000a080001107983 */ /* 0x002f280000300800 */
[----:B------:R-:W4:Y:S04]  /*baa90*/  LDL.LU R17, [R1+0xa0c] ;  /* 0x000a0c0001117983 */ /* 0x000f280000300800 */
[----:B------:R-:W4:Y:S04]  /*baaa0*/  LDL.LU R18, [R1+0x9f8] ;  /* 0x0009f80001127983 */ /* 0x000f280000300800 */
[----:B---3--:R1:W-:Y:S04]  /*baab0*/  STS.128 [R2+0x680], R12 ;  /* 0x0006800c02007388 */ /* 0x0083e80000000c00 */
[----:B------:R-:W4:Y:S04]  /*baac0*/  LDL.LU R19, [R1+0x9fc] ;  /* 0x0009fc0001137983 */ /* 0x000f280000300800 */
[----:B-1----:R-:W4:Y:S04]  /*baad0*/  LDL.LU R12, [R1+0x780] ;  /* 0x00078000010c7983 */ /* 0x002f280000300800 */
        /* <DEDUP_REMOVED lines=48> */
[----:B------:R1:W-:Y:S04]  /*bade0*/  STS.128 [R2+0x200], R12 ;  /* 0x0002000c02007388 */ /* 0x0003e80000000c00 */
[----:B------:R-:W4:Y:S04]  /*badf0*/  LDL.LU R19, [R1+0x1944] ;  /* 0x0019440001137983 */ /* 0x000f280000300800 */
[----:B-1----:R-:W3:Y:S04]  /*bae00*/  LDL.LU R12, [R1+0x1918] ;  /* 0x00191800010c7983 */ /* 0x002ee80000300800 */
[----:B------:R-:W3:Y:S04]  /*bae10*/  LDL.LU R13, [R1+0x191c] ;  /* 0x00191c00010d7983 */ /* 0x000ee80000300800 */
[----:B------:R-:W3:Y:S04]  /*bae20*/  LDL.LU R14, [R1+0x1948] ;  /* 0x00194800010e7983 */ /* 0x000ee80000300800 */
[----:B------:R-:W3:Y:S04]  /*bae30*/  LDL.LU R15, [R1+0x194c] ;  /* 0x00194c00010f7983 */ /* 0x000ee80000300800 */
        /* <DEDUP_REMOVED lines=62> */
[----:B-1----:R-:W4:Y:S04]  /*bb220*/  LDL.LU R12, [R1+0x21d8] ;  /* 0x0021d800010c7983 */ /* 0x002f280000300800 */
[----:B------:R-:W4:Y:S04]  /*bb230*/  LDL.LU R13, [R1+0x21dc] ;  /* 0x0021dc00010d7983 */ /* 0x000f280000300800 */
[----:B------:R-:W4:Y:S04]  /*bb240*/  LDL.LU R14, [R1+0x21c8] ;  /* 0x0021c800010e7983 */ /* 0x000f280000300800 */
[----:B------:R-:W4:Y:S04]  /*bb250*/  LDL.LU R15, [R1+0x21cc] ;  /* 0x0021cc00010f7983 */ /* 0x000f280000300800 */
[----:B---3--:R-:W-:Y:S04]  /*bb260*/  STS.128 [R2+0x280], R28 ;  /* 0x0002801c02007388 */ /* 0x008fe80000000c00 */
[----:B------:R-:W-:Y:S04]  /*bb270*/  STS.128 [R2+0x400], R24 ;  /* 0x0004001802007388 */ /* 0x000fe80000000c00 */
[----:B--2---:R1:W-:Y:S04]  /*bb280*/  STS.128 [R2+0x480], R20 ;  /* 0x0004801402007388 */ /* 0x0043e80000000c00 */
[----:B-1----:R-:W2:Y:S04]  /*bb290*/  LDL.LU R20, [R1+0x2d10] ;  /* 0x002d100001147983 */ /* 0x002ea80000300800 */
[----:B------:R-:W2:Y:S04]  /*bb2a0*/  LDL.LU R21, [R1+0x2d14] ;  /* 0x002d140001157983 */ /* 0x000ea80000300800 */
[----:B------:R-:W2:Y:S04]  /*bb2b0*/  LDL.LU R22, [R1+0x2d00] ;  /* 0x002d000001167983 */ /* 0x000ea80000300800 */
[----:B----4-:R1:W-:Y:S04]  /*bb2c0*/  STS.128 [R2+0x600], R16 ;  /* 0x0006001002007388 */ /* 0x0103e80000000c00 */
[----:B------:R-:W2:Y:S04]  /*bb2d0*/  LDL.LU R23, [R1+0x2d04] ;  /* 0x002d040001177983 */ /* 0x000ea80000300800 */
[----:B-1----:R-:W3:Y:S04]  /*bb2e0*/  LDL.LU R16, [R1+0x2d18] ;  /* 0x002d180001107983 */ /* 0x002ee80000300800 */
[----:B------:R-:W3:Y:S04]  /*bb2f0*/  LDL.LU R17, [R1+0x2d1c] ;  /* 0x002d1c0001117983 */ /* 0x000ee80000300800 */
[----:B------:R-:W3:Y:S04]  /*bb300*/  LDL.LU R18, [R1+0x2d08] ;  /* 0x002d080001127983 */ /* 0x000ee80000300800 */
[----:B------:R1:W-:Y:S04]  /*bb310*/  STS.128 [R2+0x680], R12 ;  /* 0x0006800c02007388 */ /* 0x0003e80000000c00 */
[----:B------:R-:W3:Y:S04]  /*bb320*/  LDL.LU R19, [R1+0x2d0c] ;  /* 0x002d0c0001137983 */ /* 0x000ee80000300800 */
[----:B------:R-:W-:Y:S06]  /*bb330*/  BAR.SYNC.DEFER_BLOCKING 0x0 ;  /* 0x0000000000007b1d */ /* 0x000fec0000010000 */
[----:B-1----:R-:W3:Y:S04]  /*bb340*/  LDL.LU R12, [R1+0x2b30] ;  /* 0x002b3000010c7983 */ /* 0x002ee80000300800 */
[----:B------:R-:W3:Y:S04]  /*bb350*/  LDL.LU R13, [R1+0x2b34] ;  /* 0x002b3400010d7983 */ /* 0x000ee80000300800 */
[----:B------:R-:W3:Y:S04]  /*bb360*/  LDL.LU R14, [R1+0x2b20] ;  /* 0x002b2000010e7983 */ /* 0x000ee80000300800 */
[----:B------:R-:W3:Y:S04]  /*bb370*/  LDL.LU R15, [R1+0x2b24] ;  /* 0x002b2400010f7983 */ /* 0x000ee80000300800 */
        /* <DEDUP_REMOVED lines=25> */
[----:B-1----:R-:W4:Y:S04]  /*bb510*/  LDL.LU R28, [R1+0x2b38] ;  /* 0x002b3800011c7983 */ /* 0x002f280000300800 */
[----:B------:R-:W4:Y:S04]  /*bb520*/  LDL.LU R29, [R1+0x2b3c] ;  /* 0x002b3c00011d7983 */ /* 0x000f280000300800 */
[----:B------:R-:W4:Y:S04]  /*bb530*/  LDL.LU R30, [R1+0x2b28] ;  /* 0x002b2800011e7983 */ /* 0x000f280000300800 */
[----:B------:R-:W4:Y:S04]  /*bb540*/  LDL.LU R31, [R1+0x2b2c] ;  /* 0x002b2c00011f7983 */ /* 0x000f280000300800 */
[----:B------:R-:W4:Y:S04]  /*bb550*/  LDL.LU R24, [R1+0x2950] ;  /* 0x0029500001187983 */ /* 0x000f280000300800 */
[----:B------:R-:W4:Y:S04]  /*bb560*/  LDL.LU R25, [R1+0x2954] ;  /* 0x0029540001197983 */ /* 0x000f280000300800 */
[----:B------:R-:W4:Y:S04]  /*bb570*/  LDL.LU R26, [R1+0x2940] ;  /* 0x00294000011a7983 */ /* 0x000f280000300800 */
[----:B------:R-:W4:Y:S04]  /*bb580*/  LDL.LU R27, [R1+0x2944] ;  /* 0x00294400011b7983 */ /* 0x000f280000300800 */
[----:B--2---:R1:W-:Y:S04]  /*bb590*/  STS.128 [R2], R20 ;  /* 0x0000001402007388 */ /* 0x0043e80000000c00 */
[----:B-1----:R-:W2:Y:S04]  /*bb5a0*/  LDL.LU R20, [R1+0x2958] ;  /* 0x0029580001147983 */ /* 0x002ea80000300800 */
[----:B------:R-:W2:Y:S04]  /*bb5b0*/  LDL.LU R21, [R1+0x295c] ;  /* 0x00295c0001157983 */ /* 0x000ea80000300800 */
[----:B------:R-:W2:Y:S04]  /*bb5c0*/  LDL.LU R22, [R1+0x2948] ;  /* 0x0029480001167983 */ /* 0x000ea80000300800 */
[----:B---3--:R1:W-:Y:S04]  /*bb5d0*/  STS.128 [R2+0x80], R16 ;  /* 0x0000801002007388 */ /* 0x0083e80000000c00 */
[----:B------:R-:W2:Y:S04]  /*bb5e0*/  LDL.LU R23, [R1+0x294c] ;  /* 0x00294c0001177983 */ /* 0x000ea80000300800 */
[----:B-1----:R-:W3:Y:S04]  /*bb5f0*/  LDL.LU R16, [R1+0x1f70] ;  /* 0x001f700001107983 */ /* 0x002ee80000300800 */
[----:B------:R-:W3:Y:S04]  /*bb600*/  LDL.LU R17, [R1+0x1f74] ;  /* 0x001f740001117983 */ /* 0x000ee80000300800 */
[----:B------:R-:W3:Y:S04]  /*bb610*/  LDL.LU R18, [R1+0x1f60] ;  /* 0x001f600001127983 */ /* 0x000ee80000300800 */
[----:B------:R1:W-:Y:S04]  /*bb620*/  STS.128 [R2+0x200], R12 ;  /* 0x0002000c02007388 */ /* 0x0003e80000000c00 */
[----:B------:R-:W3:Y:S04]  /*bb630*/  LDL.LU R19, [R1+0x1f64] ;  /* 0x001f640001137983 */ /* 0x000ee80000300800 */
[----:B-1----:R-:W3:Y:S04]  /*bb640*/  LDL.LU R12, [R1+0x1f78] ;  /* 0x001f7800010c7983 */ /* 0x002ee80000300800 */
[----:B------:R-:W3:Y:S04]  /*bb650*/  LDL.LU R13, [R1+0x1f7c] ;  /* 0x001f7c00010d7983 */ /* 0x000ee80000300800 */
[----:B------:R-:W3:Y:S04]  /*bb660*/  LDL.LU R14, [R1+0x1f68] ;  /* 0x001f6800010e7983 */ /* 0x000ee80000300800 */
[----:B------:R-:W3:Y:S04]  /*bb670*/  LDL.LU R15, [R1+0x1f6c] ;  /* 0x001f6c00010f7983 */ /* 0x000ee80000300800 */
[----:B----4-:R1:W-:Y:S02]  /*bb680*/  STS.128 [R2+0x400], R24 ;  /* 0x0004001802007388 */ /* 0x0103e40000000c00 */
[----:B-1----:R-:W-:-:S02]  /*bb690*/  IMAD.MOV.U32 R24, RZ, RZ, R8 ;  /* 0x000000ffff187224 */ /* 0x002fc400078e0008 */
[----:B------:R-:W-:Y:S02]  /*bb6a0*/  IMAD.MOV.U32 R26, RZ, RZ, R4 ;  /* 0x000000ffff1a7224 */ /* 0x000fe400078e0004 */
[----:B------:R-:W-:Y:S01]  /*bb6b0*/  IMAD.MOV.U32 R25, RZ, RZ, R9 ;  /* 0x000000ffff197224 */ /* 0x000fe200078e0009 */
[----:B------:R-:W4:Y:S01]  /*bb6c0*/  LDL.LU R4, [R1+0xf80] ;  /* 0x000f800001047983 */ /* 0x000f220000300800 */
[----:B------:R-:W-:Y:S02]  /*bb6d0*/  IMAD.MOV.U32 R27, RZ, RZ, R5 ;  /* 0x000000ffff1b7224 */ /* 0x000fe400078e0005 */
[----:B------:R-:W-:Y:S01]  /*bb6e0*/  IMAD.MOV.U32 R8, RZ, RZ, R10 ;  /* 0x000000ffff087224 */ /* 0x000fe200078e000a */
[----:B------:R-:W4:Y:S01]  /*bb6f0*/  LDL.LU R5, [R1+0xf84] ;  /* 0x000f840001057983 */ /* 0x000f220000300800 */
[----:B------:R-:W-:Y:S01]  /*bb700*/  IMAD.MOV.U32 R9, RZ, RZ, R11 ;  /* 0x000000ffff097224 */ /* 0x000fe200078e000b */
[----:B------:R-:W-:Y:S01]  /*bb710*/  MOV R11, R7 ;  /* 0x00000007000b7202 */ /* 0x000fe20000000f00 */
[----:B------:R-:W-:-:S02]  /*bb720*/  IMAD.MOV.U32 R10, RZ, RZ, R6 ;  /* 0x000000ffff0a7224 */ /* 0x000fc400078e0006 */
[----:B------:R-:W4:Y:S04]  /*bb730*/  LDL.LU R6, [R1+0xf70] ;  /* 0x000f700001067983 */ /* 0x000f280000300800 */
[----:B------:R-:W4:Y:S04]  /*bb740*/  LDL.LU R7, [R1+0xf74] ;  /* 0x000f740001077983 */ /* 0x000f280000300800 */
[----:B------:R-:W-:Y:S04]  /*bb750*/  STS.128 [R2+0x280], R28 ;  /* 0x0002801c02007388 */ /* 0x000fe80000000c00 */
[----:B--2---:R-:W-:Y:S04]  /*bb760*/  STS.128 [R2+0x480], R20 ;  /* 0x0004801402007388 */ /* 0x004fe80000000c00 */
[----:B---3--:R-:W-:Y:S04]  /*bb770*/  STS.128 [R2+0x600], R16 ;  /* 0x0006001002007388 */ /* 0x008fe80000000c00 */
[----:B------:R-:W-:Y:S04]  /*bb780*/  STS.128 [R2+0x680], R12 ;  /* 0x0006800c02007388 */ /* 0x000fe80000000c00 */
[----:B------:R-:W-:Y:S06]  /*bb790*/  BAR.SYNC.DEFER_BLOCKING 0x0 ;  /* 0x0000000000007b1d */ /* 0x000fec0000010000 */
[----:B------:R-:W1:Y:S04]  /*bb7a0*/  LDS.128 R16, [R0] ;  /* 0x0000000000107984 */ /* 0x000e680000000c00 */
        /* <DEDUP_REMOVED lines=18> */
[----:B---3--:R3:W-:Y:S04]  /*bb8d0*/  STL.64 [R1+0x300], R20 ;  /* 0x0003001401007387 */ /* 0x0087e80000100a00 */
[----:B------:R1:W-:Y:S04]  /*bb8e0*/  STL.64 [R1+0x308], R22 ;  /* 0x0003081601007387 */ /* 0x0003e80000100a00 */
[----:B-1----:R1:W-:Y:S04]  /*bb8f0*/  STL.64 [R1+0x260], R16 ;  /* 0x0002601001007387 */ /* 0x0023e80000100a00 */
[----:B------:R1:W-:Y:S04]  /*bb900*/  STL.64 [R1+0x268], R18 ;  /* 0x0002681201007387 */ /* 0x0003e80000100a00 */
[----:B--2---:R2:W-:Y:S04]  /*bb910*/  STL.64 [R1+0x360], R12 ;  /* 0x0003600c01007387 */ /* 0x0045e80000100a00 */
[----:B------:R1:W-:Y:S04]  /*bb920*/  STL.64 [R1+0x368], R14 ;  /* 0x0003680e01007387 */ /* 0x0003e80000100a00 */
        /* <DEDUP_REMOVED lines=8> */
[----:B--2---:R-:W2:Y:S04]  /*bb9b0*/  LDL.LU R12, [R1+0xda8] ;  /* 0x000da800010c7983 */ /* 0x004ea80000300800 */
[----:B------:R-:W2:Y:S04]  /*bb9c0*/  LDL.LU R13, [R1+0xdac] ;  /* 0x000dac00010d7983 */ /* 0x000ea80000300800 */
[----:B------:R-:W2:Y:S04]  /*bb9d0*/  LDL.LU R14, [R1+0xd98] ;  /* 0x000d9800010e7983 */ /* 0x000ea80000300800 */
[----:B------:R1:W-:Y:S04]  /*bb9e0*/  STS.128 [R2+0x80], R8 ;  /* 0x0000800802007388 */ /* 0x0003e80000000c00 */
[----:B------:R-:W2:Y:S04]  /*bb9f0*/  LDL.LU R15, [R1+0xd9c] ;  /* 0x000d9c00010f7983 */ /* 0x000ea80000300800 */
[----:B----4-:R4:W-:Y:S04]  /*bba00*/  STS.128 [R2+0x200], R4 ;  /* 0x0002000402007388 */ /* 0x0109e80000000c00 */
        /* <DEDUP_REMOVED lines=8> */
[----:B------:R-:W-:Y:S04]  /*bba90*/  STS.128 [R2], R24 ;  /* 0x0000001802007388 */ /* 0x000fe80000000c00 */
[----:B--2---:R1:W-:Y:S04]  /*bbaa0*/  STS.128 [R2+0x480], R12 ;  /* 0x0004800c02007388 */ /* 0x0043e80000000c00 */
[----:B-1----:R-:W2:Y:S04]  /*bbab0*/  LDL.LU R12, [R1+0x9e0] ;  /* 0x0009e000010c7983 */ /* 0x002ea80000300800 */
[----:B------:R-:W2:Y:S04]  /*bbac0*/  LDL.LU R13, [R1+0x9e4] ;  /* 0x0009e400010d7983 */ /* 0x000ea80000300800 */
[----:B------:R-:W2:Y:S04]  /*bbad0*/  LDL.LU R14, [R1+0x9d0] ;  /* 0x0009d000010e7983 */ /* 0x000ea80000300800 */
[----:B---3--:R1:W-:Y:S04]  /*bbae0*/  STS.128 [R2+0x600], R8 ;  /* 0x0006000802007388 */ /* 0x0083e80000000c00 */
        /* <DEDUP_REMOVED lines=3104> */
[----:B-1----:R-:W3:Y:S04]  /*c7cf0*/  LDL.LU R8, [R1+0xfe8] ;  /* 0x000fe80001087983 */ /* 0x002ee80000300800 */
[----:B------:R-:W3:Y:S04]  /*c7d00*/  LDL.LU R9, [R1+0xfec] ;  /* 0x000fec0001097983 */ /* 0x000ee80000300800 */
[----:B------:R-:W3:Y:S04]  /*c7d10*/  LDL.LU R10, [R1+0xfd8] ;  /* 0x000fd800010a7983 */ /* 0x000ee80000300800 */
[----:B------:R-:W3:Y:S04]  /*c7d20*/  LDL.LU R11, [R1+0xfdc] ;  /* 0x000fdc00010b7983 */ /* 0x000ee80000300800 */
[----:B---3--:R-:W3:Y:S04]  /*c7d30*/  LDL.LU R4, [R1+0xe00] ;  /* 0x000e000001047983 */ /* 0x008ee80000300800 */
[----:B------:R-:W3:Y:S04]  /*c7d40*/  LDL.LU R5, [R1+0xe04] ;  /* 0x000e040001057983 */ /* 0x000ee80000300800 */
[----:B------:R-:W3:Y:S04]  /*c7d50*/  LDL.LU R6, [R1+0xdf0] ;  /* 0x000df00001067983 */ /* 0x000ee80000300800 */
[----:B------:R-:W3:Y:S04]  /*c7d60*/  LDL.LU R7, [R1+0xdf4] ;  /* 0x000df40001077983 */ /* 0x000ee80000300800 */
[----:B------:R-:W-:Y:S04]  /*c7d70*/  STS.128 [R2+0x280], R20 ;  /* 0x0002801402007388 */ /* 0x000fe80000000c00 */
[----:B------:R-:W-:Y:S04]  /*c7d80*/  STS.128 [R2+0x400], R16 ;  /* 0x0004001002007388 */ /* 0x000fe80000000c00 */
[----:B------:R-:W-:Y:S06]  /*c7d90*/  BAR.SYNC.DEFER_BLOCKING 0x0 ;  /* 0x0000000000007b1d */ /* 0x000fec0000010000 */
[----:B------:R-:W1:Y:S04]  /*c7da0*/  LDS.128 R244, [R0] ;  /* 0x0000000000f47984 */ /* 0x000e680000000c00 */
[----:B------:R-:W1:Y:S04]  /*c7db0*/  LDS.128 R16, [R0+0x800] ;  /* 0x0008000000107984 */ /* 0x000e680000000c00 */
[----:B------:R-:W1:Y:S04]  /*c7dc0*/  LDS.128 R24, [R200] ;  /* 0x00000000c8187984 */ /* 0x000e680000000c00 */
[----:B------:R-:W1:Y:S04]  /*c7dd0*/  LDS.128 R20, [R200+0x800] ;  /* 0x00080000c8147984 */ /* 0x000e680000000c00 */
[----:B-1----:R-:W-:Y:S04]  /*c7de0*/  STL [R1+0x43f0], R244 ;  /* 0x0043f0f401007387 */ /* 0x002fe80000100800 */
[----:B------:R-:W-:Y:S04]  /*c7df0*/  STL [R1+0x43ec], R245 ;  /* 0x0043ecf501007387 */ /* 0x000fe80000100800 */
[----:B------:R-:W-:Y:S04]  /*c7e00*/  STL [R1+0x43e8], R246 ;  /* 0x0043e8f601007387 */ /* 0x000fe80000100800 */
[----:B------:R-:W-:Y:S04]  /*c7e10*/  STL [R1+0x43e4], R247 ;  /* 0x0043e4f701007387 */ /* 0x000fe80000100800 */
[----:B------:R-:W-:Y:S04]  /*c7e20*/  STL.64 [R1+0xfd0], R16 ;  /* 0x000fd01001007387 */ /* 0x000fe80000100a00 */
[----:B------:R-:W-:Y:S04]  /*c7e30*/  STL.64 [R1+0xfd8], R18 ;  /* 0x000fd81201007387 */ /* 0x000fe80000100a00 */
[----:B------:R-:W1:Y:S04]  /*c7e40*/  LDS.128 R16, [R3] ;  /* 0x0000000003107984 */ /* 0x000e680000000c00 */
[----:B------:R-:W-:Y:S04]  /*c7e50*/  STL.64 [R1+0x7f0], R24 ;  /* 0x0007f01801007387 */ /* 0x000fe80000100a00 */
[----:B------:R-:W-:Y:S04]  /*c7e60*/  STL.64 [R1+0x7f8], R26 ;  /* 0x0007f81a01007387 */ /* 0x000fe80000100a00 */
[----:B------:R-:W-:Y:S04]  /*c7e70*/  STL.64 [R1+0xfe0], R20 ;  /* 0x000fe01401007387 */ /* 0x000fe80000100a00 */
[----:B------:R-:W-:Y:S04]  /*c7e80*/  STL.64 [R1+0xfe8], R22 ;  /* 0x000fe81601007387 */ /* 0x000fe80000100a00 */
[----:B------:R-:W1:Y:S04]  /*c7e90*/  LDS.128 R24, [R3+0x800] ;  /* 0x0008000003187984 */ /* 0x000e680000000c00 */
[----:B------:R-:W1:Y:S04]  /*c7ea0*/  LDS.128 R20, [R252] ;  /* 0x00000000fc147984 */ /* 0x000e680000000c00 */
[----:B-1----:R-:W-:Y:S04]  /*c7eb0*/  STL.64 [R1+0xa50], R16 ;  /* 0x000a501001007387 */ /* 0x002fe80000100a00 */
[----:B------:R-:W-:Y:S04]  /*c7ec0*/  STL.64 [R1+0xa58], R18 ;  /* 0x000a581201007387 */ /* 0x000fe80000100a00 */
[----:B------:R-:W1:Y:S04]  /*c7ed0*/  LDS.128 R16, [R252+0x800] ;  /* 0x00080000fc107984 */ /* 0x000e680000000c00 */
[----:B------:R-:W-:Y:S06]  /*c7ee0*/  BAR.SYNC.DEFER_BLOCKING 0x0 ;  /* 0x0000000000007b1d */ /* 0x000fec0000010000 */
[----:B------:R-:W-:Y:S04]  /*c7ef0*/  STL.64 [R1+0x17a0], R24 ;  /* 0x0017a01801007387 */ /* 0x000fe80000100a00 */
[----:B------:R-:W-:Y:S04]  /*c7f00*/  STL.64 [R1+0x17a8], R26 ;  /* 0x0017a81a01007387 */ /* 0x000fe80000100a00 */
[----:B------:R1:W-:Y:S04]  /*c7f10*/  STL.64 [R1+0xc40], R20 ;  /* 0x000c401401007387 */ /* 0x0003e80000100a00 */
[----:B------:R1:W-:Y:S02]  /*c7f20*/  STL.64 [R1+0xc48], R22 ;  /* 0x000c481601007387 */ /* 0x0003e40000100a00 */
[----:B-1----:R-:W-:-:S02]  /*c7f30*/  IMAD.MOV.U32 R247, RZ, RZ, R17 ;  /* 0x000000fffff77224 */ /* 0x002fc400078e0011 */
[----:B------:R-:W-:Y:S01]  /*c7f40*/  IMAD.MOV.U32 R246, RZ, RZ, R16 ;  /* 0x000000fffff67224 */ /* 0x000fe200078e0010 */
[----:B------:R-:W-:Y:S04]  /*c7f50*/  STL.64 [R1+0x1d28], R18 ;  /* 0x001d281201007387 */ /* 0x000fe80000100a00 */
[----:B------:R-:W-:Y:S04]  /*c7f60*/  STL [R1+0x43f8], R247 ;  /* 0x0043f8f701007387 */ /* 0x000fe80000100800 */
[----:B------:R-:W-:Y:S04]  /*c7f70*/  STL [R1+0x43f4], R246 ;  /* 0x0043f4f601007387 */ /* 0x000fe80000100800 */
        /* <DEDUP_REMOVED lines=8> */
[----:B------:R-:W2:Y:S04]  /*c8000*/  LDL.LU R15, [R1+0xc14] ;  /* 0x000c1400010f7983 */ /* 0x000ea80000300800 */
[----:B---3--:R1:W-:Y:S04]  /*c8010*/  STS.128 [R2+0x200], R4 ;  /* 0x0002000402007388 */ /* 0x0083e80000000c00 */
[----:B-1----:R-:W3:Y:S04]  /*c8020*/  LDL.LU R4, [R1+0xc28] ;  /* 0x000c280001047983 */ /* 0x002ee80000300800 */
[----:B------:R-:W3:Y:S04]  /*c8030*/  LDL.LU R5, [R1+0xc2c] ;  /* 0x000c2c0001057983 */ /* 0x000ee80000300800 */
[----:B------:R-:W3:Y:S04]  /*c8040*/  LDL.LU R6, [R1+0xc18] ;  /* 0x000c180001067983 */ /* 0x000ee80000300800 */
[----:B------:R-:W3:Y:S04]  /*c8050*/  LDL.LU R7, [R1+0xc1c] ;  /* 0x000c1c0001077983 */ /* 0x000ee80000300800 */
[----:B------:R1:W-:Y:S04]  /*c8060*/  STS.128 [R2+0x80], R8 ;  /* 0x0000800802007388 */ /* 0x0003e80000000c00 */
        /* <DEDUP_REMOVED lines=13> */
[----:B----4-:R-:W-:Y:S04]  /*c8140*/  STS.128 [R2+0x280], R20 ;  /* 0x0002801402007388 */ /* 0x010fe80000000c00 */
[----:B--2---:R1:W-:Y:S04]  /*c8150*/  STS.128 [R2+0x400], R12 ;  /* 0x0004000c02007388 */ /* 0x0043e80000000c00 */
[----:B------:R-:W-:Y:S04]  /*c8160*/  STS.128 [R2+0x600], R8 ;  /* 0x0006000802007388 */ /* 0x000fe80000000c00 */
[----:B------:R2:W-:Y:S04]  /*c8170*/  STS.128 [R2+0x680], R16 ;  /* 0x0006801002007388 */ /* 0x0005e80000000c00 */
[----:B------:R-:W-:Y:S06]  /*c8180*/  BAR.SYNC.DEFER_BLOCKING 0x0 ;  /* 0x0000000000007b1d */ /* 0x000fec0000010000 */
[----:B-1----:R-:W4:Y:S04]  /*c8190*/  LDL.LU R12, [R1+0x7e8] ;  /* 0x0007e800010c7983 */ /* 0x002f280000300800 */
[----:B------:R-:W4:Y:S04]  /*c81a0*/  LDL.LU R13, [R1+0x7ec] ;  /* 0x0007ec00010d7983 */ /* 0x000f280000300800 */
[----:B------:R-:W4:Y:S04]  /*c81b0*/  LDL.LU R14, [R1+0x7d8] ;  /* 0x0007d800010e7983 */ /* 0x000f280000300800 */
[----:B------:R-:W4:Y:S04]  /*c81c0*/  LDL.LU R15, [R1+0x7dc] ;  /* 0x0007dc00010f7983 */ /* 0x000f280000300800 */
[----:B--2---:R-:W2:Y:S04]  /*c81d0*/  LDL.LU R16, [R1+0x1380] ;  /* 0x0013800001107983 */ /* 0x004ea80000300800 */
[----:B------:R-:W1:Y:S04]  /*c81e0*/  LDS.128 R240, [R0+0x800] ;  /* 0x0008000000f07984 */ /* 0x000e680000000c00 */
[----:B------:R-:W1:Y:S04]  /*c81f0*/  LDS.128 R8, [R0] ;  /* 0x0000000000087984 */ /* 0x000e680000000c00 */
[----:B------:R-:W2:Y:S04]  /*c8200*/  LDL.LU R17, [R1+0x1384] ;  /* 0x0013840001117983 */ /* 0x000ea80000300800 */
[----:B------:R-:W2:Y:S04]  /*c8210*/  LDL.LU R18, [R1+0x1390] ;  /* 0x0013900001127983 */ /* 0x000ea80000300800 */
[----:B------:R-:W2:Y:S04]  /*c8220*/  LDL.LU R19, [R1+0x1394] ;  /* 0x0013940001137983 */ /* 0x000ea80000300800 */
[----:B------:R-:W-:Y:S04]  /*c8230*/  LDS.128 R236, [R200] ;  /* 0x00000000c8ec7984 */ /* 0x000fe80000000c00 */
[----:B------:R-:W-:Y:S04]  /*c8240*/  LDS.128 R232, [R200+0x800] ;  /* 0x00080000c8e87984 */ /* 0x000fe80000000c00 */
[----:B------:R-:W-:Y:S04]  /*c8250*/  LDS.128 R228, [R3] ;  /* 0x0000000003e47984 */ /* 0x000fe80000000c00 */
[----:B------:R-:W-:Y:S04]  /*c8260*/  LDS.128 R224, [R3+0x800] ;  /* 0x0008000003e07984 */ /* 0x000fe80000000c00 */
[----:B------:R-:W-:Y:S04]  /*c8270*/  LDS.128 R220, [R252] ;  /* 0x00000000fcdc7984 */ /* 0x000fe80000000c00 */
[----:B-1----:R-:W-:Y:S04]  /*c8280*/  STL [R1+0x43e0], R243 ;  /* 0x0043e0f301007387 */ /* 0x002fe80000100800 */
[----:B------:R-:W-:Y:S04]  /*c8290*/  STL.64 [R1+0x7d0], R8 ;  /* 0x0007d00801007387 */ /* 0x000fe80000100a00 */
[----:B------:R-:W-:Y:S04]  /*c82a0*/  STL.64 [R1+0x7d8], R10 ;  /* 0x0007d80a01007387 */ /* 0x000fe80000100a00 */
[----:B------:R-:W-:Y:S04]  /*c82b0*/  LDS.128 R8, [R252+0x800] ;  /* 0x00080000fc087984 */ /* 0x000fe80000000c00 */
[----:B------:R-:W-:Y:S06]  /*c82c0*/  BAR.SYNC.DEFER_BLOCKING 0x0 ;  /* 0x0000000000007b1d */ /* 0x000fec0000010000 */
        /* <DEDUP_REMOVED lines=12> */
[----:B------:R-:W3:Y:S04]  /*c8390*/  LDL.LU R7, [R1+0x185c] ;  /* 0x00185c0001077983 */ /* 0x000ee80000300800 */
[----:B----4-:R1:W-:Y:S04]  /*c83a0*/  STS.128 [R2+0x80], R12 ;  /* 0x0000800c02007388 */ /* 0x0103e80000000c00 */
[----:B-1----:R-:W4:Y:S04]  /*c83b0*/  LDL.LU R12, [R1+0x1b40] ;  /* 0x001b4000010c7983 */ /* 0x002f280000300800 */
[----:B------:R-:W4:Y:S04]  /*c83c0*/  LDL.LU R13, [R1+0x1b44] ;  /* 0x001b4400010d7983 */ /* 0x000f280000300800 */
[----:B------:R-:W4:Y:S04]  /*c83d0*/  LDL.LU R14, [R1+0x1b60] ;  /* 0x001b6000010e7983 */ /* 0x000f280000300800 */
[----:B--2---:R1:W-:Y:S04]  /*c83e0*/  STS.128 [R2+0x200], R16 ;  /* 0x0002001002007388 */ /* 0x0043e80000000c00 */
[----:B------:R-:W4:Y:S04]  /*c83f0*/  LDL.LU R15, [R1+0x1b64] ;  /* 0x001b6400010f7983 */ /* 0x000f280000300800 */
        /* <DEDUP_REMOVED lines=9> */
[----:B------:R-:W3:Y:S04]  /*c8490*/  LDL.LU R44, [R1+0x25d8] ;  /* 0x0025d800012c7983 */ /* 0x000ee80000300800 */
[----:B------:R-:W3:Y:S04]  /*c84a0*/  LDL.LU R45, [R1+0x25dc] ;  /* 0x0025dc00012d7983 */ /* 0x000ee80000300800 */
[----:B------:R-:W3:Y:S04]  /*c84b0*/  LDL.LU R46, [R1+0x25c8] ;  /* 0x0025c800012e7983 */ /* 0x000ee80000300800 */
[----:B------:R-:W-:Y:S04]  /*c84c0*/  STS.128 [R2+0x280], R24 ;  /* 0x0002801802007388 */ /* 0x000fe80000000c00 */
[----:B------:R-:W-:Y:S04]  /*c84d0*/  STS.128 [R2+0x400], R20 ;  /* 0x0004001402007388 */ /* 0x000fe80000000c00 */
[----:B----4-:R-:W-:Y:S04]  /*c84e0*/  STS.128 [R2+0x600], R12 ;  /* 0x0006000c02007388 */ /* 0x010fe80000000c00 */
[----:B------:R-:W4:Y:S04]  /*c84f0*/  LDL.LU R47, [R1+0x25cc] ;  /* 0x0025cc00012f7983 */ /* 0x000f280000300800 */
[----:B------:R-:W4:Y:S04]  /*c8500*/  LDL.LU R48, [R1+0x23f0] ;  /* 0x0023f00001307983 */ /* 0x000f280000300800 */
[----:B------:R-:W4:Y:S04]  /*c8510*/  LDL.LU R49, [R1+0x23f4] ;  /* 0x0023f40001317983 */ /* 0x000f280000300800 */
[----:B------:R-:W4:Y:S04]  /*c8520*/  LDL.LU R50, [R1+0x23e0] ;  /* 0x0023e00001327983 */ /* 0x000f280000300800 */
[----:B--2---:R-:W-:Y:S04]  /*c8530*/  STS.128 [R2+0x680], R16 ;  /* 0x0006801002007388 */ /* 0x004fe80000000c00 */
[----:B------:R-:W-:Y:S06]  /*c8540*/  BAR.SYNC.DEFER_BLOCKING 0x0 ;  /* 0x0000000000007b1d */ /* 0x000fec0000010000 */
[----:B------:R-:W2:Y:S04]  /*c8550*/  LDL.LU R51, [R1+0x23e4] ;  /* 0x0023e40001337983 */ /* 0x000ea80000300800 */
[----:B------:R-:W2:Y:S04]  /*c8560*/  LDL.LU R56, [R1+0x23f8] ;  /* 0x0023f80001387983 */ /* 0x000ea80000300800 */
        /* <DEDUP_REMOVED lines=8> */
[----:B------:R-:W-:Y:S04]  /*c85f0*/  LDS.128 R16, [R3+0x800] ;  /* 0x0008000003107984 */ /* 0x000fe80000000c00 */
[----:B------:R-:W-:Y:S04]  /*c8600*/  LDS.128 R28, [R252] ;  /* 0x00000000fc1c7984 */ /* 0x000fe80000000c00 */
[----:B------:R-:W-:Y:S04]  /*c8610*/  LDS.128 R12, [R252+0x800] ;  /* 0x00080000fc0c7984 */ /* 0x000fe80000000c00 */
[----:B------:R-:W-:Y:S06]  /*c8620*/  BAR.SYNC.DEFER_BLOCKING 0x0 ;  /* 0x0000000000007b1d */ /* 0x000fec0000010000 */
        /* <DEDUP_REMOVED lines=31> */
[----:B--2---:R-:W-:Y:S04]  /*c8820*/  STS.128 [R2+0x680], R48 ;  /* 0x0006803002007388 */ /* 0x004fe80000000c00 */
[----:B------:R-:W2:Y:S04]  /*c8830*/  LDL.LU R80, [R1+0x2990] ;  /* 0x0029900001507983 */ /* 0x000ea80000300800 */
        /* <DEDUP_REMOVED lines=52> */
[----:B--2---:R-:W-:Y:S04]  /*c8b80*/  STS.128 [R2+0x680], R80 ;  /* 0x0006805002007388 */ /* 0x004fe80000000c00 */
[----:B------:R-:W-:Y:S06]  /*c8b90*/  BAR.SYNC.DEFER_BLOCKING 0x0 ;  /* 0x0000000000007b1d */ /* 0x000fec0000010000 */
[----:B------:R-:W2:Y:S04]  /*c8ba0*/  LDL.LU R120, [R1+0xde8] ;  /* 0x000de80001787983 */ /* 0x000ea80000300800 */
[----:B------:R-:W2:Y:S04]  /*c8bb0*/  LDL.LU R121, [R1+0xdec] ;  /* 0x000dec0001797983 */ /* 0x000ea80000300800 */
[----:B------:R-:W2:Y:S04]  /*c8bc0*/  LDL.LU R122, [R1+0x898] ;  /* 0x00089800017a7983 */ /* 0x000ea80000300800 */
[----:B------:R-:W2:Y:S04]  /*c8bd0*/  LDL.LU R123, [R1+0x89c] ;  /* 0x00089c00017b7983 */ /* 0x000ea80000300800 */
[----:B------:R-:W4:Y:S04]  /*c8be0*/  LDL.LU R116, [R1+0xc00] ;  /* 0x000c000001747983 */ /* 0x000f280000300800 */
        /* <DEDUP_REMOVED lines=9> */
[----:B------:R-:W4:Y:S04]  /*c8c80*/  LDL.LU R117, [R1+0xc04] ;  /* 0x000c040001757983 */ /* 0x000f280000300800 */
[----:B------:R-:W4:Y:S04]  /*c8c90*/  LDL.LU R118, [R1+0x870] ;  /* 0x0008700001767983 */ /* 0x000f280000300800 */
[----:B------:R-:W4:Y:S04]  /*c8ca0*/  LDL.LU R119, [R1+0x874] ;  /* 0x0008740001777983 */ /* 0x000f280000300800 */
[----:B---3--:R1:W-:Y:S04]  /*c8cb0*/  STS.128 [R2], R4 ;  /* 0x0000000402007388 */ /* 0x0083e80000000c00 */
[----:B-1----:R-:W3:Y:S04]  /*c8cc0*/  LDL.LU R4, [R1+0xc08] ;  /* 0x000c080001047983 */ /* 0x002ee80000300800 */
[----:B------:R-:W3:Y:S04]  /*c8cd0*/  LDL.LU R5, [R1+0xc0c] ;  /* 0x000c0c0001057983 */ /* 0x000ee80000300800 */
[----:B------:R-:W3:Y:S04]  /*c8ce0*/  LDL.LU R6, [R1+0x878] ;  /* 0x0008780001067983 */ /* 0x000ee80000300800 */
[----:B------:R-:W3:Y:S04]  /*c8cf0*/  LDL.LU R7, [R1+0x87c] ;  /* 0x00087c0001077983 */ /* 0x000ee80000300800 */
[----:B------:R1:W-:Y:S04]  /*c8d00*/  STS.128 [R2+0x80], R108 ;  /* 0x0000806c02007388 */ /* 0x0003e80000000c00 */
[----:B------:R1:W-:Y:S04]  /*c8d10*/  STS.128 [R2+0x200], R112 ;  /* 0x0002007002007388 */ /* 0x0003e80000000c00 */
        /* <DEDUP_REMOVED lines=8> */
[----:B--2---:R-:W-:Y:S04]  /*c8da0*/  STS.128 [R2+0x280], R120 ;  /* 0x0002807802007388 */ /* 0x004fe80000000c00 */
[----:B---3--:R1:W-:Y:S04]  /*c8db0*/  STS.128 [R2+0x480], R4 ;  /* 0x0004800402007388 */ /* 0x0083e80000000c00 */
[----:B-1----:R-:W2:Y:S04]  /*c8dc0*/  LDL.LU R4, [R1+0x7c0] ;  /* 0x0007c00001047983 */ /* 0x002ea80000300800 */
[----:B------:R-:W2:Y:S04]  /*c8dd0*/  LDL.LU R5, [R1+0x7c4] ;  /* 0x0007c40001057983 */ /* 0x000ea80000300800 */
[----:B------:R-:W2:Y:S04]  /*c8de0*/  LDL.LU R6, [R1+0x7b0] ;  /* 0x0007b00001067983 */ /* 0x000ea80000300800 */
[----:B------:R-:W2:Y:S04]  /*c8df0*/  LDL.LU R7, [R1+0x7b4] ;  /* 0x0007b40001077983 */ /* 0x000ea80000300800 */
[----:B------:R-:W3:Y:S04]  /*c8e00*/  LDL.LU R140, [R1+0x7c8] ;  /* 0x0007c800018c7983 */ /* 0x000ee80000300800 */
[----:B------:R-:W3:Y:S04]  /*c8e10*/  LDL.LU R141, [R1+0x7cc] ;  /* 0x0007cc00018d7983 */ /* 0x000ee80000300800 */
[----:B------:R-:W3:Y:S04]  /*c8e20*/  LDL.LU R142, [R1+0x7b8] ;  /* 0x0007b800018e7983 */ /* 0x000ee80000300800 */
[----:B----4-:R-:W-:Y:S04]  /*c8e30*/  STS.128 [R2+0x400], R116 ;  /* 0x0004007402007388 */ /* 0x010fe80000000c00 */
[----:B------:R-:W-:Y:S04]  /*c8e40*/  STS.128 [R2+0x600], R108 ;  /* 0x0006006c02007388 */ /* 0x000fe80000000c00 */
[----:B------:R-:W-:Y:S04]  /*c8e50*/  STS.128 [R2+0x680], R112 ;  /* 0x0006807002007388 */ /* 0x000fe80000000c00 */
[----:B------:R-:W3:Y:S04]  /*c8e60*/  LDL.LU R143, [R1+0x7bc] ;  /* 0x0007bc00018f7983 */ /* 0x000ee80000300800 */
[----:B------:R-:W4:Y:S04]  /*c8e70*/  LDL.LU R144, [R1+0x13b0] ;  /* 0x0013b00001907983 */ /* 0x000f280000300800 */
[----:B------:R-:W-:Y:S06]  /*c8e80*/  BAR.SYNC.DEFER_BLOCKING 0x0 ;  /* 0x0000000000007b1d */ /* 0x000fec0000010000 */
[----:B------:R-:W4:Y:S04]  /*c8e90*/  LDL.LU R145, [R1+0x13b4] ;  /* 0x0013b40001917983 */ /* 0x000f280000300800 */
[----:B------:R-:W4:Y:S04]  /*c8ea0*/  LDL.LU R146, [R1+0x13a0] ;  /* 0x0013a00001927983 */ /* 0x000f280000300800 */
[----:B------:R-:W4:Y:S04]  /*c8eb0*/  LDL.LU R147, [R1+0x13a4] ;  /* 0x0013a40001937983 */ /* 0x000f280000300800 */
[----:B------:R-:W1:Y:S04]  /*c8ec0*/  LDS.128 R112, [R3+0x800] ;  /* 0x0008000003707984 */ /* 0x000e680000000c00 */
[----:B------:R-:W1:Y:S04]  /*c8ed0*/  LDS.128 R108, [R252+0x800] ;  /* 0x00080000fc6c7984 */ /* 0x000e680000000c00 */
[----:B------:R-:W-:Y:S04]  /*c8ee0*/  LDS.128 R136, [R0] ;  /* 0x0000000000887984 */ /* 0x000fe80000000c00 */
[----:B------:R-:W-:Y:S04]  /*c8ef0*/  LDS.128 R120, [R0+0x800] ;  /* 0x0008000000787984 */ /* 0x000fe80000000c00 */
[----:B------:R-:W-:Y:S04]  /*c8f00*/  LDS.128 R132, [R200] ;  /* 0x00000000c8847984 */ /* 0x000fe80000000c00 */
[----:B------:R-:W-:Y:S04]  /*c8f10*/  LDS.128 R116, [R200+0x800] ;  /* 0x00080000c8747984 */ /* 0x000fe80000000c00 */
[----:B------:R-:W-:Y:S04]  /*c8f20*/  LDS.128 R124, [R3] ;  /* 0x00000000037c7984 */ /* 0x000fe80000000c00 */
[----:B------:R-:W-:Y:S04]  /*c8f30*/  LDS.128 R128, [R252] ;  /* 0x00000000fc807984 */ /* 0x000fe80000000c00 */
[----:B------:R-:W-:Y:S06]  /*c8f40*/  BAR.SYNC.DEFER_BLOCKING 0x0 ;  /* 0x0000000000007b1d */ /* 0x000fec0000010000 */
[----:B-1----:R-:W-:Y:S04]  /*c8f50*/  STL [R1+0x43dc], R115 ;  /* 0x0043dc7301007387 */ /* 0x002fe80000100800 */
        /* <DEDUP_REMOVED lines=18> */
[----:B----4-:R1:W-:Y:S04]  /*c9080*/  STS.128 [R2+0x200], R144 ;  /* 0x0002009002007388 */ /* 0x0103e80000000c00 */
[----:B------:R-:W3:Y:S04]  /*c9090*/  LDL.LU R143, [R1+0x1b74] ;  /* 0x001b7400018f7983 */ /* 0x000ee80000300800 */
[----:B-1----:R-:W4:Y:S04]  /*c90a0*/  LDL.LU R144, [R1+0x2798] ;  /* 0x0027980001907983 */ /* 0x002f280000300800 */
        /* <DEDUP_REMOVED lines=16> */
[----:B------:R-:W-:Y:S04]  /*c91b0*/  STS.128 [R2+0x280], R152 ;  /* 0x0002809802007388 */ /* 0x000fe80000000c00 */
[----:B------:R-:W-:Y:S04]  /*c91c0*/  STS.128 [R2+0x400], R148 ;  /* 0x0004009402007388 */ /* 0x000fe80000000c00 */
[----:B---3--:R-:W-:Y:S04]  /*c91d0*/  STS.128 [R2+0x600], R140 ;  /* 0x0006008c02007388 */ /* 0x008fe80000000c00 */
[----:B----4-:R-:W-:Y:S04]  /*c91e0*/  STS.128 [R2+0x680], R144 ;  /* 0x0006809002007388 */ /* 0x010fe80000000c00 */
[----:B------:R-:W-:Y:S06]  /*c91f0*/  BAR.SYNC.DEFER_BLOCKING 0x0 ;  /* 0x0000000000007b1d */ /* 0x000fec0000010000 */
[----:B------:R-:W1:Y:S04]  /*c9200*/  LDS.128 R148, [R252+0x800] ;  /* 0x00080000fc947984 */ /* 0x000e680000000c00 */
[----:B------:R-:W3:Y:S04]  /*c9210*/  LDS.128 R168, [R0] ;  /* 0x0000000000a87984 */ /* 0x000ee80000000c00 */
[----:B------:R-:W-:Y:S04]  /*c9220*/  LDS.128 R152, [R0+0x800] ;  /* 0x0008000000987984 */ /* 0x000fe80000000c00 */
[----:B------:R-:W-:Y:S04]  /*c9230*/  LDS.128 R164, [R200] ;  /* 0x00000000c8a47984 */ /* 0x000fe80000000c00 */
[----:B------:R-:W-:Y:S04]  /*c9240*/  LDS.128 R160, [R200+0x800] ;  /* 0x00080000c8a07984 */ /* 0x000fe80000000c00 */
[----:B------:R-:W-:Y:S04]  /*c9250*/  LDS.128 R140, [R3] ;  /* 0x00000000038c7984 */ /* 0x000fe80000000c00 */
[----:B------:R-:W-:Y:S04]  /*c9260*/  LDS.128 R144, [R3+0x800] ;  /* 0x0008000003907984 */ /* 0x000fe80000000c00 */
        /* <DEDUP_REMOVED lines=16> */
[----:B------:R1:W-:Y:S04]  /*c9370*/  STS.128 [R2+0x80], R172 ;  /* 0x000080ac02007388 */ /* 0x0003e80000000c00 */
[----:B------:R-:W2:Y:S04]  /*c9380*/  LDL.LU R7, [R1+0x1fcc] ;  /* 0x001fcc0001077983 */ /* 0x000ea80000300800 */
        /* <DEDUP_REMOVED lines=9> */
[----:B----4-:R-:W-:Y:S04]  /*c9420*/  STS.128 [R2+0x280], R184 ;  /* 0x000280b802007388 */ /* 0x010fe80000000c00 */
[----:B---3--:R-:W-:Y:S04]  /*c9430*/  STS.128 [R2+0x400], R180 ;  /* 0x000400b402007388 */ /* 0x008fe80000000c00 */
[----:B--2---:R1:W-:Y:S04]  /*c9440*/  STS.128 [R2+0x480], R4 ;  /* 0x0004800402007388 */ /* 0x0043e80000000c00 */
[----:B-1----:R-:W2:Y:S04]  /*c9450*/  LDL.LU R4, [R1+0x2b50] ;  /* 0x002b500001047983 */ /* 0x002ea80000300800 */
[----:B------:R-:W2:Y:S04]  /*c9460*/  LDL.LU R5, [R1+0x2b54] ;  /* 0x002b540001057983 */ /* 0x000ea80000300800 */
[----:B------:R-:W2:Y:S04]  /*c9470*/  LDL.LU R6, [R1+0x2010] ;  /* 0x0020100001067983 */ /* 0x000ea80000300800 */
[----:B------:R-:W2:Y:S04]  /*c9480*/  LDL.LU R7, [R1+0x2014] ;  /* 0x0020140001077983 */ /* 0x000ea80000300800 */
[----:B------:R-:W-:Y:S04]  /*c9490*/  STS.128 [R2+0x600], R172 ;  /* 0x000600ac02007388 */ /* 0x000fe80000000c00 */
[----:B------:R1:W-:Y:S04]  /*c94a0*/  STS.128 [R2+0x680], R176 ;  /* 0x000680b002007388 */ /* 0x0003e80000000c00 */
[----:B------:R-:W-:Y:S06]  /*c94b0*/  BAR.SYNC.DEFER_BLOCKING 0x0 ;  /* 0x0000000000007b1d */ /* 0x000fec0000010000 */
        /* <DEDUP_REMOVED lines=17> */
[----:B------:R-:W-:Y:S04]  /*c95d0*/  LDS.128 R196, [R200] ;  /* 0x00000000c8c47984 */ /* 0x000fe80000000c00 */
[----:B------:R-:W1:Y:S04]  /*c95e0*/  LDS.128 R188, [R0] ;  /* 0x0000000000bc7984 */ /* 0x000e680000000c00 */
[----:B------:R-:W-:Y:S04]  /*c95f0*/  LDS.128 R192, [R0+0x800] ;  /* 0x0008000000c07984 */ /* 0x000fe80000000c00 */
[----:B------:R-:W-:Y:S04]  /*c9600*/  LDS.128 R200, [R200+0x800] ;  /* 0x00080000c8c87984 */ /* 0x000fe80000000c00 */
[----:B------:R-:W-:Y:S04]  /*c9610*/  LDS.128 R204, [R3] ;  /* 0x0000000003cc7984 */ /* 0x000fe80000000c00 */
[----:B------:R-:W-:Y:S04]  /*c9620*/  LDS.128 R208, [R3+0x800] ;  /* 0x0008000003d07984 */ /* 0x000fe80000000c00 */
[----:B------:R-:W-:Y:S04]  /*c9630*/  LDS.128 R212, [R252] ;  /* 0x00000000fcd47984 */ /* 0x000fe80000000c00 */
[----:B------:R-:W-:Y:S04]  /*c9640*/  LDS.128 R216, [R252+0x800] ;  /* 0x00080000fcd87984 */ /* 0x000fe80000000c00 */
[----:B------:R-:W-:Y:S06]  /*c9650*/  BAR.SYNC.DEFER_BLOCKING 0x0 ;  /* 0x0000000000007b1d */ /* 0x000fec0000010000 */
[----:B--2---:R2:W-:Y:S04]  /*c9660*/  STS.128 [R2], R4 ;  /* 0x0000000402007388 */ /* 0x0045e80000000c00 */
[----:B--2---:R-:W2:Y:S04]  /*c9670*/  LDL.LU R4, [R1+0x27a8] ;  /* 0x0027a80001047983 */ /* 0x004ea80000300800 */
[----:B------:R-:W2:Y:S04]  /*c9680*/  LDL.LU R5, [R1+0x27ac] ;  /* 0x0027ac0001057983 */ /* 0x000ea80000300800 */
[----:B------:R-:W2:Y:S04]  /*c9690*/  LDL.LU R150, [R1+0x192c] ;  /* 0x00192c0001967983 */ /* 0x000ea80000300800 */
[----:B------:R-:W2:Y:S04]  /*c96a0*/  LDL.LU R6, [R1+0x1ff8] ;  /* 0x001ff80001067983 */ /* 0x000ea80000300800 */
[----:B------:R-:W2:Y:S04]  /*c96b0*/  LDL.LU R7, [R1+0x1ffc] ;  /* 0x001ffc0001077983 */ /* 0x000ea80000300800 */
[----:B---3--:R-:W-:Y:S04]  /*c96c0*/  STS.128 [R2+0x80], R176 ;  /* 0x000080b002007388 */ /* 0x008fe80000000c00 */
[----:B----4-:R3:W-:Y:S04]  /*c96d0*/  STS.128 [R2+0x200], R172 ;  /* 0x000200ac02007388 */ /* 0x0107e80000000c00 */
[----:B---3--:R-:W3:Y:S04]  /*c96e0*/  LDL.LU R172, [R1+0x1d50] ;  /* 0x001d500001ac7983 */ /* 0x008ee80000300800 */
[----:B------:R-:W3:Y:S04]  /*c96f0*/  LDL.LU R173, [R1+0x1d54] ;  /* 0x001d540001ad7983 */ /* 0x000ee80000300800 */
[----:B------:R-:W3:Y:S04]  /*c9700*/  LDL.LU R174, [R1+0x1d10] ;  /* 0x001d100001ae7983 */ /* 0x000ee80000300800 */
[----:B------:R-:W3:Y:S04]  /*c9710*/  LDL.LU R175, [R1+0x1d14] ;  /* 0x001d140001af7983 */ /* 0x000ee80000300800 */
[----:B------:R-:W4:Y:S04]  /*c9720*/  LDL.LU R176, [R1+0x1d58] ;  /* 0x001d580001b07983 */ /* 0x000f280000300800 */
[----:B------:R1:W-:Y:S04]  /*c9730*/  STS.128 [R2+0x400], R184 ;  /* 0x000400b802007388 */ /* 0x0003e80000000c00 */
[----:B------:R-:W4:Y:S04]  /*c9740*/  LDL.LU R177, [R1+0x1d5c] ;  /* 0x001d5c0001b17983 */ /* 0x000f280000300800 */
        /* <DEDUP_REMOVED lines=12> */
[----:B------:R-:W4:Y:S04]  /*c9810*/  LDL.LU R243, [R1] ;  /* 0x0000000001f37983 */ /* 0x000f280000300800 */
[----:B------:R-:W4:Y:S04]  /*c9820*/  LDL.LU R246, [R1+0xe4] ;  /* 0x0000e40001f67983 */ /* 0x000f280000300800 */
[----:B------:R-:W4:Y:S04]  /*c9830*/  LDL.LU R245, [R1+0x84] ;  /* 0x0000840001f57983 */ /* 0x000f280000300800 */
[----:B------:R-:W4:Y:S04]  /*c9840*/  LDL.LU R151, [R1+0x3390] ;  /* 0x0033900001977983 */ /* 0x000f280000300800 */
[----:B------:R-:W4:Y:S01]  /*c9850*/  LDL.LU R111, [R1+0x3398] ;  /* 0x00339800016f7983 */ /* 0x000f220000300800 */
[C---:B------:R-:W-:Y:S01]  /*c9860*/  ISETP.GE.AND P3, PT, R115.reuse, c[0x0][0x17c], PT ;  /* 0x00005f0073007a0c */ /* 0x040fe20003f66270 */
[----:B------:R-:W-:-:S02]  /*c9870*/  IMAD R180, R115, c[0x0][0x198], RZ ;  /* 0x0000660073b47a24 */ /* 0x000fc400078e02ff */
[C---:B--2---:R-:W-:Y:S01]  /*c9880*/  IMAD R3, R150.reuse, c[0x0][0x194], RZ ;  /* 0x0000650096037a24 */ /* 0x044fe200078e02ff */
[----:B------:R1:W-:Y:S01]  /*c9890*/  STS.128 [R2+0x480], R4 ;  /* 0x0004800402007388 */ /* 0x0003e20000000c00 */
[----:B------:R-:W-:Y:S01]  /*c98a0*/  ISETP.GE.AND P2, PT, R150, c[0x0][0x178], PT ;  /* 0x00005e0096007a0c */ /* 0x000fe20003f46270 */
[----:B-1----:R-:W-:-:S04]  /*c98b0*/  IMAD.MOV.U32 R5, RZ, RZ, c[0x0][0x194] ;  /* 0x00006500ff057624 */ /* 0x002fc800078e00ff */
[----:B------:R-:W-:Y:S01]  /*c98c0*/  IMAD R4, R5, 0x80, R3 ;  /* 0x0000008005047824 */ /* 0x000fe200078e0203 */
[----:B------:R-:W-:Y:S01]  /*c98d0*/  ISETP.LT.AND P2, PT, R115, c[0x0][0x17c], !P2 ;  /* 0x00005f0073007a0c */ /* 0x000fe20005741270 */
[----:B---3--:R1:W-:Y:S03]  /*c98e0*/  STS.128 [R2+0x600], R172 ;  /* 0x000600ac02007388 */ /* 0x0083e60000000c00 */
[C---:B-1----:R-:W-:Y:S02]  /*c98f0*/  LEA R172, P6, R4.reuse, c[0x0][0x170], 0x2 ;  /* 0x00005c0004ac7a11 */ /* 0x042fe400078c10ff */
[C---:B------:R-:W-:Y:S02]  /*c9900*/  LEA R174, P5, R3.reuse, c[0x0][0x170], 0x2 ;  /* 0x00005c0003ae7a11 */ /* 0x040fe400078a10ff */
[----:B------:R-:W-:Y:S01]  /*c9910*/  LEA.HI.X.SX32 R173, R4, c[0x0][0x174], 0x2, P6 ;  /* 0x00005d0004ad7a11 */ /* 0x000fe200030f16ff */
[----:B----4-:R1:W-:Y:S01]  /*c9920*/  STS.128 [R2+0x680], R176 ;  /* 0x000680b002007388 */ /* 0x0103e20000000c00 */
[----:B------:R-:W-:-:S03]  /*c9930*/  LEA.HI.X.SX32 R175, R3, c[0x0][0x174], 0x2, P5 ;  /* 0x00005d0003af7a11 */ /* 0x000fc600028f16ff */
[----:B------:R-:W-:Y:S01]  /*c9940*/  BAR.SYNC.DEFER_BLOCKING 0x0 ;  /* 0x0000000000007b1d */ /* 0x000fe20000010000 */
[----:B------:R-:W-:Y:S01]  /*c9950*/  ISETP.LT.AND P4, PT, R186, c[0x0][0x178], !P3 ;  /* 0x00005e00ba007a0c */ /* 0x000fe20005f81270 */
[----:B-1----:R-:W-:-:S04]  /*c9960*/  IMAD R2, R5, 0x80, R4 ;  /* 0x0000008005027824 */ /* 0x002fc800078e0204 */
[----:B------:R-:W-:Y:S01]  /*c9970*/  IMAD R5, R5, 0x80, R2 ;  /* 0x0000008005057824 */ /* 0x000fe200078e0202 */
[----:B------:R-:W-:-:S04]  /*c9980*/  LEA R6, P6, R2, c[0x0][0x170], 0x2 ;  /* 0x00005c0002067a11 */ /* 0x000fc800078c10ff */
[----:B------:R-:W-:Y:S02]  /*c9990*/  LEA.HI.X.SX32 R7, R2, c[0x0][0x174], 0x2, P6 ;  /* 0x00005d0002077a11 */ /* 0x000fe400030f16ff */
[----:B------:R-:W-:Y:S01]  /*c99a0*/  LEA R4, P6, R5, c[0x0][0x170], 0x2 ;  /* 0x00005c0005047a11 */ /* 0x000fe200078c10ff */
[----:B------:R-:W-:-:S03]  /*c99b0*/  IMAD.WIDE R2, R180, 0x4, R174 ;  /* 0x00000004b4027825 */ /* 0x000fc600078e02ae */
[----:B------:R-:W-:Y:S01]  /*c99c0*/  LEA.HI.X.SX32 R5, R5, c[0x0][0x174], 0x2, P6 ;  /* 0x00005d0005057a11 */ /* 0x000fe200030f16ff */
[C---:B------:R-:W-:Y:S01]  /*c99d0*/  IMAD.WIDE R176, R180.reuse, 0x4, R172 ;  /* 0x00000004b4b07825 */ /* 0x040fe200078e02ac */
[----:B------:R1:W-:Y:S03]  /*c99e0*/  @P2 STG.E [R2.64], R181 ;  /* 0x000000b502002986 */ /* 0x0003e6000c101906 */
[C---:B------:R-:W-:Y:S01]  /*c99f0*/  IMAD.WIDE R178, R180.reuse, 0x4, R6 ;  /* 0x00000004b4b27825 */ /* 0x040fe200078e0206 */
[----:B------:R-:W-:Y:S02]  /*c9a00*/  ISETP.LT.AND P5, PT, R111, c[0x0][0x178], !P3 ;  /* 0x00005e006f007a0c */ /* 0x000fe40005fa1270 */
[----:B------:R-:W-:Y:S01]  /*c9a10*/  ISETP.LT.AND P3, PT, R151, c[0x0][0x178], !P3 ;  /* 0x00005e0097007a0c */ /* 0x000fe20005f61270 */
[----:B-1----:R-:W-:-:S12]  /*c9a20*/  IMAD.WIDE R2, R180, 0x4, R4 ;  /* 0x00000004b4027825 */ /* 0x002fd800078e0204 */
[----:B------:R-:W-:Y:S04]  /*c9a30*/  @P3 STG.E [R176.64], R182 ;  /* 0x000000b6b0003986 */ /* 0x000fe8000c101906 */
[----:B------:R-:W-:Y:S04]  /*c9a40*/  @P5 STG.E [R178.64], R183 ;  /* 0x000000b7b2005986 */ /* 0x000fe8000c101906 */
[----:B------:R1:W-:Y:S04]  /*c9a50*/  @P4 STG.E [R2.64], R248 ;  /* 0x000000f802004986 */ /* 0x0003e8000c101906 */
[----:B-1----:R-:W2:Y:S01]  /*c9a60*/  LDL.LU R3, [R1+0x94] ;  /* 0x0000940001037983 */ /* 0x002ea20000300800 */
[----:B------:R-:W-:-:S02]  /*c9a70*/  ISETP.LT.AND P3, PT, R150, c[0x0][0x178], !P1 ;  /* 0x00005e0096007a0c */ /* 0x000fc40004f61270 */
[----:B------:R-:W-:Y:S02]  /*c9a80*/  ISETP.LT.AND P2, PT, R151, c[0x0][0x178], !P1 ;  /* 0x00005e0097007a0c */ /* 0x000fe40004f41270 */
[----:B------:R-:W-:Y:S02]  /*c9a90*/  ISETP.LT.AND P5, PT, R111, c[0x0][0x178], !P1 ;  /* 0x00005e006f007a0c */ /* 0x000fe40004fa1270 */
[----:B------:R-:W-:-:S05]  /*c9aa0*/  IADD3 R176, R180, c[0x0][0x198], RZ ;  /* 0x00006600b4b07a10 */ /* 0x000fca0007ffe0ff */
[----:B------:R-:W-:-:S04]  /*c9ab0*/  IMAD.WIDE R182, R176, 0x4, R174 ;  /* 0x00000004b0b67825 */ /* 0x000fc800078e02ae */
[----:B------:R-:W-:-:S04]  /*c9ac0*/  IMAD.WIDE R180, R176, 0x4, R172 ;  /* 0x00000004b0b47825 */ /* 0x000fc800078e02ac */
[----:B------:R-:W-:Y:S01]  /*c9ad0*/  IMAD.WIDE R178, R176, 0x4, R6 ;  /* 0x00000004b0b27825 */ /* 0x000fe200078e0206 */
[----:B------:R-:W-:Y:S02]  /*c9ae0*/  ISETP.LT.AND P1, PT, R186, c[0x0][0x178], !P1 ;  /* 0x00005e00ba007a0c */ /* 0x000fe40004f21270 */
[----:B------:R-:W-:Y:S02]  /*c9af0*/  IADD3 R177, R115, 0x3, RZ ;  /* 0x0000000373b17810 */ /* 0x000fe40007ffe0ff */
[----:B------:R-:W-:Y:S02]  /*c9b00*/  ISETP.LT.AND P6, PT, R150, c[0x0][0x178], !P0 ;  /* 0x00005e0096007a0c */ /* 0x000fe400047c1270 */
[----:B------:R-:W-:Y:S02]  /*c9b10*/  ISETP.GE.AND P4, PT, R177, c[0x0][0x17c], PT ;  /* 0x00005f00b1007a0c */ /* 0x000fe40003f86270 */
[C---:B------:R-:W-:Y:S01]  /*c9b20*/  IADD3 R2, R176.reuse, c[0x0][0x198], RZ ;  /* 0x00006600b0027a10 */ /* 0x040fe20007ffe0ff */
[----:B------:R-:W-:Y:S01]  /*c9b30*/  IMAD.WIDE R176, R176, 0x4, R4 ;  /* 0x00000004b0b07825 */ /* 0x000fe200078e0204 */
[----:B--2---:R-:W-:Y:S04]  /*c9b40*/  @P3 STG.E [R182.64], R3 ;  /* 0x00000003b6003986 */ /* 0x004fe8000c101906 */
[----:B------:R1:W-:Y:S04]  /*c9b50*/  @P2 STG.E [R180.64], R247 ;  /* 0x000000f7b4002986 */ /* 0x0003e8000c101906 */
[----:B------:R2:W-:Y:S04]  /*c9b60*/  @P5 STG.E [R178.64], R244 ;  /* 0x000000f4b2005986 */ /* 0x0005e8000c101906 */
[----:B-1----:R-:W3:Y:S04]  /*c9b70*/  LDL.LU R247, [R1+0x34] ;  /* 0x0000340001f77983 */ /* 0x002ee80000300800 */
[----:B--2---:R-:W2:Y:S01]  /*c9b80*/  LDL.LU R244, [R1+0x4] ;  /* 0x0000040001f47983 */ /* 0x004ea20000300800 */
[----:B------:R-:W-:-:S03]  /*c9b90*/  IMAD.WIDE R182, R2, 0x4, R174 ;  /* 0x0000000402b67825 */ /* 0x000fc600078e02ae */
[----:B------:R-:W-:Y:S01]  /*c9ba0*/  @P1 STG.E [R176.64], R249 ;  /* 0x000000f9b0001986 */ /* 0x000fe2000c101906 */
[----:B------:R-:W-:Y:S02]  /*c9bb0*/  ISETP.LT.AND P1, PT, R151, c[0x0][0x178], !P0 ;  /* 0x00005e0097007a0c */ /* 0x000fe40004721270 */
[----:B------:R-:W-:Y:S01]  /*c9bc0*/  ISETP.LT.AND P3, PT, R111, c[0x0][0x178], !P0 ;  /* 0x00005e006f007a0c */ /* 0x000fe20004761270 */
[----:B------:R1:W-:Y:S01]  /*c9bd0*/  @P6 STG.E [R182.64], R184 ;  /* 0x000000b8b6006986 */ /* 0x0003e2000c101906 */
[----:B------:R-:W-:Y:S02]  /*c9be0*/  ISETP.LT.AND P0, PT, R186, c[0x0][0x178], !P0 ;  /* 0x00005e00ba007a0c */ /* 0x000fe40004701270 */
[----:B------:R-:W-:Y:S02]  /*c9bf0*/  ISETP.LT.AND P6, PT, R150, c[0x0][0x178], !P4 ;  /* 0x00005e0096007a0c */ /* 0x000fe400067c1270 */
[----:B------:R-:W-:Y:S01]  /*c9c00*/  ISETP.LT.AND P5, PT, R151, c[0x0][0x178], !P4 ;  /* 0x00005e0097007a0c */ /* 0x000fe200067a1270 */
[----:B------:R-:W-:Y:S01]  /*c9c10*/  IMAD.WIDE R178, R2, 0x4, R172 ;  /* 0x0000000402b27825 */ /* 0x000fe200078e02ac */
[----:B------:R-:W-:-:S02]  /*c9c20*/  IADD3 R3, R115, 0x4, RZ ;  /* 0x0000000473037810 */ /* 0x000fc40007ffe0ff */
[C---:B-1----:R-:W-:Y:S01]  /*c9c30*/  IADD3 R182, R2.reuse, c[0x0][0x198], RZ ;  /* 0x0000660002b67a10 */ /* 0x042fe20007ffe0ff */
[C---:B------:R-:W-:Y:S01]  /*c9c40*/  IMAD.WIDE R176, R2.reuse, 0x4, R6 ;  /* 0x0000000402b07825 */ /* 0x040fe200078e0206 */
[----:B------:R-:W-:Y:S01]  /*c9c50*/  ISETP.GE.AND P2, PT, R3, c[0x0][0x17c], PT ;  /* 0x00005f0003007a0c */ /* 0x000fe20003f46270 */
[----:B------:R1:W-:Y:S02]  /*c9c60*/  @P1 STG.E [R178.64], R185 ;  /* 0x000000b9b2001986 */ /* 0x0003e4000c101906 */
[----:B------:R-:W-:Y:S02]  /*c9c70*/  IMAD.WIDE R2, R2, 0x4, R4 ;  /* 0x0000000402027825 */ /* 0x000fe400078e0204 */
[----:B------:R-:W4:Y:S02]  /*c9c80*/  LDL.LU R184, [R1+0xc0] ;  /* 0x0000c00001b87983 */ /* 0x000f240000300800 */
[C---:B------:R-:W-:Y:S02]  /*c9c90*/  IMAD.WIDE R180, R182.reuse, 0x4, R174 ;  /* 0x00000004b6b47825 */ /* 0x040fe400078e02ae */
[----:B------:R1:W-:Y:S02]  /*c9ca0*/  @P3 STG.E [R176.64], R187 ;  /* 0x000000bbb0003986 */ /* 0x0003e4000c101906 */
[----:B-1----:R-:W-:-:S02]  /*c9cb0*/  IMAD.WIDE R178, R182, 0x4, R172 ;  /* 0x00000004b6b27825 */ /* 0x002fc400078e02ac */
[----:B------:R1:W-:Y:S04]  /*c9cc0*/  @P0 STG.E [R2.64], R243 ;  /* 0x000000f302000986 */ /* 0x0003e8000c101906 */
[----:B------:R1:W-:Y:S04]  /*c9cd0*/  @P6 STG.E [R180.64], R246 ;  /* 0x000000f6b4006986 */ /* 0x0003e8000c101906 */
[----:B------:R-:W4:Y:S01]  /*c9ce0*/  LDL.LU R187, [R1+0x70] ;  /* 0x0000700001bb7983 */ /* 0x000f220000300800 */
[----:B------:R-:W-:-:S03]  /*c9cf0*/  IMAD.WIDE R176, R182, 0x4, R4 ;  /* 0x00000004b6b07825 */ /* 0x000fc600078e0204 */
[----:B-1----:R-:W4:Y:S01]  /*c9d00*/  LDL.LU R243, [R1+0x20] ;  /* 0x0000200001f37983 */ /* 0x002f220000300800 */
[----:B------:R-:W-:-:S03]  /*c9d10*/  IMAD.WIDE R2, R182, 0x4, R6 ;  /* 0x00000004b6027825 */ /* 0x000fc600078e0206 */
[----:B------:R1:W-:Y:S01]  /*c9d20*/  @P5 STG.E [R178.64], R245 ;  /* 0x000000f5b2005986 */ /* 0x0003e2000c101906 */
[----:B------:R-:W-:-:S03]  /*c9d30*/  IADD3 R180, R182, c[0x0][0x198], RZ ;  /* 0x00006600b6b47a10 */ /* 0x000fc60007ffe0ff */
[----:B------:R-:W4:Y:S01]  /*c9d40*/  LDL.LU R246, [R1+0x114] ;  /* 0x0001140001f67983 */ /* 0x000f220000300800 */
[----:B------:R-:W-:Y:S02]  /*c9d50*/  ISETP.LT.AND P6, PT, R111, c[0x0][0x178], !P4 ;  /* 0x00005e006f007a0c */ /* 0x000fe400067c1270 */
[----:B------:R-:W-:Y:S01]  /*c9d60*/  ISETP.LT.AND P4, PT, R186, c[0x0][0x178], !P4 ;  /* 0x00005e00ba007a0c */ /* 0x000fe20006781270 */
[----:B-1----:R-:W4:Y:S04]  /*c9d70*/  LDL.LU R245, [R1+0xc4] ;  /* 0x0000c40001f57983 */ /* 0x002f280000300800 */
[----:B------:R-:W4:Y:S06]  /*c9d80*/  LDL.LU R182, [R1+0x110] ;  /* 0x0001100001b67983 */ /* 0x000f2c0000300800 */
[----:B---3--:R1:W-:Y:S04]  /*c9d90*/  @P6 STG.E [R2.64], R247 ;  /* 0x000000f702006986 */ /* 0x0083e8000c101906 */
[----:B--2---:R2:W-:Y:S04]  /*c9da0*/  @P4 STG.E [R176.64], R244 ;  /* 0x000000f4b0004986 */ /* 0x0045e8000c101906 */
[----:B-1----:R-:W3:Y:S04]  /*c9db0*/  LDL.LU R247, [R1+0x74] ;  /* 0x0000740001f77983 */ /* 0x002ee80000300800 */
[----:B--2---:R-:W2:Y:S01]  /*c9dc0*/  LDL.LU R244, [R1+0x24] ;  /* 0x0000240001f47983 */ /* 0x004ea20000300800 */
[----:B------:R-:W-:-:S02]  /*c9dd0*/  ISETP.LT.AND P5, PT, R150, c[0x0][0x178], !P2 ;  /* 0x00005e0096007a0c */ /* 0x000fc400057a1270 */
[----:B------:R-:W-:Y:S02]  /*c9de0*/  ISETP.LT.AND P3, PT, R151, c[0x0][0x178], !P2 ;  /* 0x00005e0097007a0c */ /* 0x000fe40005761270 */
[----:B------:R-:W-:Y:S02]  /*c9df0*/  ISETP.LT.AND P0, PT, R111, c[0x0][0x178], !P2 ;  /* 0x00005e006f007a0c */ /* 0x000fe40005701270 */
[----:B------:R-:W-:Y:S01]  /*c9e00*/  IADD3 R181, R115, 0x5, RZ ;  /* 0x0000000573b57810 */ /* 0x000fe20007ffe0ff */
[C---:B------:R-:W-:Y:S01]  /*c9e10*/  IMAD.WIDE R178, R180.reuse, 0x4, R174 ;  /* 0x00000004b4b27825 */ /* 0x040fe200078e02ae */
[----:B------:R-:W2:Y:S02]  /*c9e20*/  LDL.LU R249, [R1+0x170] ;  /* 0x0001700001f97983 */ /* 0x000ea40000300800 */
[----:B------:R-:W-:Y:S01]  /*c9e30*/  ISETP.GE.AND P6, PT, R181, c[0x0][0x17c], PT ;  /* 0x00005f00b5007a0c */ /* 0x000fe20003fc6270 */
[----:B------:R-:W-:Y:S01]  /*c9e40*/  IMAD.WIDE R176, R180, 0x4, R172 ;  /* 0x00000004b4b07825 */ /* 0x000fe200078e02ac */
[----:B------:R-:W-:Y:S01]  /*c9e50*/  ISETP.LT.AND P2, PT, R186, c[0x0][0x178], !P2 ;  /* 0x00005e00ba007a0c */ /* 0x000fe20005741270 */
[----:B------:R-:W2:Y:S01]  /*c9e60*/  LDL.LU R248, [R1+0x100] ;  /* 0x0001000001f87983 */ /* 0x000ea20000300800 */
[----:B------:R-:W-:Y:S01]  /*c9e70*/  ISETP.LT.AND P4, PT, R150, c[0x0][0x178], !P6 ;  /* 0x00005e0096007a0c */ /* 0x000fe20007781270 */
[C---:B------:R-:W-:Y:S01]  /*c9e80*/  IMAD.WIDE R2, R180.reuse, 0x4, R6 ;  /* 0x00000004b4027825 */ /* 0x040fe200078e0206 */
[----:B------:R-:W-:Y:S01]  /*c9e90*/  IADD3 R181, R180, c[0x0][0x198], RZ ;  /* 0x00006600b4b57a10 */ /* 0x000fe20007ffe0ff */
[----:B------:R-:W2:Y:S04]  /*c9ea0*/  LDL.LU R185, [R1+0xa0] ;  /* 0x0000a00001b97983 */ /* 0x000ea80000300800 */
[----:B----4-:R1:W-:Y:S01]  /*c9eb0*/  @P5 STG.E [R178.64], R182 ;  /* 0x000000b6b2005986 */ /* 0x0103e2000c101906 */
[----:B------:R-:W-:-:S03]  /*c9ec0*/  ISETP.LT.AND P5, PT, R151, c[0x0][0x178], !P6 ;  /* 0x00005e0097007a0c */ /* 0x000fc600077a1270 */
[----:B------:R4:W-:Y:S04]  /*c9ed0*/  @P3 STG.E [R176.64], R184 ;  /* 0x000000b8b0003986 */ /* 0x0009e8000c101906 */
[----:B------:R4:W-:Y:S01]  /*c9ee0*/  @P0 STG.E [R2.64], R187 ;  /* 0x000000bb02000986 */ /* 0x0009e2000c101906 */
[----:B------:R-:W-:Y:S02]  /*c9ef0*/  ISETP.LT.AND P0, PT, R111, c[0x0][0x178], !P6 ;  /* 0x00005e006f007a0c */ /* 0x000fe40007701270 */
[----:B------:R-:W-:Y:S01]  /*c9f00*/  ISETP.LT.AND P6, PT, R186, c[0x0][0x178], !P6 ;  /* 0x00005e00ba007a0c */ /* 0x000fe200077c1270 */
[----:B-1----:R-:W-:-:S04]  /*c9f10*/  IMAD.WIDE R178, R181, 0x4, R172 ;  /* 0x00000004b5b27825 */ /* 0x002fc800078e02ac */
[----:B----4-:R-:W-:-:S04]  /*c9f20*/  IMAD.WIDE R176, R181, 0x4, R174 ;  /* 0x00000004b5b07825 */ /* 0x010fc800078e02ae */
[----:B------:R-:W-:Y:S01]  /*c9f30*/  IMAD.WIDE R2, R180, 0x4, R4 ;  /* 0x00000004b4027825 */ /* 0x000fe200078e0204 */
[----:B------:R-:W4:Y:S04]  /*c9f40*/  LDL.LU R187, [R1+0x40] ;  /* 0x0000400001bb7983 */ /* 0x000f280000300800 */
[----:B------:R1:W-:Y:S04]  /*c9f50*/  @P2 STG.E [R2.64], R243 ;  /* 0x000000f302002986 */ /* 0x0003e8000c101906 */
[----:B------:R1:W-:Y:S04]  /*c9f60*/  @P4 STG.E [R176.64], R246 ;  /* 0x000000f6b0004986 */ /* 0x0003e8000c101906 */
[----:B------:R1:W-:Y:S02]  /*c9f70*/  @P5 STG.E [R178.64], R245 ;  /* 0x000000f5b2005986 */ /* 0x0003e4000c101906 */
[----:B-1----:R-:W-:-:S02]  /*c9f80*/  IMAD.WIDE R2, R181, 0x4, R6 ;  /* 0x00000004b5027825 */ /* 0x002fc400078e0206 */
[----:B------:R-:W4:Y:S02]  /*c9f90*/  LDL.LU R246, [R1+0x174] ;  /* 0x0001740001f67983 */ /* 0x000f240000300800 */
[----:B------:R-:W-:Y:S02]  /*c9fa0*/  IMAD.WIDE R176, R181, 0x4, R4 ;  /* 0x00000004b5b07825 */ /* 0x000fe400078e0204 */
[----:B------:R-:W4:Y:S04]  /*c9fb0*/  LDL.LU R245, [R1+0x104] ;  /* 0x0001040001f57983 */ /* 0x000f280000300800 */
[----:B---3--:R-:W-:Y:S04]  /*c9fc0*/  @P0 STG.E [R2.64], R247 ;  /* 0x000000f702000986 */ /* 0x008fe8000c101906 */
[----:B--2---:R1:W-:Y:S04]  /*c9fd0*/  @P6 STG.E [R176.64], R244 ;  /* 0x000000f4b0006986 */ /* 0x0043e8000c101906 */
[----:B-1----:R-:W2:Y:S01]  /*c9fe0*/  LDL.LU R244, [R1+0xa4] ;  /* 0x0000a40001f47983 */ /* 0x002ea20000300800 */
[----:B------:R-:W-:-:S02]  /*c9ff0*/  IADD3 R182, R115, 0x6, RZ ;  /* 0x0000000673b67810 */ /* 0x000fc40007ffe0ff */
[----:B------:R-:W-:Y:S01]  /*ca000*/  IADD3 R178, R115, 0x7, RZ ;  /* 0x0000000773b27810 */ /* 0x000fe20007ffe0ff */
[----:B------:R-:W3:Y:S01]  /*ca010*/  LDL.LU R247, [R1+0x44] ;  /* 0x0000440001f77983 */ /* 0x000ee20000300800 */
[----:B------:R-:W-:-:S04]  /*ca020*/  ISETP.GE.AND P3, PT, R182, c[0x0][0x17c], PT ;  /* 0x00005f00b6007a0c */ /* 0x000fc80003f66270 */
[----:B------:R-:W-:Y:S02]  /*ca030*/  ISETP.LT.AND P5, PT, R150, c[0x0][0x178], !P3 ;  /* 0x00005e0096007a0c */ /* 0x000fe40005fa1270 */
[----:B------:R-:W-:Y:S02]  /*ca040*/  ISETP.LT.AND P2, PT, R151, c[0x0][0x178], !P3 ;  /* 0x00005e0097007a0c */ /* 0x000fe40005f41270 */
[----:B------:R-:W-:Y:S02]  /*ca050*/  IADD3 R180, R181, c[0x0][0x198], RZ ;  /* 0x00006600b5b47a10 */ /* 0x000fe40007ffe0ff */
[----:B------:R-:W-:Y:S02]  /*ca060*/  ISETP.LT.AND P4, PT, R111, c[0x0][0x178], !P3 ;  /* 0x00005e006f007a0c */ /* 0x000fe40005f81270 */
[----:B------:R-:W-:Y:S01]  /*ca070*/  ISETP.GE.AND P0, PT, R178, c[0x0][0x17c], PT ;  /* 0x00005f00b2007a0c */ /* 0x000fe20003f06270 */
[----:B------:R-:W-:Y:S01]  /*ca080*/  IMAD.WIDE R178, R180, 0x4, R174 ;  /* 0x00000004b4b27825 */ /* 0x000fe200078e02ae */
[----:B------:R-:W-:-:S02]  /*ca090*/  IADD3 R183, R115, 0xa, RZ ;  /* 0x0000000a73b77810 */ /* 0x000fc40007ffe0ff */
[----:B------:R-:W-:Y:S01]  /*ca0a0*/  ISETP.LT.AND P3, PT, R186, c[0x0][0x178], !P3 ;  /* 0x00005e00ba007a0c */ /* 0x000fe20005f61270 */
[----:B------:R-:W-:Y:S01]  /*ca0b0*/  IMAD.WIDE R2, R180, 0x4, R172 ;  /* 0x00000004b4027825 */ /* 0x000fe200078e02ac */
[----:B------:R-:W-:Y:S01]  /*ca0c0*/  ISETP.LT.AND P6, PT, R150, c[0x0][0x178], !P0 ;  /* 0x00005e0096007a0c */ /* 0x000fe200047c1270 */
[----:B------:R-:W-:Y:S01]  /*ca0d0*/  @P5 STG.E [R178.64], R249 ;  /* 0x000000f9b2005986 */ /* 0x000fe2000c101906 */
[C---:B------:R-:W-:Y:S01]  /*ca0e0*/  IADD3 R181, R180.reuse, c[0x0][0x198], RZ ;  /* 0x00006600b4b57a10 */ /* 0x040fe20007ffe0ff */
[C---:B------:R-:W-:Y:S01]  /*ca0f0*/  IMAD.WIDE R176, R180.reuse, 0x4, R6 ;  /* 0x00000004b4b07825 */ /* 0x040fe200078e0206 */
[----:B------:R-:W-:Y:S01]  /*ca100*/  ISETP.GE.AND P1, PT, R183, c[0x0][0x17c], PT ;  /* 0x00005f00b7007a0c */ /* 0x000fe20003f26270 */
[----:B------:R1:W-:Y:S01]  /*ca110*/  @P2 STG.E [R2.64], R248 ;  /* 0x000000f802002986 */ /* 0x0003e2000c101906 */
[----:B------:R-:W-:Y:S02]  /*ca120*/  ISETP.LT.AND P5, PT, R151, c[0x0][0x178], !P0 ;  /* 0x00005e0097007a0c */ /* 0x000fe400047a1270 */
[----:B------:R-:W-:Y:S01]  /*ca130*/  ISETP.LT.AND P2, PT, R111, c[0x0][0x178], !P0 ;  /* 0x00005e006f007a0c */ /* 0x000fe20004741270 */
[----:B------:R-:W3:Y:S04]  /*ca140*/  LDL.LU R183, [R1+0x1b0] ;  /* 0x0001b00001b77983 */ /* 0x000ee80000300800 */
[----:B------:R-:W3:Y:S04]  /*ca150*/  LDL.LU R184, [R1+0x150] ;  /* 0x0001500001b87983 */ /* 0x000ee80000300800 */
[----:B------:R1:W-:Y:S02]  /*ca160*/  @P4 STG.E [R176.64], R185 ;  /* 0x000000b9b0004986 */ /* 0x0003e4000c101906 */
[----:B-1----:R-:W-:-:S02]  /*ca170*/  IMAD.WIDE R2, R180, 0x4, R4 ;  /* 0x00000004b4027825 */ /* 0x002fc400078e0204 */
[----:B------:R-:W3:Y:S02]  /*ca180*/  LDL.LU R243, [R1+0xd0] ;  /* 0x0000d00001f37983 */ /* 0x000ee40000300800 */
[----:B------:R-:W-:-:S04]  /*ca190*/  IMAD.WIDE R178, R181, 0x4, R172 ;  /* 0x00000004b5b27825 */ /* 0x000fc800078e02ac */
[C---:B------:R-:W-:Y:S01]  /*ca1a0*/  IMAD.WIDE R176, R181.reuse, 0x4, R174 ;  /* 0x00000004b5b07825 */ /* 0x040fe200078e02ae */
[----:B----4-:R-:W-:Y:S04]  /*ca1b0*/  @P3 STG.E [R2.64], R187 ;  /* 0x000000bb02003986 */ /* 0x010fe8000c101906 */
[----:B------:R1:W-:Y:S04]  /*ca1c0*/  @P6 STG.E [R176.64], R246 ;  /* 0x000000f6b0006986 */ /* 0x0003e8000c101906 */
[----:B------:R4:W-:Y:S01]  /*ca1d0*/  @P5 STG.E [R178.64], R245 ;  /* 0x000000f5b2005986 */ /* 0x0009e2000c101906 */
[----:B-1----:R-:W-:-:S03]  /*ca1e0*/  IMAD.WIDE R176, R181, 0x4, R6 ;  /* 0x00000004b5b07825 */ /* 0x002fc600078e0206 */
[----:B------:R-:W3:Y:S04]  /*ca1f0*/  LDL.LU R246, [R1+0x60] ;  /* 0x0000600001f67983 */ /* 0x000ee80000300800 */
[----:B----4-:R-:W4:Y:S04]  /*ca200*/  LDL.LU R245, [R1+0x1b4] ;  /* 0x0001b40001f57983 */ /* 0x010f280000300800 */
[----:B--2---:R1:W-:Y:S04]  /*ca210*/  @P2 STG.E [R176.64], R244 ;  /* 0x000000f4b0002986 */ /* 0x0043e8000c101906 */
[----:B-1----:R-:W2:Y:S01]  /*ca220*/  LDL.LU R244, [R1+0x154] ;  /* 0x0001540001f47983 */ /* 0x002ea20000300800 */
[----:B------:R-:W-:-:S02]  /*ca230*/  IADD3 R182, R115, 0x8, RZ ;  /* 0x0000000873b67810 */ /* 0x000fc40007ffe0ff */
[----:B------:R-:W-:Y:S01]  /*ca240*/  ISETP.LT.AND P0, PT, R186, c[0x0][0x178], !P0 ;  /* 0x00005e00ba007a0c */ /* 0x000fe20004701270 */
[----:B------:R-:W-:Y:S01]  /*ca250*/  IMAD.WIDE R2, R181, 0x4, R4 ;  /* 0x00000004b5027825 */ /* 0x000fe200078e0204 */
[----:B------:R-:W-:Y:S01]  /*ca260*/  ISETP.GE.AND P4, PT, R182, c[0x0][0x17c], PT ;  /* 0x00005f00b6007a0c */ /* 0x000fe20003f86270 */
[----:B------:R-:W2:Y:S03]  /*ca270*/  LDL.LU R185, [R1+0xd4] ;  /* 0x0000d40001b97983 */ /* 0x000ea60000300800 */
[----:B------:R-:W-:Y:S02]  /*ca280*/  ISETP.LT.AND P6, PT, R150, c[0x0][0x178], !P4 ;  /* 0x00005e0096007a0c */ /* 0x000fe400067c1270 */
[----:B------:R-:W-:Y:S02]  /*ca290*/  ISETP.LT.AND P3, PT, R151, c[0x0][0x178], !P4 ;  /* 0x00005e0097007a0c */ /* 0x000fe40006761270 */
[----:B------:R-:W-:-:S02]  /*ca2a0*/  IADD3 R180, R181, c[0x0][0x198], RZ ;  /* 0x00006600b5b47a10 */ /* 0x000fc40007ffe0ff */
[----:B------:R-:W-:Y:S01]  /*ca2b0*/  IADD3 R182, R115, 0x9, RZ ;  /* 0x0000000973b67810 */ /* 0x000fe20007ffe0ff */
[----:B---3--:R1:W-:Y:S01]  /*ca2c0*/  @P0 STG.E [R2.64], R247 ;  /* 0x000000f702000986 */ /* 0x0083e2000c101906 */
[----:B------:R-:W-:Y:S01]  /*ca2d0*/  ISETP.LT.AND P5, PT, R111, c[0x0][0x178], !P4 ;  /* 0x00005e006f007a0c */ /* 0x000fe200067a1270 */
[----:B------:R-:W-:Y:S01]  /*ca2e0*/  IMAD.WIDE R178, R180, 0x4, R174 ;  /* 0x00000004b4b27825 */ /* 0x000fe200078e02ae */
[----:B------:R-:W-:-:S03]  /*ca2f0*/  ISETP.GE.AND P2, PT, R182, c[0x0][0x17c], PT ;  /* 0x00005f00b6007a0c */ /* 0x000fc60003f46270 */
[----:B------:R-:W-:Y:S01]  /*ca300*/  IMAD.WIDE R176, R180, 0x4, R172 ;  /* 0x00000004b4b07825 */ /* 0x000fe200078e02ac */
[----:B------:R-:W-:Y:S01]  /*ca310*/  ISETP.LT.AND P4, PT, R186, c[0x0][0x178], !P4 ;  /* 0x00005e00ba007a0c */ /* 0x000fe20006781270 */
[----:B-1----:R-:W3:Y:S01]  /*ca320*/  LDL.LU R247, [R1+0x64] ;  /* 0x0000640001f77983 */ /* 0x002ee20000300800 */
[----:B------:R-:W-:-:S03]  /*ca330*/  ISETP.LT.AND P0, PT, R150, c[0x0][0x178], !P2 ;  /* 0x00005e0096007a0c */ /* 0x000fc60005701270 */
[----:B------:R-:W3:Y:S01]  /*ca340*/  LDL.LU R249, [R1+0x1d0] ;  /* 0x0001d00001f97983 */ /* 0x000ee20000300800 */
[----:B------:R-:W-:-:S03]  /*ca350*/  IMAD.WIDE R2, R180, 0x4, R6 ;  /* 0x00000004b4027825 */ /* 0x000fc600078e0206 */
[----:B------:R1:W-:Y:S04]  /*ca360*/  @P6 STG.E [R178.64], R183 ;  /* 0x000000b7b2006986 */ /* 0x0003e8000c101906 */
[----:B------:R-:W3:Y:S04]  /*ca370*/  LDL.LU R248, [R1+0x180] ;  /* 0x0001800001f87983 */ /* 0x000ee80000300800 */
[----:B------:R1:W-:Y:S01]  /*ca380*/  @P3 STG.E [R176.64], R184 ;  /* 0x000000b8b0003986 */ /* 0x0003e2000c101906 */
[----:B------:R-:W-:-:S03]  /*ca390*/  ISETP.LT.AND P3, PT, R151, c[0x0][0x178], !P2 ;  /* 0x00005e0097007a0c */ /* 0x000fc60005761270 */
[----:B------:R-:W3:Y:S01]  /*ca3a0*/  LDL.LU R187, [R1+0x120] ;  /* 0x0001200001bb7983 */ /* 0x000ee20000300800 */
[C---:B-1----:R-:W-:Y:S01]  /*ca3b0*/  IMAD.WIDE R178, R180.reuse, 0x4, R4 ;  /* 0x00000004b4b27825 */ /* 0x042fe200078e0204 */
[----:B------:R-:W-:Y:S02]  /*ca3c0*/  IADD3 R180, R180, c[0x0][0x198], RZ ;  /* 0x00006600b4b47a10 */ /* 0x000fe40007ffe0ff */
[----:B------:R1:W-:Y:S03]  /*ca3d0*/  @P5 STG.E [R2.64], R243 ;  /* 0x000000f302005986 */ /* 0x0003e6000c101906 */
[----:B------:R-:W-:-:S04]  /*ca3e0*/  IMAD.WIDE R176, R180, 0x4, R172 ;  /* 0x00000004b4b07825 */ /* 0x000fc800078e02ac */
[----:B-1----:R-:W-:Y:S01]  /*ca3f0*/  IMAD.WIDE R2, R180, 0x4, R174 ;  /* 0x00000004b4027825 */ /* 0x002fe200078e02ae */
[----:B------:R-:W3:Y:S04]  /*ca400*/  LDL.LU R243, [R1+0xb0] ;  /* 0x0000b00001f37983 */ /* 0x000ee80000300800 */
[----:B------:R1:W-:Y:S04]  /*ca410*/  @P4 STG.E [R178.64], R246 ;  /* 0x000000f6b2004986 */ /* 0x0003e8000c101906 */
[----:B----4-:R4:W-:Y:S04]  /*ca420*/  @P0 STG.E [R2.64], R245 ;  /* 0x000000f502000986 */ /* 0x0109e8000c101906 */
[----:B-1----:R-:W3:Y:S04]  /*ca430*/  LDL.LU R246, [R1+0x1d4] ;  /* 0x0001d40001f67983 */ /* 0x002ee80000300800 */
[----:B----4-:R-:W4:Y:S04]  /*ca440*/  LDL.LU R245, [R1+0x184] ;  /* 0x0001840001f57983 */ /* 0x010f280000300800 */
[----:B--2---:R1:W-:Y:S04]  /*ca450*/  @P3 STG.E [R176.64], R244 ;  /* 0x000000f4b0003986 */ /* 0x0043e8000c101906 */
[----:B-1----:R-:W2:Y:S01]  /*ca460*/  LDL.LU R244, [R1+0x124] ;  /* 0x0001240001f47983 */ /* 0x002ea20000300800 */
[----:B------:R-:W-:-:S02]  /*ca470*/  ISETP.LT.AND P6, PT, R111, c[0x0][0x178], !P2 ;  /* 0x00005e006f007a0c */ /* 0x000fc400057c1270 */
[----:B------:R-:W-:Y:S02]  /*ca480*/  ISETP.LT.AND P2, PT, R186, c[0x0][0x178], !P2 ;  /* 0x00005e00ba007a0c */ /* 0x000fe40005741270 */
[----:B------:R-:W-:Y:S01]  /*ca490*/  ISETP.LT.AND P5, PT, R150, c[0x0][0x178], !P1 ;  /* 0x00005e0096007a0c */ /* 0x000fe20004fa1270 */
[C---:B------:R-:W-:Y:S01]  /*ca4a0*/  IMAD.WIDE R2, R180.reuse, 0x4, R6 ;  /* 0x00000004b4027825 */ /* 0x040fe200078e0206 */
[----:B------:R-:W-:Y:S02]  /*ca4b0*/  ISETP.LT.AND P4, PT, R151, c[0x0][0x178], !P1 ;  /* 0x00005e0097007a0c */ /* 0x000fe40004f81270 */
[----:B------:R-:W-:Y:S01]  /*ca4c0*/  IADD3 R178, R115, 0xb, RZ ;  /* 0x0000000b73b27810 */ /* 0x000fe20007ffe0ff */
[C---:B------:R-:W-:Y:S01]  /*ca4d0*/  IMAD.WIDE R176, R180.reuse, 0x4, R4 ;  /* 0x00000004b4b07825 */ /* 0x040fe200078e0204 */
[----:B------:R-:W-:Y:S02]  /*ca4e0*/  IADD3 R182, R180, c[0x0][0x198], RZ ;  /* 0x00006600b4b67a10 */ /* 0x000fe40007ffe0ff */
[----:B------:R-:W-:Y:S01]  /*ca4f0*/  ISETP.LT.AND P3, PT, R111, c[0x0][0x178], !P1 ;  /* 0x00005e006f007a0c */ /* 0x000fe20004f61270 */
[----:B------:R1:W-:Y:S01]  /*ca500*/  @P6 STG.E [R2.64], R185 ;  /* 0x000000b902006986 */ /* 0x0003e2000c101906 */
[----:B------:R-:W-:Y:S01]  /*ca510*/  ISETP.GE.AND P0, PT, R178, c[0x0][0x17c], PT ;  /* 0x00005f00b2007a0c */ /* 0x000fe20003f06270 */
[----:B------:R-:W-:-:S02]  /*ca520*/  IMAD.WIDE R178, R182, 0x4, R174 ;  /* 0x00000004b6b27825 */ /* 0x000fc400078e02ae */
[----:B---3--:R3:W-:Y:S01]  /*ca530*/  @P2 STG.E [R176.64], R247 ;  /* 0x000000f7b0002986 */ /* 0x0087e2000c101906 */
[----:B------:R-:W-:Y:S01]  /*ca540*/  ISETP.LT.AND P2, PT, R186, c[0x0][0x178], !P1 ;  /* 0x00005e00ba007a0c */ /* 0x000fe20004f41270 */
[----:B------:R-:W-:Y:S01]  /*ca550*/  IMAD.WIDE R180, R182, 0x4, R172 ;  /* 0x00000004b6b47825 */ /* 0x000fe200078e02ac */
[----:B------:R-:W-:Y:S01]  /*ca560*/  ISETP.LT.AND P6, PT, R150, c[0x0][0x178], !P0 ;  /* 0x00005e0096007a0c */ /* 0x000fe200047c1270 */
[----:B------:R3:W-:Y:S02]  /*ca570*/  @P5 STG.E [R178.64], R249 ;  /* 0x000000f9b2005986 */ /* 0x0007e4000c101906 */
[----:B-1----:R-:W-:Y:S02]  /*ca580*/  IMAD.WIDE R2, R182, 0x4, R6 ;  /* 0x00000004b6027825 */ /* 0x002fe400078e0206 */
[----:B------:R-:W-:Y:S01]  /*ca590*/  @P4 STG.E [R180.64], R248 ;  /* 0x000000f8b4004986 */ /* 0x000fe2000c101906 */
[----:B------:R-:W-:-:S03]  /*ca5a0*/  ISETP.LT.AND P4, PT, R151, c[0x0][0x178], !P0 ;  /* 0x00005e0097007a0c */ /* 0x000fc60004781270 */
[----:B---3--:R-:W3:Y:S01]  /*ca5b0*/  LDL.LU R247, [R1+0xb4] ;  /* 0x0000b40001f77983 */ /* 0x008ee20000300800 */
[----:B------:R-:W-:-:S03]  /*ca5c0*/  ISETP.LT.AND P5, PT, R111, c[0x0][0x178], !P0 ;  /* 0x00005e006f007a0c */ /* 0x000fc600047a1270 */
[----:B------:R-:W3:Y:S01]  /*ca5d0*/  LDL.LU R184, [R1+0x200] ;  /* 0x0002000001b87983 */ /* 0x000ee20000300800 */
[----:B------:R-:W-:-:S03]  /*ca5e0*/  IADD3 R176, R115, 0xd, RZ ;  /* 0x0000000d73b07810 */ /* 0x000fc60007ffe0ff */
[----:B------:R-:W3:Y:S01]  /*ca5f0*/  LDL.LU R185, [R1+0x1c0] ;  /* 0x0001c00001b97983 */ /* 0x000ee20000300800 */
[----:B------:R-:W-:-:S03]  /*ca600*/  IADD3 R183, R182, c[0x0][0x198], RZ ;  /* 0x00006600b6b77a10 */ /* 0x000fc60007ffe0ff */
[----:B------:R1:W-:Y:S01]  /*ca610*/  @P3 STG.E [R2.64], R187 ;  /* 0x000000bb02003986 */ /* 0x0003e2000c101906 */
[----:B------:R-:W-:Y:S02]  /*ca620*/  IADD3 R178, R115, 0xc, RZ ;  /* 0x0000000c73b27810 */ /* 0x000fe40007ffe0ff */
[----:B------:R-:W-:Y:S01]  /*ca630*/  ISETP.GE.AND P1, PT, R176, c[0x0][0x17c], PT ;  /* 0x00005f00b0007a0c */ /* 0x000fe20003f26270 */
[----:B------:R-:W-:Y:S01]  /*ca640*/  IMAD.WIDE R176, R183, 0x4, R174 ;  /* 0x00000004b7b07825 */ /* 0x000fe200078e02ae */
[----:B------:R-:W-:-:S03]  /*ca650*/  ISETP.GE.AND P3, PT, R178, c[0x0][0x17c], PT ;  /* 0x00005f00b2007a0c */ /* 0x000fc60003f66270 */
[----:B-1----:R-:W-:Y:S01]  /*ca660*/  IMAD.WIDE R2, R182, 0x4, R4 ;  /* 0x00000004b6027825 */ /* 0x002fe200078e0204 */
[----:B------:R-:W3:Y:S03]  /*ca670*/  LDL.LU R187, [R1+0x160] ;  /* 0x0001600001bb7983 */ /* 0x000ee60000300800 */
[C---:B------:R-:W-:Y:S01]  /*ca680*/  IMAD.WIDE R178, R183.reuse, 0x4, R172 ;  /* 0x00000004b7b27825 */ /* 0x040fe200078e02ac */
[----:B------:R1:W-:Y:S03]  /*ca690*/  @P2 STG.E [R2.64], R243 ;  /* 0x000000f302002986 */ /* 0x0003e6000c101906 */
[----:B------:R-:W-:Y:S01]  /*ca6a0*/  IMAD.WIDE R180, R183, 0x4, R6 ;  /* 0x00000004b7b47825 */ /* 0x000fe200078e0206 */
[----:B-1----:R-:W3:Y:S04]  /*ca6b0*/  LDL.LU R243, [R1+0xf0] ;  /* 0x0000f00001f37983 */ /* 0x002ee80000300800 */
        /* <DEDUP_REMOVED lines=8> */
[----:B------:R-:W-:Y:S02]  /*ca740*/  ISETP.LT.AND P5, PT, R151, c[0x0][0x178], !P3 ;  /* 0x00005e0097007a0c */ /* 0x000fe40005fa1270 */
[C---:B------:R-:W-:Y:S01]  /*ca750*/  IADD3 R181, R183.reuse, c[0x0][0x198], RZ ;  /* 0x00006600b7b57a10 */ /* 0x040fe20007ffe0ff */
[----:B------:R-:W-:Y:S01]  /*ca760*/  IMAD.WIDE R178, R183, 0x4, R4 ;  /* 0x00000004b7b27825 */ /* 0x000fe200078e0204 */
[----:B------:R-:W-:Y:S02]  /*ca770*/  ISETP.LT.AND P2, PT, R186, c[0x0][0x178], !P3 ;  /* 0x00005e00ba007a0c */ /* 0x000fe40005f41270 */
[----:B------:R-:W-:Y:S01]  /*ca780*/  ISETP.LT.AND P3, PT, R111, c[0x0][0x178], !P3 ;  /* 0x00005e006f007a0c */ /* 0x000fe20005f61270 */
[----:B------:R-:W-:Y:S01]  /*ca790*/  IMAD.WIDE R2, R181, 0x4, R174 ;  /* 0x00000004b5027825 */ /* 0x000fe200078e02ae */
[----:B------:R-:W-:-:S03]  /*ca7a0*/  IADD3 R180, R115, 0xe, RZ ;  /* 0x0000000e73b47810 */ /* 0x000fc60007ffe0ff */
[----:B------:R-:W-:Y:S01]  /*ca7b0*/  IMAD.WIDE R176, R181, 0x4, R172 ;  /* 0x00000004b5b07825 */ /* 0x000fe200078e02ac */
[----:B------:R-:W-:Y:S01]  /*ca7c0*/  ISETP.LT.AND P6, PT, R150, c[0x0][0x178], !P1 ;  /* 0x00005e0096007a0c */ /* 0x000fe20004fc1270 */
[----:B---3--:R1:W-:Y:S01]  /*ca7d0*/  @P0 STG.E [R178.64], R247 ;  /* 0x000000f7b2000986 */ /* 0x0083e2000c101906 */
[----:B------:R-:W-:-:S03]  /*ca7e0*/  ISETP.GE.AND P0, PT, R180, c[0x0][0x17c], PT ;  /* 0x00005f00b4007a0c */ /* 0x000fc60003f06270 */
[----:B------:R3:W-:Y:S01]  /*ca7f0*/  @P4 STG.E [R2.64], R184 ;  /* 0x000000b802004986 */ /* 0x0007e2000c101906 */
[----:B------:R-:W-:-:S03]  /*ca800*/  ISETP.LT.AND P4, PT, R111, c[0x0][0x178], !P1 ;  /* 0x00005e006f007a0c */ /* 0x000fc60004f81270 */
[----:B------:R3:W-:Y:S01]  /*ca810*/  @P5 STG.E [R176.64], R185 ;  /* 0x000000b9b0005986 */ /* 0x0007e2000c101906 */
[----:B------:R-:W-:-:S03]  /*ca820*/  ISETP.LT.AND P5, PT, R151, c[0x0][0x178], !P1 ;  /* 0x00005e0097007a0c */ /* 0x000fc60004fa1270 */
[----:B-1----:R-:W2:Y:S01]  /*ca830*/  LDL.LU R247, [R1+0xf4] ;  /* 0x0000f40001f77983 */ /* 0x002ea20000300800 */
[----:B------:R-:W-:-:S03]  /*ca840*/  IADD3 R180, R181, c[0x0][0x198], RZ ;  /* 0x00006600b5b47a10 */ /* 0x000fc60007ffe0ff */
[----:B------:R-:W2:Y:S01]  /*ca850*/  LDL.LU R249, [R1+0x230] ;  /* 0x0002300001f97983 */ /* 0x000ea20000300800 */
[----:B---3--:R-:W-:-:S03]  /*ca860*/  IMAD.WIDE R2, R181, 0x4, R6 ;  /* 0x00000004b5027825 */ /* 0x008fc600078e0206 */
[----:B------:R-:W3:Y:S01]  /*ca870*/  LDL.LU R248, [R1+0x1e0] ;  /* 0x0001e00001f87983 */ /* 0x000ee20000300800 */
[----:B------:R-:W-:-:S03]  /*ca880*/  IMAD.WIDE R176, R181, 0x4, R4 ;  /* 0x00000004b5b07825 */ /* 0x000fc600078e0204 */
[----:B------:R-:W3:Y:S01]  /*ca890*/  LDL.LU R184, [R1+0x1a0] ;  /* 0x0001a00001b87983 */ /* 0x000ee20000300800 */
[----:B------:R-:W-:-:S03]  /*ca8a0*/  IMAD.WIDE R178, R180, 0x4, R174 ;  /* 0x00000004b4b27825 */ /* 0x000fc600078e02ae */
[----:B------:R1:W-:Y:S04]  /*ca8b0*/  @P3 STG.E [R2.64], R187 ;  /* 0x000000bb02003986 */ /* 0x0003e8000c101906 */
[----:B------:R-:W3:Y:S04]  /*ca8c0*/  LDL.LU R185, [R1+0x234] ;  /* 0x0002340001b97983 */ /* 0x000ee80000300800 */
[----:B------:R1:W-:Y:S02]  /*ca8d0*/  @P2 STG.E [R176.64], R243 ;  /* 0x000000f3b0002986 */ /* 0x0003e4000c101906 */
[----:B-1----:R-:W-:-:S04]  /*ca8e0*/  IMAD.WIDE R2, R180, 0x4, R6 ;  /* 0x00000004b4027825 */ /* 0x002fc800078e0206 */
[----:B------:R-:W-:Y:S01]  /*ca8f0*/  IMAD.WIDE R176, R180, 0x4, R172 ;  /* 0x00000004b4b07825 */ /* 0x000fe200078e02ac */
[----:B------:R-:W-:Y:S04]  /*ca900*/  @P6 STG.E [R178.64], R246 ;  /* 0x000000f6b2006986 */ /* 0x000fe8000c101906 */
[----:B----4-:R1:W-:Y:S04]  /*ca910*/  @P5 STG.E [R176.64], R245 ;  /* 0x000000f5b0005986 */ /* 0x0103e8000c101906 */
[----:B-1----:R-:W4:Y:S04]  /*ca920*/  LDL.LU R245, [R1+0x1e4] ;  /* 0x0001e40001f57983 */ /* 0x002f280000300800 */
[----:B--2---:R1:W-:Y:S04]  /*ca930*/  @P4 STG.E [R2.64], R244 ;  /* 0x000000f402004986 */ /* 0x0043e8000c101906 */
[----:B-1----:R-:W2:Y:S01]  /*ca940*/  LDL.LU R244, [R1+0x1a4] ;  /* 0x0001a40001f47983 */ /* 0x002ea20000300800 */
[----:B------:R-:W-:-:S02]  /*ca950*/  ISETP.LT.AND P2, PT, R186, c[0x0][0x178], !P1 ;  /* 0x00005e00ba007a0c */ /* 0x000fc40004f41270 */
[----:B------:R-:W-:Y:S02]  /*ca960*/  ISETP.LT.AND P6, PT, R150, c[0x0][0x178], !P0 ;  /* 0x00005e0096007a0c */ /* 0x000fe400047c1270 */
[----:B------:R-:W-:Y:S02]  /*ca970*/  ISETP.LT.AND P3, PT, R151, c[0x0][0x178], !P0 ;  /* 0x00005e0097007a0c */ /* 0x000fe40004761270 */
[C---:B------:R-:W-:Y:S02]  /*ca980*/  IADD3 R181, R180.reuse, c[0x0][0x198], RZ ;  /* 0x00006600b4b57a10 */ /* 0x040fe40007ffe0ff */
[C---:B------:R-:W-:Y:S01]  /*ca990*/  IADD3 R178, R115.reuse, 0x11, RZ ;  /* 0x0000001173b27810 */ /* 0x040fe20007ffe0ff */
[----:B------:R-:W-:Y:S01]  /*ca9a0*/  IMAD.WIDE R2, R180, 0x4, R4 ;  /* 0x00000004b4027825 */ /* 0x000fe200078e0204 */
[----:B------:R-:W-:Y:S01]  /*ca9b0*/  IADD3 R182, R115, 0xf, RZ ;  /* 0x0000000f73b67810 */ /* 0x000fe20007ffe0ff */
[----:B------:R-:W2:Y:S01]  /*ca9c0*/  LDL.LU R187, [R1+0x98] ;  /* 0x0000980001bb7983 */ /* 0x000ea20000300800 */
[----:B------:R-:W-:Y:S01]  /*ca9d0*/  ISETP.GE.AND P1, PT, R178, c[0x0][0x17c], PT ;  /* 0x00005f00b2007a0c */ /* 0x000fe20003f26270 */
[----:B------:R-:W-:Y:S01]  /*ca9e0*/  IMAD.WIDE R176, R181, 0x4, R174 ;  /* 0x00000004b5b07825 */ /* 0x000fe200078e02ae */
[----:B------:R-:W-:Y:S01]  /*ca9f0*/  ISETP.LT.AND P5, PT, R111, c[0x0][0x178], !P0 ;  /* 0x00005e006f007a0c */ /* 0x000fe200047a1270 */
[----:B------:R-:W2:Y:S01]  /*caa00*/  LDL.LU R243, [R1+0x58] ;  /* 0x0000580001f37983 */ /* 0x000ea20000300800 */
[----:B------:R-:W-:Y:S01]  /*caa10*/  ISETP.GE.AND P4, PT, R182, c[0x0][0x17c], PT ;  /* 0x00005f00b6007a0c */ /* 0x000fe20003f86270 */
[----:B------:R-:W-:Y:S01]  /*caa20*/  IMAD.WIDE R178, R181, 0x4, R172 ;  /* 0x00000004b5b27825 */ /* 0x000fe200078e02ac */
[----:B------:R-:W-:Y:S01]  /*caa30*/  ISETP.LT.AND P0, PT, R186, c[0x0][0x178], !P0 ;  /* 0x00005e00ba007a0c */ /* 0x000fe20004701270 */
[----:B------:R1:W-:Y:S01]  /*caa40*/  @P2 STG.E [R2.64], R247 ;  /* 0x000000f702002986 */ /* 0x0003e2000c101906 */
[----:B------:R-:W-:-:S03]  /*caa50*/  ISETP.LT.AND P2, PT, R111, c[0x0][0x178], !P4 ;  /* 0x00005e006f007a0c */ /* 0x000fc60006741270 */
[----:B------:R3:W-:Y:S01]  /*caa60*/  @P6 STG.E [R176.64], R249 ;  /* 0x000000f9b0006986 */ /* 0x0007e2000c101906 */
[----:B------:R-:W-:-:S03]  /*caa70*/  ISETP.LT.AND P6, PT, R150, c[0x0][0x178], !P4 ;  /* 0x00005e0096007a0c */ /* 0x000fc600067c1270 */
[----:B---3--:R3:W-:Y:S01]  /*caa80*/  @P3 STG.E [R178.64], R248 ;  /* 0x000000f8b2003986 */ /* 0x0087e2000c101906 */
[----:B------:R-:W-:Y:S02]  /*caa90*/  ISETP.LT.AND P3, PT, R151, c[0x0][0x178], !P4 ;  /* 0x00005e0097007a0c */ /* 0x000fe40006761270 */
[C---:B------:R-:W-:Y:S01]  /*caaa0*/  IADD3 R182, R181.reuse, c[0x0][0x198], RZ ;  /* 0x00006600b5b67a10 */ /* 0x040fe20007ffe0ff */
[----:B-1----:R-:W-:Y:S01]  /*caab0*/  IMAD.WIDE R2, R181, 0x4, R6 ;  /* 0x00000004b5027825 */ /* 0x002fe200078e0206 */
[----:B------:R-:W-:Y:S01]  /*caac0*/  ISETP.LT.AND P4, PT, R186, c[0x0][0x178], !P4 ;  /* 0x00005e00ba007a0c */ /* 0x000fe20006781270 */
[----:B------:R-:W2:Y:S01]  /*caad0*/  LDL.LU R246, [R1+0x18] ;  /* 0x0000180001f67983 */ /* 0x000ea20000300800 */
[----:B------:R-:W-:Y:S01]  /*caae0*/  IADD3 R176, R115, 0x10, RZ ;  /* 0x0000001073b07810 */ /* 0x000fe20007ffe0ff */
[----:B------:R-:W-:Y:S02]  /*caaf0*/  IMAD.WIDE R180, R181, 0x4, R4 ;  /* 0x00000004b5b47825 */ /* 0x000fe400078e0204 */
[----:B------:R1:W-:Y:S01]  /*cab00*/  @P5 STG.E [R2.64], R184 ;  /* 0x000000b802005986 */ /* 0x0003e2000c101906 */
[----:B------:R-:W-:Y:S01]  /*cab10*/  ISETP.GE.AND P5, PT, R176, c[0x0][0x17c], PT ;  /* 0x00005f00b0007a0c */ /* 0x000fe20003fa6270 */
[----:B------:R-:W-:-:S02]  /*cab20*/  IMAD.WIDE R176, R182, 0x4, R172 ;  /* 0x00000004b6b07825 */ /* 0x000fc400078e02ac */
[----:B------:R1:W-:Y:S02]  /*cab30*/  @P0 STG.E [R180.64], R250 ;  /* 0x000000fab4000986 */ /* 0x0003e4000c101906 */
[C---:B---3--:R-:W-:Y:S02]  /*cab40*/  IMAD.WIDE R178, R182.reuse, 0x4, R6 ;  /* 0x00000004b6b27825 */ /* 0x048fe400078e0206 */
[----:B------:R-:W3:Y:S02]  /*cab50*/  LDL.LU R247, [R1+0x9c] ;  /* 0x00009c0001f77983 */ /* 0x000ee40000300800 */
[----:B-1----:R-:W-:-:S04]  /*cab60*/  IMAD.WIDE R2, R182, 0x4, R174 ;  /* 0x00000004b6027825 */ /* 0x002fc800078e02ae */
[----:B------:R-:W-:Y:S01]  /*cab70*/  IMAD.WIDE R180, R182, 0x4, R4 ;  /* 0x00000004b6b47825 */ /* 0x000fe200078e0204 */
[----:B------:R-:W-:Y:S04]  /*cab80*/  @P6 STG.E [R2.64], R185 ;  /* 0x000000b902006986 */ /* 0x000fe8000c101906 */
[----:B------:R-:W3:Y:S04]  /*cab90*/  LDL.LU R250, [R1+0x4400] ;  /* 0x0044000001fa7983 */ /* 0x000ee80000300800 */
[----:B----4-:R-:W-:Y:S04]  /*caba0*/  @P3 STG.E [R176.64], R245 ;  /* 0x000000f5b0003986 */ /* 0x010fe8000c101906 */
[----:B--2---:R-:W-:Y:S04]  /*cabb0*/  @P2 STG.E [R178.64], R244 ;  /* 0x000000f4b2002986 */ /* 0x004fe8000c101906 */
[----:B------:R1:W-:Y:S04]  /*cabc0*/  @P4 STG.E [R180.64], R251 ;  /* 0x000000fbb4004986 */ /* 0x0003e8000c101906 */
[----:B-1----:R-:W2:Y:S04]  /*cabd0*/  LDL.LU R251, [R1+0x43fc] ;  /* 0x0043fc0001fb7983 */ /* 0x002ea80000300800 */
[----:B------:R-:W4:Y:S04]  /*cabe0*/  LDL.LU R245, [R1+0x5c] ;  /* 0x00005c0001f57983 */ /* 0x000f280000300800 */
[----:B------:R-:W2:Y:S01]  /*cabf0*/  LDL.LU R244, [R1+0x1c] ;  /* 0x00001c0001f47983 */ /* 0x000ea20000300800 */
[----:B------:R-:W-:-:S02]  /*cac00*/  ISETP.LT.AND P2, PT, R150, c[0x0][0x178], !P5 ;  /* 0x00005e0096007a0c */ /* 0x000fc40006f41270 */
[----:B------:R-:W-:Y:S01]  /*cac10*/  IADD3 R182, R182, c[0x0][0x198], RZ ;  /* 0x00006600b6b67a10 */ /* 0x000fe20007ffe0ff */
[----:B------:R-:W2:Y:S01]  /*cac20*/  LDL.LU R183, [R1+0x88] ;  /* 0x0000880001b77983 */ /* 0x000ea20000300800 */
[----:B------:R-:W-:Y:S02]  /*cac30*/  ISETP.LT.AND P4, PT, R151, c[0x0][0x178], !P5 ;  /* 0x00005e0097007a0c */ /* 0x000fe40006f81270 */
[----:B------:R-:W-:Y:S01]  /*cac40*/  ISETP.LT.AND P3, PT, R111, c[0x0][0x178], !P5 ;  /* 0x00005e006f007a0c */ /* 0x000fe20006f61270 */
[C---:B------:R-:W-:Y:S01]  /*cac50*/  IMAD.WIDE R178, R182.reuse, 0x4, R174 ;  /* 0x00000004b6b27825 */ /* 0x040fe200078e02ae */
[----:B------:R-:W-:Y:S02]  /*cac60*/  IADD3 R2, R115, 0x12, RZ ;  /* 0x0000001273027810 */ /* 0x000fe40007ffe0ff */
[C---:B------:R-:W-:Y:S01]  /*cac70*/  IADD3 R180, R182.reuse, c[0x0][0x198], RZ ;  /* 0x00006600b6b47a10 */ /* 0x040fe20007ffe0ff */
[----:B------:R-:W-:Y:S01]  /*cac80*/  IMAD.WIDE R176, R182, 0x4, R6 ;  /* 0x00000004b6b07825 */ /* 0x000fe200078e0206 */
[----:B------:R-:W-:Y:S01]  /*cac90*/  ISETP.GE.AND P0, PT, R2, c[0x0][0x17c], PT ;  /* 0x00005f0002007a0c */ /* 0x000fe20003f06270 */
[----:B------:R1:W-:Y:S02]  /*caca0*/  @P2 STG.E [R178.64], R187 ;  /* 0x000000bbb2002986 */ /* 0x0003e4000c101906 */
[----:B------:R-:W-:Y:S01]  /*cacb0*/  IMAD.WIDE R2, R182, 0x4, R172 ;  /* 0x00000004b6027825 */ /* 0x000fe200078e02ac */
[----:B------:R-:W-:-:S02]  /*cacc0*/  ISETP.LT.AND P5, PT, R186, c[0x0][0x178], !P5 ;  /* 0x00005e00ba007a0c */ /* 0x000fc40006fa1270 */
[----:B------:R-:W-:Y:S02]  /*cacd0*/  ISETP.LT.AND P6, PT, R150, c[0x0][0x178], !P1 ;  /* 0x00005e0096007a0c */ /* 0x000fe40004fc1270 */
[----:B------:R3:W-:Y:S01]  /*cace0*/  @P4 STG.E [R2.64], R243 ;  /* 0x000000f302004986 */ /* 0x0007e2000c101906 */
[----:B-1----:R-:W-:-:S03]  /*cacf0*/  IMAD.WIDE R178, R182, 0x4, R4 ;  /* 0x00000004b6b27825 */ /* 0x002fc600078e0204 */
[----:B------:R-:W2:Y:S04]  /*cad00*/  LDL.LU R182, [R1+0xe8] ;  /* 0x0000e80001b67983 */ /* 0x000ea80000300800 */
[----:B------:R1:W-:Y:S01]  /*cad10*/  @P3 STG.E [R176.64], R246 ;  /* 0x000000f6b0003986 */ /* 0x0003e2000c101906 */
[----:B------:R-:W-:Y:S01]  /*cad20*/  ISETP.LT.AND P3, PT, R151, c[0x0][0x178], !P1 ;  /* 0x00005e0097007a0c */ /* 0x000fe20004f61270 */
[C---:B---3--:R-:W-:Y:S02]  /*cad30*/  IMAD.WIDE R2, R180.reuse, 0x4, R174 ;  /* 0x00000004b4027825 */ /* 0x048fe400078e02ae */
[----:B------:R-:W3:Y:S04]  /*cad40*/  LDL.LU R248, [R1+0x38] ;  /* 0x0000380001f87983 */ /* 0x000ee80000300800 */
[----:B------:R-:W3:Y:S01]  /*cad50*/  LDL.LU R184, [R1+0x8] ;  /* 0x0000080001b87983 */ /* 0x000ee20000300800 */
[----:B-1----:R-:W-:-:S03]  /*cad60*/  IMAD.WIDE R176, R180, 0x4, R172 ;  /* 0x00000004b4b07825 */ /* 0x002fc600078e02ac */
[----:B------:R-:W-:Y:S04]  /*cad70*/  @P5 STG.E [R178.64], R250 ;  /* 0x000000fab2005986 */ /* 0x000fe8000c101906 */
[----:B------:R1:W-:Y:S04]  /*cad80*/  @P6 STG.E [R2.64], R247 ;  /* 0x000000f702006986 */ /* 0x0003e8000c101906 */
[----:B------:R-:W3:Y:S01]  /*cad90*/  LDL.LU R185, [R1+0xec] ;  /* 0x0000ec0001b97983 */ /* 0x000ee20000300800 */
[----:B------:R-:W-:Y:S01]  /*cada0*/  ISETP.LT.AND P4, PT, R111, c[0x0][0x178], !P1 ;  /* 0x00005e006f007a0c */ /* 0x000fe20004f81270 */
[----:B-1----:R-:W-:-:S02]  /*cadb0*/  IMAD.WIDE R2, R180, 0x4, R6 ;  /* 0x00000004b4027825 */ /* 0x002fc400078e0206 */
[----:B----4-:R1:W-:Y:S04]  /*cadc0*/  @P3 STG.E [R176.64], R245 ;  /* 0x000000f5b0003986 */ /* 0x0103e8000c101906 */
[----:B-1----:R-:W4:Y:S04]  /*cadd0*/  LDL.LU R245, [R1+0x8c] ;  /* 0x00008c0001f57983 */ /* 0x002f280000300800 */
[----:B------:R-:W4:Y:S04]  /*cade0*/  LDL.LU R246, [R1+0x3c] ;  /* 0x00003c0001f67983 */ /* 0x000f280000300800 */
[----:B--2---:R1:W-:Y:S04]  /*cadf0*/  @P4 STG.E [R2.64], R244 ;  /* 0x000000f402004986 */ /* 0x0043e8000c101906 */
[----:B-1----:R-:W2:Y:S01]  /*cae00*/  LDL.LU R244, [R1+0xc] ;  /* 0x00000c0001f47983 */ /* 0x002ea20000300800 */
[----:B------:R-:W-:-:S02]  /*cae10*/  ISETP.LT.AND P5, PT, R186, c[0x0][0x178], !P1 ;  /* 0x00005e00ba007a0c */ /* 0x000fc40004fa1270 */
[----:B------:R-:W-:Y:S01]  /*cae20*/  ISETP.LT.AND P1, PT, R150, c[0x0][0x178], !P0 ;  /* 0x00005e0096007a0c */ /* 0x000fe20004721270 */
[----:B------:R-:W2:Y:S01]  /*cae30*/  LDL.LU R249, [R1+0x118] ;  /* 0x0001180001f97983 */ /* 0x000ea20000300800 */
[----:B------:R-:W-:Y:S02]  /*cae40*/  IADD3 R178, R115, 0x13, RZ ;  /* 0x0000001373b27810 */ /* 0x000fe40007ffe0ff */
[----:B------:R-:W-:Y:S01]  /*cae50*/  IADD3 R181, R180, c[0x0][0x198], RZ ;  /* 0x00006600b4b57a10 */ /* 0x000fe20007ffe0ff */
[----:B------:R-:W2:Y:S01]  /*cae60*/  LDL.LU R187, [R1+0xc8] ;  /* 0x0000c80001bb7983 */ /* 0x000ea20000300800 */
[----:B------:R-:W-:Y:S02]  /*cae70*/  ISETP.LT.AND P6, PT, R151, c[0x0][0x178], !P0 ;  /* 0x00005e0097007a0c */ /* 0x000fe400047c1270 */
[----:B------:R-:W-:Y:S01]  /*cae80*/  ISETP.GE.AND P2, PT, R178, c[0x0][0x17c], PT ;  /* 0x00005f00b2007a0c */ /* 0x000fe20003f46270 */
[----:B------:R-:W-:Y:S01]  /*cae90*/  IMAD.WIDE R178, R180, 0x4, R4 ;  /* 0x00000004b4b27825 */ /* 0x000fe200078e0204 */
[----:B------:R-:W2:Y:S03]  /*caea0*/  LDL.LU R243, [R1+0x78] ;  /* 0x0000780001f37983 */ /* 0x000ea60000300800 */
[----:B------:R-:W-:Y:S01]  /*caeb0*/  IMAD.WIDE R176, R181, 0x4, R174 ;  /* 0x00000004b5b07825 */ /* 0x000fe200078e02ae */
[----:B------:R-:W-:Y:S01]  /*caec0*/  @P5 STG.E [R178.64], R251 ;  /* 0x000000fbb2005986 */ /* 0x000fe2000c101906 */
[----:B------:R-:W-:-:S02]  /*caed0*/  ISETP.LT.AND P5, PT, R111, c[0x0][0x178], !P0 ;  /* 0x00005e006f007a0c */ /* 0x000fc400047a1270 */
[----:B------:R-:W-:Y:S01]  /*caee0*/  IMAD.WIDE R2, R181, 0x4, R172 ;  /* 0x00000004b5027825 */ /* 0x000fe200078e02ac */
[----:B------:R1:W-:Y:S01]  /*caef0*/  @P1 STG.E [R176.64], R182 ;  /* 0x000000b6b0001986 */ /* 0x0003e2000c101906 */
[----:B------:R-:W-:Y:S02]  /*caf00*/  ISETP.LT.AND P1, PT, R186, c[0x0][0x178], !P0 ;  /* 0x00005e00ba007a0c */ /* 0x000fe40004721270 */
[----:B------:R-:W-:Y:S01]  /*caf10*/  ISETP.LT.AND P4, PT, R150, c[0x0][0x178], !P2 ;  /* 0x00005e0096007a0c */ /* 0x000fe20005781270 */
[----:B------:R3:W-:Y:S01]  /*caf20*/  @P6 STG.E [R2.64], R183 ;  /* 0x000000b702006986 */ /* 0x0007e2000c101906 */
[----:B------:R-:W-:Y:S02]  /*caf30*/  ISETP.LT.AND P6, PT, R151, c[0x0][0x178], !P2 ;  /* 0x00005e0097007a0c */ /* 0x000fe400057c1270 */
[----:B------:R-:W-:Y:S01]  /*caf40*/  ISETP.LT.AND P3, PT, R111, c[0x0][0x178], !P2 ;  /* 0x00005e006f007a0c */ /* 0x000fe20005761270 */
[----:B------:R-:W2:Y:S01]  /*caf50*/  LDL.LU R247, [R1+0x28] ;  /* 0x0000280001f77983 */ /* 0x000ea20000300800 */
[----:B-1----:R-:W-:-:S04]  /*caf60*/  IMAD.WIDE R176, R181, 0x4, R4 ;  /* 0x00000004b5b07825 */ /* 0x002fc800078e0204 */
[C---:B---3--:R-:W-:Y:S01]  /*caf70*/  IMAD.WIDE R2, R181.reuse, 0x4, R6 ;  /* 0x00000004b5027825 */ /* 0x048fe200078e0206 */
[----:B------:R-:W-:-:S04]  /*caf80*/  IADD3 R181, R181, c[0x0][0x198], RZ ;  /* 0x00006600b5b57a10 */ /* 0x000fc80007ffe0ff */
[----:B------:R1:W-:Y:S01]  /*caf90*/  @P5 STG.E [R2.64], R248 ;  /* 0x000000f802005986 */ /* 0x0003e2000c101906 */
[----:B------:R-:W-:-:S03]  /*cafa0*/  IADD3 R179, R115, 0x1b, RZ ;  /* 0x0000001b73b37810 */ /* 0x000fc60007ffe0ff */
[----:B------:R3:W-:Y:S01]  /*cafb0*/  @P1 STG.E [R176.64], R184 ;  /* 0x000000b8b0001986 */ /* 0x0007e2000c101906 */
[----:B------:R-:W-:Y:S01]  /*cafc0*/  IADD3 R178, R115, 0x14, RZ ;  /* 0x0000001473b27810 */ /* 0x000fe20007ffe0ff */
[----:B-1----:R-:W-:-:S04]  /*cafd0*/  IMAD.WIDE R2, R181, 0x4, R174 ;  /* 0x00000004b5027825 */ /* 0x002fc800078e02ae */
[----:B---3--:R-:W-:Y:S01]  /*cafe0*/  IMAD.WIDE R176, R181, 0x4, R172 ;  /* 0x00000004b5b07825 */ /* 0x008fe200078e02ac */
[----:B------:R1:W-:Y:S01]  /*caff0*/  @P4 STG.E [R2.64], R185 ;  /* 0x000000b902004986 */ /* 0x0003e2000c101906 */
[----:B------:R-:W-:Y:S02]  /*cb000*/  ISETP.GE.AND P0, PT, R179, c[0x0][0x17c], PT ;  /* 0x00005f00b3007a0c */ /* 0x000fe40003f06270 */
[----:B------:R-:W-:Y:S01]  /*cb010*/  ISETP.GE.AND P5, PT, R178, c[0x0][0x17c], PT ;  /* 0x00005f00b2007a0c */ /* 0x000fe20003fa6270 */
[----:B------:R-:W-:Y:S01]  /*cb020*/  IMAD.WIDE R178, R181, 0x4, R6 ;  /* 0x00000004b5b27825 */ /* 0x000fe200078e0206 */
[----:B------:R-:W-:-:S03]  /*cb030*/  ISETP.LT.AND P2, PT, R186, c[0x0][0x178], !P2 ;  /* 0x00005e00ba007a0c */ /* 0x000fc60005741270 */
[----:B-1----:R-:W-:Y:S01]  /*cb040*/  IMAD.WIDE R2, R181, 0x4, R4 ;  /* 0x00000004b5027825 */ /* 0x002fe200078e0204 */
[----:B----4-:R1:W-:Y:S04]  /*cb050*/  @P6 STG.E [R176.64], R245 ;  /* 0x000000f5b0006986 */ /* 0x0103e8000c101906 */
[----:B------:R3:W-:Y:S04]  /*cb060*/  @P3 STG.E [R178.64], R246 ;  /* 0x000000f6b2003986 */ /* 0x0007e8000c101906 */
[----:B-1----:R-:W4:Y:S04]  /*cb070*/  LDL.LU R245, [R1+0x11c] ;  /* 0x00011c0001f57983 */ /* 0x002f280000300800 */
[----:B------:R-:W4:Y:S04]  /*cb080*/  LDL.LU R248, [R1+0xcc] ;  /* 0x0000cc0001f87983 */ /* 0x000f280000300800 */
[----:B---3--:R-:W3:Y:S04]  /*cb090*/  LDL.LU R246, [R1+0x7c] ;  /* 0x00007c0001f67983 */ /* 0x008ee80000300800 */
[----:B--2---:R1:W-:Y:S04]  /*cb0a0*/  @P2 STG.E [R2.64], R244 ;  /* 0x000000f402002986 */ /* 0x0043e8000c101906 */
[----:B-1----:R-:W2:Y:S01]  /*cb0b0*/  LDL.LU R244, [R1+0x2c] ;  /* 0x00002c0001f47983 */ /* 0x002ea20000300800 */
[----:B------:R-:W-:-:S02]  /*cb0c0*/  ISETP.LT.AND P1, PT, R150, c[0x0][0x178], !P5 ;  /* 0x00005e0096007a0c */ /* 0x000fc40006f21270 */
[----:B------:R-:W-:Y:S01]  /*cb0d0*/  IADD3 R180, R181, c[0x0][0x198], RZ ;  /* 0x00006600b5b47a10 */ /* 0x000fe20007ffe0ff */
[----:B------:R-:W2:Y:S01]  /*cb0e0*/  LDL.LU R184, [R1+0x178] ;  /* 0x0001780001b87983 */ /* 0x000ea20000300800 */
[----:B------:R-:W-:Y:S02]  /*cb0f0*/  ISETP.LT.AND P3, PT, R151, c[0x0][0x178], !P5 ;  /* 0x00005e0097007a0c */ /* 0x000fe40006f61270 */
[----:B------:R-:W-:Y:S01]  /*cb100*/  IADD3 R178, R115, 0x15, RZ ;  /* 0x0000001573b27810 */ /* 0x000fe20007ffe0ff */
[----:B------:R-:W-:Y:S01]  /*cb110*/  IMAD.WIDE R176, R180, 0x4, R174 ;  /* 0x00000004b4b07825 */ /* 0x000fe200078e02ae */
[----:B------:R-:W-:Y:S01]  /*cb120*/  ISETP.LT.AND P6, PT, R111, c[0x0][0x178], !P5 ;  /* 0x00005e006f007a0c */ /* 0x000fe20006fc1270 */
[----:B------:R-:W2:Y:S01]  /*cb130*/  LDL.LU R185, [R1+0x108] ;  /* 0x0001080001b97983 */ /* 0x000ea20000300800 */
[----:B------:R-:W-:Y:S01]  /*cb140*/  ISETP.GE.AND P4, PT, R178, c[0x0][0x17c], PT ;  /* 0x00005f00b2007a0c */ /* 0x000fe20003f86270 */
[----:B------:R-:W-:Y:S01]  /*cb150*/  IMAD.WIDE R2, R180, 0x4, R6 ;  /* 0x00000004b4027825 */ /* 0x000fe200078e0206 */
[----:B------:R-:W-:Y:S01]  /*cb160*/  ISETP.LT.AND P5, PT, R186, c[0x0][0x178], !P5 ;  /* 0x00005e00ba007a0c */ /* 0x000fe20006fa1270 */
[----:B------:R1:W-:Y:S01]  /*cb170*/  @P1 STG.E [R176.64], R249 ;  /* 0x000000f9b0001986 */ /* 0x0003e2000c101906 */
[----:B------:R-:W-:-:S02]  /*cb180*/  ISETP.LT.AND P1, PT, R150, c[0x0][0x178], !P4 ;  /* 0x00005e0096007a0c */ /* 0x000fc40006721270 */
[----:B------:R-:W-:Y:S02]  /*cb190*/  IADD3 R178, R115, 0x16, RZ ;  /* 0x0000001673b27810 */ /* 0x000fe40007ffe0ff */
[C---:B------:R-:W-:Y:S01]  /*cb1a0*/  IADD3 R181, R180.reuse, c[0x0][0x198], RZ ;  /* 0x00006600b4b57a10 */ /* 0x040fe20007ffe0ff */
[----:B-1----:R-:W-:Y:S01]  /*cb1b0*/  IMAD.WIDE R176, R180, 0x4, R172 ;  /* 0x00000004b4b07825 */ /* 0x002fe200078e02ac */
[----:B------:R-:W-:-:S04]  /*cb1c0*/  ISETP.GE.AND P2, PT, R178, c[0x0][0x17c], PT ;  /* 0x00005f00b2007a0c */ /* 0x000fc80003f46270 */
[----:B------:R1:W-:Y:S01]  /*cb1d0*/  @P3 STG.E [R176.64], R187 ;  /* 0x000000bbb0003986 */ /* 0x0003e2000c101906 */
[----:B------:R-:W-:Y:S01]  /*cb1e0*/  ISETP.LT.AND P3, PT, R151, c[0x0][0x178], !P4 ;  /* 0x00005e0097007a0c */ /* 0x000fe20006761270 */
[----:B------:R-:W-:Y:S02]  /*cb1f0*/  IMAD.WIDE R178, R180, 0x4, R4 ;  /* 0x00000004b4b27825 */ /* 0x000fe400078e0204 */
[----:B------:R1:W-:Y:S01]  /*cb200*/  @P6 STG.E [R2.64], R243 ;  /* 0x000000f302006986 */ /* 0x0003e2000c101906 */
[----:B------:R-:W-:-:S03]  /*cb210*/  ISETP.LT.AND P6, PT, R111, c[0x0][0x178], !P4 ;  /* 0x00005e006f007a0c */ /* 0x000fc600067c1270 */
[----:B-1----:R-:W2:Y:S04]  /*cb220*/  LDL.LU R187, [R1+0xa8] ;  /* 0x0000a80001bb7983 */ /* 0x002ea80000300800 */
[----:B------:R-:W2:Y:S01]  /*cb230*/  LDL.LU R243, [R1+0x48] ;  /* 0x0000480001f37983 */ /* 0x000ea20000300800 */
[----:B------:R-:W-:-:S03]  /*cb240*/  IMAD.WIDE R2, R181, 0x4, R174 ;  /* 0x00000004b5027825 */ /* 0x000fc600078e02ae */
[----:B------:R1:W-:Y:S01]  /*cb250*/  @P5 STG.E [R178.64], R247 ;  /* 0x000000f7b2005986 */ /* 0x0003e2000c101906 */
[----:B------:R-:W-:-:S03]  /*cb260*/  IMAD.WIDE R176, R181, 0x4, R172 ;  /* 0x00000004b5b07825 */ /* 0x000fc600078e02ac */
[----:B-1----:R-:W2:Y:S01]  /*cb270*/  LDL.LU R247, [R1+0x17c] ;  /* 0x00017c0001f77983 */ /* 0x002ea20000300800 */
[----:B------:R-:W-:Y:S02]  /*cb280*/  ISETP.LT.AND P4, PT, R186, c[0x0][0x178], !P4 ;  /* 0x00005e00ba007a0c */ /* 0x000fe40006781270 */
[----:B------:R-:W-:Y:S01]  /*cb290*/  IADD3 R178, R115, 0x17, RZ ;  /* 0x0000001773b27810 */ /* 0x000fe20007ffe0ff */
[----:B----4-:R1:W-:Y:S04]  /*cb2a0*/  @P1 STG.E [R2.64], R245 ;  /* 0x000000f502001986 */ /* 0x0103e8000c101906 */
[----:B------:R-:W-:Y:S04]  /*cb2b0*/  @P3 STG.E [R176.64], R248 ;  /* 0x000000f8b0003986 */ /* 0x000fe8000c101906 */
[----:B-1----:R-:W4:Y:S01]  /*cb2c0*/  LDL.LU R245, [R1+0x10c] ;  /* 0x00010c0001f57983 */ /* 0x002f220000300800 */
[----:B------:R-:W-:-:S05]  /*cb2d0*/  IMAD.WIDE R2, R181, 0x4, R6 ;  /* 0x00000004b5027825 */ /* 0x000fca00078e0206 */
[----:B---3--:R1:W-:Y:S04]  /*cb2e0*/  @P6 STG.E [R2.64], R246 ;  /* 0x000000f602006986 */ /* 0x0083e8000c101906 */
[----:B-1----:R-:W3:Y:S01]  /*cb2f0*/  LDL.LU R246, [R1+0xac] ;  /* 0x0000ac0001f67983 */ /* 0x002ee20000300800 */
[----:B------:R-:W-:Y:S01]  /*cb300*/  ISETP.GE.AND P1, PT, R178, c[0x0][0x17c], PT ;  /* 0x00005f00b2007a0c */ /* 0x000fe20003f26270 */
[----:B------:R-:W-:-:S05]  /*cb310*/  IMAD.WIDE R178, R181, 0x4, R4 ;  /* 0x00000004b5b27825 */ /* 0x000fca00078e0204 */
[----:B--2---:R1:W-:Y:S04]  /*cb320*/  @P4 STG.E [R178.64], R244 ;  /* 0x000000f4b2004986 */ /* 0x0043e8000c101906 */
[----:B-1----:R-:W2:Y:S01]  /*cb330*/  LDL.LU R244, [R1+0x4c] ;  /* 0x00004c0001f47983 */ /* 0x002ea20000300800 */
[----:B------:R-:W-:Y:S02]  /*cb340*/  ISETP.LT.AND P5, PT, R150, c[0x0][0x178], !P2 ;  /* 0x00005e0096007a0c */ /* 0x000fe400057a1270 */
[----:B------:R-:W-:Y:S01]  /*cb350*/  IADD3 R180, R181, c[0x0][0x198], RZ ;  /* 0x00006600b5b47a10 */ /* 0x000fe20007ffe0ff */
[----:B------:R-:W2:Y:S01]  /*cb360*/  LDL.LU R251, [R1+0x158] ;  /* 0x0001580001fb7983 */ /* 0x000ea20000300800 */
[----:B------:R-:W-:Y:S02]  /*cb370*/  ISETP.LT.AND P3, PT, R151, c[0x0][0x178], !P2 ;  /* 0x00005e0097007a0c */ /* 0x000fe40005761270 */
[----:B------:R-:W-:Y:S01]  /*cb380*/  ISETP.LT.AND P4, PT, R111, c[0x0][0x178], !P2 ;  /* 0x00005e006f007a0c */ /* 0x000fe20005781270 */
[----:B------:R-:W-:Y:S01]  /*cb390*/  IMAD.WIDE R176, R180, 0x4, R174 ;  /* 0x00000004b4b07825 */ /* 0x000fe200078e02ae */
[----:B------:R-:W-:-:S02]  /*cb3a0*/  ISETP.LT.AND P2, PT, R186, c[0x0][0x178], !P2 ;  /* 0x00005e00ba007a0c */ /* 0x000fc40005741270 */
[----:B------:R-:W-:Y:S01]  /*cb3b0*/  ISETP.LT.AND P6, PT, R151, c[0x0][0x178], !P1 ;  /* 0x00005e0097007a0c */ /* 0x000fe20004fc1270 */
[----:B------:R-:W-:Y:S02]  /*cb3c0*/  IMAD.WIDE R2, R180, 0x4, R6 ;  /* 0x00000004b4027825 */ /* 0x000fe400078e0206 */
[----:B------:R1:W-:Y:S01]  /*cb3d0*/  @P5 STG.E [R176.64], R184 ;  /* 0x000000b8b0005986 */ /* 0x0003e2000c101906 */
[----:B------:R-:W-:Y:S01]  /*cb3e0*/  ISETP.LT.AND P5, PT, R150, c[0x0][0x178], !P1 ;  /* 0x00005e0096007a0c */ /* 0x000fe20004fa1270 */
[C---:B------:R-:W-:Y:S01]  /*cb3f0*/  IMAD.WIDE R178, R180.reuse, 0x4, R4 ;  /* 0x00000004b4b27825 */ /* 0x040fe200078e0204 */
[----:B------:R-:W-:-:S03]  /*cb400*/  IADD3 R181, R180, c[0x0][0x198], RZ ;  /* 0x00006600b4b57a10 */ /* 0x000fc60007ffe0ff */
[----:B-1----:R-:W-:Y:S01]  /*cb410*/  IMAD.WIDE R176, R180, 0x4, R172 ;  /* 0x00000004b4b07825 */ /* 0x002fe200078e02ac */
[----:B------:R-:W2:Y:S04]  /*cb420*/  LDL.LU R184, [R1+0xd8] ;  /* 0x0000d80001b87983 */ /* 0x000ea80000300800 */
[----:B------:R1:W-:Y:S04]  /*cb430*/  @P3 STG.E [R176.64], R185 ;  /* 0x000000b9b0003986 */ /* 0x0003e8000c101906 */
[----:B------:R1:W-:Y:S04]  /*cb440*/  @P4 STG.E [R2.64], R187 ;  /* 0x000000bb02004986 */ /* 0x0003e8000c101906 */
[----:B------:R-:W-:Y:S01]  /*cb450*/  @P2 STG.E [R178.64], R243 ;  /* 0x000000f3b2002986 */ /* 0x000fe2000c101906 */
[----:B------:R-:W-:Y:S01]  /*cb460*/  ISETP.LT.AND P2, PT, R111, c[0x0][0x178], !P1 ;  /* 0x00005e006f007a0c */ /* 0x000fe20004f41270 */
[----:B-1----:R-:W-:-:S02]  /*cb470*/  IMAD.WIDE R176, R181, 0x4, R174 ;  /* 0x00000004b5b07825 */ /* 0x002fc400078e02ae */
[----:B------:R-:W2:Y:S02]  /*cb480*/  LDL.LU R248, [R1+0x68] ;  /* 0x0000680001f87983 */ /* 0x000ea40000300800 */
[C---:B------:R-:W-:Y:S02]  /*cb490*/  IMAD.WIDE R2, R181.reuse, 0x4, R172 ;  /* 0x00000004b5027825 */ /* 0x040fe400078e02ac */
[----:B------:R1:W-:Y:S04]  /*cb4a0*/  @P5 STG.E [R176.64], R247 ;  /* 0x000000f7b0005986 */ /* 0x0003e8000c101906 */
[----:B------:R-:W2:Y:S04]  /*cb4b0*/  LDL.LU R185, [R1+0x1bc] ;  /* 0x0001bc0001b97983 */ /* 0x000ea80000300800 */
[----:B-1----:R-:W2:Y:S01]  /*cb4c0*/  LDL.LU R247, [R1+0x15c] ;  /* 0x00015c0001f77983 */ /* 0x002ea20000300800 */
[----:B------:R-:W-:Y:S01]  /*cb4d0*/  ISETP.LT.AND P1, PT, R186, c[0x0][0x178], !P1 ;  /* 0x00005e00ba007a0c */ /* 0x000fe20004f21270 */
[----:B------:R-:W-:-:S02]  /*cb4e0*/  IMAD.WIDE R176, R181, 0x4, R4 ;  /* 0x00000004b5b07825 */ /* 0x000fc400078e0204 */
[----:B----4-:R1:W-:Y:S02]  /*cb4f0*/  @P6 STG.E [R2.64], R245 ;  /* 0x000000f502006986 */ /* 0x0103e4000c101906 */
[----:B-1----:R-:W-:Y:S02]  /*cb500*/  IMAD.WIDE R2, R181, 0x4, R6 ;  /* 0x00000004b5027825 */ /* 0x002fe400078e0206 */
[----:B------:R-:W4:Y:S04]  /*cb510*/  LDL.LU R245, [R1+0xdc] ;  /* 0x0000dc0001f57983 */ /* 0x000f280000300800 */
[----:B---3--:R1:W-:Y:S04]  /*cb520*/  @P2 STG.E [R2.64], R246 ;  /* 0x000000f602002986 */ /* 0x0083e8000c101906 */
[----:B-1----:R-:W3:Y:S04]  /*cb530*/  LDL.LU R3, [R1+0x1b8] ;  /* 0x0001b80001037983 */ /* 0x002ee80000300800 */
[----:B--2---:R1:W-:Y:S04]  /*cb540*/  @P1 STG.E [R176.64], R244 ;  /* 0x000000f4b0001986 */ /* 0x0043e8000c101906 */
[----:B-1----:R-:W2:Y:S01]  /*cb550*/  LDL.LU R244, [R1+0x6c] ;  /* 0x00006c0001f47983 */ /* 0x002ea20000300800 */
[----:B------:R-:W-:-:S02]  /*cb560*/  IADD3 R182, R115, 0x18, RZ ;  /* 0x0000001873b67810 */ /* 0x000fc40007ffe0ff */
[----:B------:R-:W-:Y:S01]  /*cb570*/  IADD3 R183, R115, 0x19, RZ ;  /* 0x0000001973b77810 */ /* 0x000fe20007ffe0ff */
[----:B------:R-:W2:Y:S01]  /*cb580*/  LDL.LU R250, [R1+0x1d8] ;  /* 0x0001d80001fa7983 */ /* 0x000ea20000300800 */
[----:B------:R-:W-:Y:S02]  /*cb590*/  ISETP.GE.AND P3, PT, R182, c[0x0][0x17c], PT ;  /* 0x00005f00b6007a0c */ /* 0x000fe40003f66270 */
[----:B------:R-:W-:Y:S01]  /*cb5a0*/  ISETP.GE.AND P2, PT, R183, c[0x0][0x17c], PT ;  /* 0x00005f00b7007a0c */ /* 0x000fe20003f46270 */
[----:B------:R-:W2:Y:S01]  /*cb5b0*/  LDL.LU R249, [R1+0x188] ;  /* 0x0001880001f97983 */ /* 0x000ea20000300800 */
[----:B------:R-:W-:Y:S02]  /*cb5c0*/  ISETP.LT.AND P5, PT, R150, c[0x0][0x178], !P3 ;  /* 0x00005e0096007a0c */ /* 0x000fe40005fa1270 */
[----:B------:R-:W-:Y:S01]  /*cb5d0*/  ISETP.LT.AND P4, PT, R151, c[0x0][0x178], !P3 ;  /* 0x00005e0097007a0c */ /* 0x000fe20005f81270 */
[----:B------:R-:W2:Y:S01]  /*cb5e0*/  LDL.LU R187, [R1+0x128] ;  /* 0x0001280001bb7983 */ /* 0x000ea20000300800 */
[----:B------:R-:W-:-:S02]  /*cb5f0*/  IADD3 R182, R181, c[0x0][0x198], RZ ;  /* 0x00006600b5b67a10 */ /* 0x000fc40007ffe0ff */
[----:B------:R-:W-:Y:S01]  /*cb600*/  ISETP.LT.AND P6, PT, R111, c[0x0][0x178], !P3 ;  /* 0x00005e006f007a0c */ /* 0x000fe20005fc1270 */
[----:B------:R-:W2:Y:S02]  /*cb610*/  LDL.LU R243, [R1+0xb8] ;  /* 0x0000b80001f37983 */ /* 0x000ea40000300800 */
[----:B------:R-:W-:-:S04]  /*cb620*/  IMAD.WIDE R178, R182, 0x4, R174 ;  /* 0x00000004b6b27825 */ /* 0x000fc800078e02ae */
[----:B------:R-:W-:Y:S01]  /*cb630*/  IMAD.WIDE R180, R182, 0x4, R172 ;  /* 0x00000004b6b47825 */ /* 0x000fe200078e02ac */
[----:B------:R-:W-:Y:S01]  /*cb640*/  ISETP.LT.AND P3, PT, R186, c[0x0][0x178], !P3 ;  /* 0x00005e00ba007a0c */ /* 0x000fe20005f61270 */
[----:B------:R-:W2:Y:S01]  /*cb650*/  LDL.LU R246, [R1+0x1dc] ;  /* 0x0001dc0001f67983 */ /* 0x000ea20000300800 */
[----:B------:R-:W-:Y:S02]  /*cb660*/  IADD3 R183, R182, c[0x0][0x198], RZ ;  /* 0x00006600b6b77a10 */ /* 0x000fe40007ffe0ff */
[----:B------:R-:W-:-:S03]  /*cb670*/  ISETP.LT.AND P1, PT, R111, c[0x0][0x178], !P2 ;  /* 0x00005e006f007a0c */ /* 0x000fc60005721270 */
[----:B------:R-:W-:Y:S01]  /*cb680*/  IMAD.WIDE R176, R183, 0x4, R174 ;  /* 0x00000004b7b07825 */ /* 0x000fe200078e02ae */
[----:B---3--:R1:W-:Y:S01]  /*cb690*/  @P5 STG.E [R178.64], R3 ;  /* 0x00000003b2005986 */ /* 0x0083e2000c101906 */
[----:B------:R-:W-:-:S03]  /*cb6a0*/  ISETP.LT.AND P5, PT, R150, c[0x0][0x178], !P2 ;  /* 0x00005e0096007a0c */ /* 0x000fc600057a1270 */
[----:B------:R3:W-:Y:S01]  /*cb6b0*/  @P4 STG.E [R180.64], R251 ;  /* 0x000000fbb4004986 */ /* 0x0007e2000c101906 */
[----:B------:R-:W-:Y:S01]  /*cb6c0*/  ISETP.LT.AND P4, PT, R151, c[0x0][0x178], !P2 ;  /* 0x00005e0097007a0c */ /* 0x000fe20005781270 */
[----:B-1----:R-:W-:-:S05]  /*cb6d0*/  IMAD.WIDE R2, R182, 0x4, R6 ;  /* 0x00000004b6027825 */ /* 0x002fca00078e0206 */
[----:B------:R1:W-:Y:S01]  /*cb6e0*/  @P6 STG.E [R2.64], R184 ;  /* 0x000000b802006986 */ /* 0x0003e2000c101906 */
[----:B------:R-:W-:Y:S01]  /*cb6f0*/  IMAD.WIDE R178, R183, 0x4, R172 ;  /* 0x00000004b7b27825 */ /* 0x000fe200078e02ac */
[----:B------:R-:W-:-:S03]  /*cb700*/  ISETP.LT.AND P2, PT, R186, c[0x0][0x178], !P2 ;  /* 0x00005e00ba007a0c */ /* 0x000fc60005741270 */
[----:B---3--:R-:W-:-:S04]  /*cb710*/  IMAD.WIDE R180, R183, 0x4, R6 ;  /* 0x00000004b7b47825 */ /* 0x008fc800078e0206 */
[----:B-1----:R-:W-:-:S05]  /*cb720*/  IMAD.WIDE R2, R182, 0x4, R4 ;  /* 0x00000004b6027825 */ /* 0x002fca00078e0204 */
[----:B------:R1:W-:Y:S04]  /*cb730*/  @P3 STG.E [R2.64], R248 ;  /* 0x000000f802003986 */ /* 0x0003e8000c101906 */
[----:B------:R-:W-:Y:S04]  /*cb740*/  @P5 STG.E [R176.64], R185 ;  /* 0x000000b9b0005986 */ /* 0x000fe8000c101906 */
[----:B------:R3:W-:Y:S04]  /*cb750*/  @P4 STG.E [R178.64], R247 ;  /* 0x000000f7b2004986 */ /* 0x0007e8000c101906 */
[----:B----4-:R4:W-:Y:S01]  /*cb760*/  @P1 STG.E [R180.64], R245 ;  /* 0x000000f5b4001986 */ /* 0x0109e2000c101906 */
[----:B-1----:R-:W-:-:S03]  /*cb770*/  IMAD.WIDE R2, R183, 0x4, R4 ;  /* 0x00000004b7027825 */ /* 0x002fc600078e0204 */
[----:B---3--:R-:W3:Y:S04]  /*cb780*/  LDL.LU R247, [R1+0x18c] ;  /* 0x00018c0001f77983 */ /* 0x008ee80000300800 */
[----:B----4-:R-:W4:Y:S04]  /*cb790*/  LDL.LU R245, [R1+0x12c] ;  /* 0x00012c0001f57983 */ /* 0x010f280000300800 */
[----:B--2---:R1:W-:Y:S04]  /*cb7a0*/  @P2 STG.E [R2.64], R244 ;  /* 0x000000f402002986 */ /* 0x0043e8000c101906 */
[----:B-1----:R-:W2:Y:S01]  /*cb7b0*/  LDL.LU R244, [R1+0xbc] ;  /* 0x0000bc0001f47983 */ /* 0x002ea20000300800 */
[----:B------:R-:W-:-:S02]  /*cb7c0*/  IADD3 R184, R115, 0x1a, RZ ;  /* 0x0000001a73b87810 */ /* 0x000fc40007ffe0ff */
[----:B------:R-:W-:Y:S01]  /*cb7d0*/  IADD3 R176, R183, c[0x0][0x198], RZ ;  /* 0x00006600b7b07a10 */ /* 0x000fe20007ffe0ff */
[----:B------:R-:W2:Y:S01]  /*cb7e0*/  LDL.LU R248, [R1+0x208] ;  /* 0x0002080001f87983 */ /* 0x000ea20000300800 */
[----:B------:R-:W-:Y:S02]  /*cb7f0*/  ISETP.GE.AND P6, PT, R184, c[0x0][0x17c], PT ;  /* 0x00005f00b8007a0c */ /* 0x000fe40003fc6270 */
[----:B------:R-:W-:Y:S01]  /*cb800*/  ISETP.LT.AND P2, PT, R150, c[0x0][0x178], !P0 ;  /* 0x00005e0096007a0c */ /* 0x000fe20004741270 */
[----:B------:R-:W-:Y:S01]  /*cb810*/  IMAD.WIDE R182, R176, 0x4, R174 ;  /* 0x00000004b0b67825 */ /* 0x000fe200078e02ae */
[----:B------:R-:W-:Y:S01]  /*cb820*/  ISETP.LT.AND P3, PT, R150, c[0x0][0x178], !P6 ;  /* 0x00005e0096007a0c */ /* 0x000fe20007761270 */
[----:B------:R-:W2:Y:S01]  /*cb830*/  LDL.LU R185, [R1+0x1c8] ;  /* 0x0001c80001b97983 */ /* 0x000ea20000300800 */
[----:B------:R-:W-:Y:S02]  /*cb840*/  ISETP.LT.AND P1, PT, R151, c[0x0][0x178], !P6 ;  /* 0x00005e0097007a0c */ /* 0x000fe40007721270 */
[----:B------:R-:W-:-:S02]  /*cb850*/  ISETP.LT.AND P5, PT, R111, c[0x0][0x178], !P6 ;  /* 0x00005e006f007a0c */ /* 0x000fc400077a1270 */
[----:B------:R-:W-:Y:S02]  /*cb860*/  ISETP.LT.AND P6, PT, R186, c[0x0][0x178], !P6 ;  /* 0x00005e00ba007a0c */ /* 0x000fe400077c1270 */
[----:B------:R-:W-:Y:S02]  /*cb870*/  IADD3 R177, R115, 0x1c, RZ ;  /* 0x0000001c73b17810 */ /* 0x000fe40007ffe0ff */
[C---:B------:R-:W-:Y:S01]  /*cb880*/  IADD3 R2, R176.reuse, c[0x0][0x198], RZ ;  /* 0x00006600b0027a10 */ /* 0x040fe20007ffe0ff */
[C---:B------:R-:W-:Y:S01]  /*cb890*/  IMAD.WIDE R180, R176.reuse, 0x4, R172 ;  /* 0x00000004b0b47825 */ /* 0x040fe200078e02ac */
[----:B------:R-:W-:Y:S01]  /*cb8a0*/  ISETP.GE.AND P4, PT, R177, c[0x0][0x17c], PT ;  /* 0x00005f00b1007a0c */ /* 0x000fe20003f86270 */
[----:B------:R1:W-:Y:S02]  /*cb8b0*/  @P3 STG.E [R182.64], R250 ;  /* 0x000000fab6003986 */ /* 0x0003e4000c101906 */
[----:B------:R-:W-:Y:S01]  /*cb8c0*/  IMAD.WIDE R178, R176, 0x4, R6 ;  /* 0x00000004b0b27825 */ /* 0x000fe200078e0206 */
[----:B------:R-:W-:-:S03]  /*cb8d0*/  ISETP.LT.AND P3, PT, R151, c[0x0][0x178], !P0 ;  /* 0x00005e0097007a0c */ /* 0x000fc60004761270 */
[----:B------:R-:W-:Y:S01]  /*cb8e0*/  IMAD.WIDE R176, R176, 0x4, R4 ;  /* 0x00000004b0b07825 */ /* 0x000fe200078e0204 */
[----:B------:R-:W-:Y:S03]  /*cb8f0*/  @P1 STG.E [R180.64], R249 ;  /* 0x000000f9b4001986 */ /* 0x000fe6000c101906 */
[----:B-1----:R-:W-:Y:S01]  /*cb900*/  IMAD.WIDE R182, R2, 0x4, R174 ;  /* 0x0000000402b67825 */ /* 0x002fe200078e02ae */
[----:B------:R1:W-:Y:S04]  /*cb910*/  @P5 STG.E [R178.64], R187 ;  /* 0x000000bbb2005986 */ /* 0x0003e8000c101906 */
[----:B------:R1:W-:Y:S04]  /*cb920*/  @P6 STG.E [R176.64], R243 ;  /* 0x000000f3b0006986 */ /* 0x0003e8000c101906 */
[----:B------:R1:W-:Y:S01]  /*cb930*/  @P2 STG.E [R182.64], R246 ;  /* 0x000000f6b6002986 */ /* 0x0003e2000c101906 */
[----:B------:R-:W-:-:S03]  /*cb940*/  ISETP.LT.AND P2, PT, R111, c[0x0][0x178], !P0 ;  /* 0x00005e006f007a0c */ /* 0x000fc60004741270 */
[----:B-1----:R-:W2:Y:S01]  /*cb950*/  LDL.LU R187, [R1+0x168] ;  /* 0x0001680001bb7983 */ /* 0x002ea20000300800 */
[----:B------:R-:W-:Y:S01]  /*cb960*/  IMAD.WIDE R178, R2, 0x4, R172 ;  /* 0x0000000402b27825 */ /* 0x000fe200078e02ac */
[----:B------:R-:W-:Y:S02]  /*cb970*/  ISETP.LT.AND P0, PT, R186, c[0x0][0x178], !P0 ;  /* 0x00005e00ba007a0c */ /* 0x000fe40004701270 */
[----:B------:R-:W2:Y:S01]  /*cb980*/  LDL.LU R243, [R1+0xf8] ;  /* 0x0000f80001f37983 */ /* 0x000ea20000300800 */
[C---:B------:R-:W-:Y:S01]  /*cb990*/  IMAD.WIDE R176, R2.reuse, 0x4, R6 ;  /* 0x0000000402b07825 */ /* 0x040fe200078e0206 */
[----:B------:R-:W-:Y:S02]  /*cb9a0*/  IADD3 R3, R115, 0x1d, RZ ;  /* 0x0000001d73037810 */ /* 0x000fe40007ffe0ff */
[----:B------:R-:W2:Y:S01]  /*cb9b0*/  LDL.LU R246, [R1+0x20c] ;  /* 0x00020c0001f67983 */ /* 0x000ea20000300800 */
[C---:B------:R-:W-:Y:S02]  /*cb9c0*/  IADD3 R182, R2.reuse, c[0x0][0x198], RZ ;  /* 0x0000660002b67a10 */ /* 0x040fe40007ffe0ff */
[----:B------:R-:W-:Y:S01]  /*cb9d0*/  ISETP.GE.AND P1, PT, R3, c[0x0][0x17c], PT ;  /* 0x00005f0003007a0c */ /* 0x000fe20003f26270 */
[----:B------:R-:W-:Y:S01]  /*cb9e0*/  IMAD.WIDE R2, R2, 0x4, R4 ;  /* 0x0000000402027825 */ /* 0x000fe200078e0204 */
[----:B---3--:R1:W-:Y:S04]  /*cb9f0*/  @P3 STG.E [R178.64], R247 ;  /* 0x000000f7b2003986 */ /* 0x0083e8000c101906 */
[----:B----4-:R3:W-:Y:S04]  /*cba00*/  @P2 STG.E [R176.64], R245 ;  /* 0x000000f5b0002986 */ /* 0x0107e8000c101906 */
[----:B-1----:R-:W4:Y:S04]  /*cba10*/  LDL.LU R247, [R1+0x1cc] ;  /* 0x0001cc0001f77983 */ /* 0x002f280000300800 */
[----:B---3--:R-:W3:Y:S04]  /*cba20*/  LDL.LU R245, [R1+0x16c] ;  /* 0x00016c0001f57983 */ /* 0x008ee80000300800 */
[----:B--2---:R1:W-:Y:S04]  /*cba30*/  @P0 STG.E [R2.64], R244 ;  /* 0x000000f402000986 */ /* 0x0043e8000c101906 */
[----:B-1----:R-:W2:Y:S01]  /*cba40*/  LDL.LU R244, [R1+0xfc] ;  /* 0x0000fc0001f47983 */ /* 0x002ea20000300800 */
[----:B------:R-:W-:-:S02]  /*cba50*/  ISETP.LT.AND P6, PT, R150, c[0x0][0x178], !P4 ;  /* 0x00005e0096007a0c */ /* 0x000fc400067c1270 */
[----:B------:R-:W-:Y:S01]  /*cba60*/  ISETP.LT.AND P5, PT, R151, c[0x0][0x178], !P4 ;  /* 0x00005e0097007a0c */ /* 0x000fe200067a1270 */
[C---:B------:R-:W-:Y:S01]  /*cba70*/  IMAD.WIDE R180, R182.reuse, 0x4, R174 ;  /* 0x00000004b6b47825 */ /* 0x040fe200078e02ae */
[----:B------:R-:W2:Y:S03]  /*cba80*/  LDL.LU R251, [R1+0x238] ;  /* 0x0002380001fb7983 */ /* 0x000ea60000300800 */
[----:B------:R-:W-:Y:S01]  /*cba90*/  IMAD.WIDE R178, R182, 0x4, R172 ;  /* 0x00000004b6b27825 */ /* 0x000fe200078e02ac */
[----:B------:R-:W2:Y:S05]  /*cbaa0*/  LDL.LU R249, [R1+0x1e8] ;  /* 0x0001e80001f97983 */ /* 0x000eaa0000300800 */
[----:B------:R1:W-:Y:S01]  /*cbab0*/  @P6 STG.E [R180.64], R248 ;  /* 0x000000f8b4006986 */ /* 0x0003e2000c101906 */
[----:B------:R-:W-:-:S02]  /*cbac0*/  ISETP.LT.AND P6, PT, R111, c[0x0][0x178], !P4 ;  /* 0x00005e006f007a0c */ /* 0x000fc400067c1270 */
[----:B------:R-:W-:Y:S01]  /*cbad0*/  ISETP.LT.AND P4, PT, R186, c[0x0][0x178], !P4 ;  /* 0x00005e00ba007a0c */ /* 0x000fe20006781270 */
[----:B------:R1:W-:Y:S01]  /*cbae0*/  @P5 STG.E [R178.64], R185 ;  /* 0x000000b9b2005986 */ /* 0x0003e2000c101906 */
[----:B------:R-:W-:Y:S02]  /*cbaf0*/  ISETP.LT.AND P5, PT, R150, c[0x0][0x178], !P1 ;  /* 0x00005e0096007a0c */ /* 0x000fe40004fa1270 */
[----:B------:R-:W-:Y:S01]  /*cbb00*/  ISETP.LT.AND P3, PT, R151, c[0x0][0x178], !P1 ;  /* 0x00005e0097007a0c */ /* 0x000fe20004f61270 */
[C---:B------:R-:W-:Y:S01]  /*cbb10*/  IMAD.WIDE R2, R182.reuse, 0x4, R6 ;  /* 0x00000004b6027825 */ /* 0x040fe200078e0206 */
[----:B------:R-:W-:Y:S02]  /*cbb20*/  ISETP.LT.AND P0, PT, R111, c[0x0][0x178], !P1 ;  /* 0x00005e006f007a0c */ /* 0x000fe40004f01270 */
[C---:B-1----:R-:W-:Y:S01]  /*cbb30*/  IADD3 R180, R182.reuse, c[0x0][0x198], RZ ;  /* 0x00006600b6b47a10 */ /* 0x042fe20007ffe0ff */
[----:B------:R-:W-:Y:S01]  /*cbb40*/  IMAD.WIDE R176, R182, 0x4, R4 ;  /* 0x00000004b6b07825 */ /* 0x000fe200078e0204 */
[----:B------:R-:W2:Y:S03]  /*cbb50*/  LDL.LU R248, [R1+0x1a8] ;  /* 0x0001a80001f87983 */ /* 0x000ea60000300800 */
[----:B------:R-:W-:Y:S01]  /*cbb60*/  IMAD.WIDE R178, R180, 0x4, R174 ;  /* 0x00000004b4b27825 */ /* 0x000fe200078e02ae */
[----:B------:R-:W2:Y:S04]  /*cbb70*/  LDL.LU R185, [R1+0x138] ;  /* 0x0001380001b97983 */ /* 0x000ea80000300800 */
[----:B------:R1:W-:Y:S01]  /*cbb80*/  @P6 STG.E [R2.64], R187 ;  /* 0x000000bb02006986 */ /* 0x0003e2000c101906 */
[----:B------:R-:W-:-:S03]  /*cbb90*/  ISETP.LT.AND P1, PT, R186, c[0x0][0x178], !P1 ;  /* 0x00005e00ba007a0c */ /* 0x000fc60004f21270 */
[----:B------:R1:W-:Y:S04]  /*cbba0*/  @P4 STG.E [R176.64], R243 ;  /* 0x000000f3b0004986 */ /* 0x0003e8000c101906 */
[----:B------:R-:W-:Y:S01]  /*cbbb0*/  @P5 STG.E [R178.64], R246 ;  /* 0x000000f6b2005986 */ /* 0x000fe2000c101906 */
[----:B-1----:R-:W-:-:S04]  /*cbbc0*/  IMAD.WIDE R2, R180, 0x4, R172 ;  /* 0x00000004b4027825 */ /* 0x002fc800078e02ac */
[C---:B------:R-:W-:Y:S01]  /*cbbd0*/  IMAD.WIDE R176, R180.reuse, 0x4, R6 ;  /* 0x00000004b4b07825 */ /* 0x040fe200078e0206 */
[----:B----4-:R1:W-:Y:S04]  /*cbbe0*/  @P3 STG.E [R2.64], R247 ;  /* 0x000000f702003986 */ /* 0x0103e8000c101906 */
[----:B---3--:R3:W-:Y:S04]  /*cbbf0*/  @P0 STG.E [R176.64], R245 ;  /* 0x000000f5b0000986 */ /* 0x0087e8000c101906 */
[----:B-1----:R-:W4:Y:S01]  /*cbc00*/  LDL.LU R247, [R1+0x23c] ;  /* 0x00023c0001f77983 */ /* 0x002f220000300800 */
[----:B------:R-:W-:-:S03]  /*cbc10*/  IMAD.WIDE R2, R180, 0x4, R4 ;  /* 0x00000004b4027825 */ /* 0x000fc600078e0204 */
[----:B---3--:R-:W3:Y:S04]  /*cbc20*/  LDL.LU R245, [R1+0x1ec] ;  /* 0x0001ec0001f57983 */ /* 0x008ee80000300800 */
[----:B------:R-:W3:Y:S04]  /*cbc30*/  LDL.LU R246, [R1+0x1ac] ;  /* 0x0001ac0001f67983 */ /* 0x000ee80000300800 */
        /* <DEDUP_REMOVED lines=12> */
[----:B------:R-:W-:-:S03]  /*cbd00*/  ISETP.LT.AND P0, PT, R111, c[0x0][0x178], !P6 ;  /* 0x00005e006f007a0c */ /* 0x000fc60007701270 */
[----:B------:R-:W-:-:S04]  /*cbd10*/  IMAD.WIDE R176, R181, 0x4, R174 ;  /* 0x00000004b5b07825 */ /* 0x000fc800078e02ae */
[C---:B------:R-:W-:Y:S01]  /*cbd20*/  IMAD.WIDE R178, R181.reuse, 0x4, R172 ;  /* 0x00000004b5b27825 */ /* 0x040fe200078e02ac */
[----:B------:R-:W-:Y:S01]  /*cbd30*/  ISETP.LT.AND P6, PT, R186, c[0x0][0x178], !P6 ;  /* 0x00005e00ba007a0c */ /* 0x000fe200077c1270 */
[----:B------:R1:W-:Y:S04]  /*cbd40*/  @P4 STG.E [R176.64], R251 ;  /* 0x000000fbb0004986 */ /* 0x0003e8000c101906 */
[----:B------:R1:W-:Y:S01]  /*cbd50*/  @P5 STG.E [R178.64], R249 ;  /* 0x000000f9b2005986 */ /* 0x0003e2000c101906 */
[----:B------:R-:W-:Y:S01]  /*cbd60*/  ISETP.LT.AND P5, PT, R150, c[0x0][0x178], !P3 ;  /* 0x00005e0096007a0c */ /* 0x000fe20005fa1270 */
[----:B------:R-:W-:Y:S01]  /*cbd70*/  IMAD.WIDE R2, R181, 0x4, R6 ;  /* 0x00000004b5027825 */ /* 0x000fe200078e0206 */
[----:B------:R-:W-:-:S03]  /*cbd80*/  ISETP.LT.AND P1, PT, R151, c[0x0][0x178], !P3 ;  /* 0x00005e0097007a0c */ /* 0x000fc60005f21270 */
[C---:B-1----:R-:W-:Y:S01]  /*cbd90*/  IMAD.WIDE R176, R181.reuse, 0x4, R4 ;  /* 0x00000004b5b07825 */ /* 0x042fe200078e0204 */
[----:B------:R-:W-:Y:S01]  /*cbda0*/  IADD3 R181, R181, c[0x0][0x198], RZ ;  /* 0x00006600b5b57a10 */ /* 0x000fe20007ffe0ff */
[----:B------:R1:W-:Y:S01]  /*cbdb0*/  @P0 STG.E [R2.64], R248 ;  /* 0x000000f802000986 */ /* 0x0003e2000c101906 */
[----:B------:R-:W-:Y:S02]  /*cbdc0*/  ISETP.LT.AND P4, PT, R111, c[0x0][0x178], !P3 ;  /* 0x00005e006f007a0c */ /* 0x000fe40005f81270 */
[----:B------:R-:W-:Y:S01]  /*cbdd0*/  IADD3 R178, R115, 0x23, RZ ;  /* 0x0000002373b27810 */ /* 0x000fe20007ffe0ff */
[----:B------:R1:W-:Y:S01]  /*cbde0*/  @P6 STG.E [R176.64], R185 ;  /* 0x000000b9b0006986 */ /* 0x0003e2000c101906 */
[----:B------:R-:W-:Y:S02]  /*cbdf0*/  ISETP.LT.AND P3, PT, R186, c[0x0][0x178], !P3 ;  /* 0x00005e00ba007a0c */ /* 0x000fe40005f61270 */
[----:B------:R-:W-:Y:S01]  /*cbe00*/  ISETP.GE.AND P0, PT, R178, c[0x0][0x17c], PT ;  /* 0x00005f00b2007a0c */ /* 0x000fe20003f06270 */
[----:B-1----:R-:W-:-:S04]  /*cbe10*/  IMAD.WIDE R2, R181, 0x4, R174 ;  /* 0x00000004b5027825 */ /* 0x002fc800078e02ae */
[----:B------:R-:W-:-:S04]  /*cbe20*/  IMAD.WIDE R176, R181, 0x4, R172 ;  /* 0x00000004b5b07825 */ /* 0x000fc800078e02ac */
[C---:B------:R-:W-:Y:S01]  /*cbe30*/  IMAD.WIDE R178, R181.reuse, 0x4, R6 ;  /* 0x00000004b5b27825 */ /* 0x040fe200078e0206 */
[----:B----4-:R1:W-:Y:S04]  /*cbe40*/  @P5 STG.E [R2.64], R247 ;  /* 0x000000f702005986 */ /* 0x0103e8000c101906 */
[----:B---3--:R3:W-:Y:S04]  /*cbe50*/  @P1 STG.E [R176.64], R245 ;  /* 0x000000f5b0001986 */ /* 0x0087e8000c101906 */
[----:B-1----:R-:W4:Y:S01]  /*cbe60*/  LDL.LU R247, [R1+0x190] ;  /* 0x0001900001f77983 */ /* 0x002f220000300800 */
[----:B------:R-:W-:-:S03]  /*cbe70*/  IMAD.WIDE R2, R181, 0x4, R4 ;  /* 0x00000004b5027825 */ /* 0x000fc600078e0204 */
[----:B---3--:R-:W3:Y:S04]  /*cbe80*/  LDL.LU R245, [R1+0x2b4] ;  /* 0x0002b40001f57983 */ /* 0x008ee80000300800 */
[----:B------:R1:W-:Y:S04]  /*cbe90*/  @P4 STG.E [R178.64], R246 ;  /* 0x000000f6b2004986 */ /* 0x0003e8000c101906 */
[----:B------:R-:W3:Y:S04]  /*cbea0*/  LDL.LU R248, [R1+0x274] ;  /* 0x0002740001f87983 */ /* 0x000ee80000300800 */
[----:B-1----:R-:W3:Y:S04]  /*cbeb0*/  LDL.LU R246, [R1+0x214] ;  /* 0x0002140001f67983 */ /* 0x002ee80000300800 */
[----:B--2---:R1:W-:Y:S04]  /*cbec0*/  @P3 STG.E [R2.64], R244 ;  /* 0x000000f402003986 */ /* 0x0043e8000c101906 */
[----:B-1----:R-:W2:Y:S01]  /*cbed0*/  LDL.LU R244, [R1+0x194] ;  /* 0x0001940001f47983 */ /* 0x002ea20000300800 */
[----:B------:R-:W-:-:S02]  /*cbee0*/  IADD3 R183, R115, 0x20, RZ ;  /* 0x0000002073b77810 */ /* 0x000fc40007ffe0ff */
[----:B------:R-:W-:Y:S01]  /*cbef0*/  IADD3 R180, R181, c[0x0][0x198], RZ ;  /* 0x00006600b5b47a10 */ /* 0x000fe20007ffe0ff */
[----:B------:R-:W2:Y:S01]  /*cbf00*/  LDL.LU R249, [R1+0x310] ;  /* 0x0003100001f97983 */ /* 0x000ea20000300800 */
[----:B------:R-:W-:Y:S02]  /*cbf10*/  ISETP.GE.AND P2, PT, R183, c[0x0][0x17c], PT ;  /* 0x00005f00b7007a0c */ /* 0x000fe40003f46270 */
[----:B------:R-:W-:Y:S01]  /*cbf20*/  IADD3 R182, R115, 0x21, RZ ;  /* 0x0000002173b67810 */ /* 0x000fe20007ffe0ff */
[----:B------:R-:W-:Y:S01]  /*cbf30*/  IMAD.WIDE R176, R180, 0x4, R174 ;  /* 0x00000004b4b07825 */ /* 0x000fe200078e02ae */
[----:B------:R-:W-:Y:S01]  /*cbf40*/  ISETP.LT.AND P6, PT, R150, c[0x0][0x178], !P2 ;  /* 0x00005e0096007a0c */ /* 0x000fe200057c1270 */
[----:B------:R-:W2:Y:S01]  /*cbf50*/  LDL.LU R185, [R1+0x2a0] ;  /* 0x0002a00001b97983 */ /* 0x000ea20000300800 */
[----:B------:R-:W-:Y:S02]  /*cbf60*/  ISETP.LT.AND P5, PT, R151, c[0x0][0x178], !P2 ;  /* 0x00005e0097007a0c */ /* 0x000fe400057a1270 */
[----:B------:R-:W-:Y:S01]  /*cbf70*/  ISETP.LT.AND P1, PT, R111, c[0x0][0x178], !P2 ;  /* 0x00005e006f007a0c */ /* 0x000fe20005721270 */
[----:B------:R-:W-:Y:S01]  /*cbf80*/  IMAD.WIDE R178, R180, 0x4, R172 ;  /* 0x00000004b4b27825 */ /* 0x000fe200078e02ac */
[----:B------:R-:W-:-:S02]  /*cbf90*/  ISETP.GE.AND P4, PT, R182, c[0x0][0x17c], PT ;  /* 0x00005f00b6007a0c */ /* 0x000fc40003f86270 */
[----:B------:R-:W-:Y:S01]  /*cbfa0*/  ISETP.LT.AND P2, PT, R186, c[0x0][0x178], !P2 ;  /* 0x00005e00ba007a0c */ /* 0x000fe20005741270 */
[----:B------:R-:W-:Y:S01]  /*cbfb0*/  IMAD.WIDE R2, R180, 0x4, R6 ;  /* 0x00000004b4027825 */ /* 0x000fe200078e0206 */
[----:B------:R-:W-:-:S03]  /*cbfc0*/  ISETP.LT.AND P3, PT, R151, c[0x0][0x178], !P4 ;  /* 0x00005e0097007a0c */ /* 0x000fc60006761270 */
[----:B------:R1:W-:Y:S01]  /*cbfd0*/  @P6 STG.E [R176.64], R250 ;  /* 0x000000fab0006986 */ /* 0x0003e2000c101906 */
[----:B------:R-:W-:-:S03]  /*cbfe0*/  ISETP.LT.AND P6, PT, R150, c[0x0][0x178], !P4 ;  /* 0x00005e0096007a0c */ /* 0x000fc600067c1270 */
[----:B------:R1:W-:Y:S01]  /*cbff0*/  @P5 STG.E [R178.64], R187 ;  /* 0x000000bbb2005986 */ /* 0x0003e2000c101906 */
[----:B------:R-:W-:Y:S02]  /*cc000*/  ISETP.LT.AND P5, PT, R111, c[0x0][0x178], !P4 ;  /* 0x00005e006f007a0c */ /* 0x000fe400067a1270 */
[C---:B------:R-:W-:Y:S01]  /*cc010*/  IADD3 R181, R180.reuse, c[0x0][0x198], RZ ;  /* 0x00006600b4b57a10 */ /* 0x040fe20007ffe0ff */
[----:B------:R1:W-:Y:S02]  /*cc020*/  @P1 STG.E [R2.64], R243 ;  /* 0x000000f302001986 */ /* 0x0003e4000c101906 */
[----:B-1----:R-:W-:Y:S01]  /*cc030*/  IMAD.WIDE R176, R180, 0x4, R4 ;  /* 0x00000004b4b07825 */ /* 0x002fe200078e0204 */
[----:B------:R-:W-:Y:S01]  /*cc040*/  IADD3 R178, R115, 0x22, RZ ;  /* 0x0000002273b27810 */ /* 0x000fe20007ffe0ff */
[----:B------:R-:W2:Y:S01]  /*cc050*/  LDL.LU R187, [R1+0x250] ;  /* 0x0002500001bb7983 */ /* 0x000ea20000300800 */
[----:B------:R-:W-:Y:S01]  /*cc060*/  ISETP.LT.AND P4, PT, R186, c[0x0][0x178], !P4 ;  /* 0x00005e00ba007a0c */ /* 0x000fe20006781270 */
[C---:B------:R-:W-:Y:S01]  /*cc070*/  IMAD.WIDE R2, R181.reuse, 0x4, R174 ;  /* 0x00000004b5027825 */ /* 0x040fe200078e02ae */
[----:B------:R-:W-:Y:S01]  /*cc080*/  ISETP.GE.AND P1, PT, R178, c[0x0][0x17c], PT ;  /* 0x00005f00b2007a0c */ /* 0x000fe20003f26270 */
[----:B------:R-:W2:Y:S02]  /*cc090*/  LDL.LU R243, [R1+0x1f0] ;  /* 0x0001f00001f37983 */ /* 0x000ea40000300800 */
[----:B------:R-:W-:-:S02]  /*cc0a0*/  IMAD.WIDE R178, R181, 0x4, R172 ;  /* 0x00000004b5b27825 */ /* 0x000fc400078e02ac */
[----:B----4-:R1:W-:Y:S04]  /*cc0b0*/  @P2 STG.E [R176.64], R247 ;  /* 0x000000f7b0002986 */ /* 0x0103e8000c101906 */
[----:B---3--:R3:W-:Y:S01]  /*cc0c0*/  @P6 STG.E [R2.64], R245 ;  /* 0x000000f502006986 */ /* 0x0087e2000c101906 */
[----:B-1----:R-:W-:-:S03]  /*cc0d0*/  IMAD.WIDE R176, R181, 0x4, R6 ;  /* 0x00000004b5b07825 */ /* 0x002fc600078e0206 */
[----:B------:R-:W4:Y:S04]  /*cc0e0*/  LDL.LU R247, [R1+0x314] ;  /* 0x0003140001f77983 */ /* 0x000f280000300800 */
[----:B------:R-:W-:Y:S01]  /*cc0f0*/  @P3 STG.E [R178.64], R248 ;  /* 0x000000f8b2003986 */ /* 0x000fe2000c101906 */
[----:B---3--:R-:W-:-:S03]  /*cc100*/  IMAD.WIDE R2, R181, 0x4, R4 ;  /* 0x00000004b5027825 */ /* 0x008fc600078e0204 */
[----:B------:R-:W3:Y:S04]  /*cc110*/  LDL.LU R245, [R1+0x2a4] ;  /* 0x0002a40001f57983 */ /* 0x000ee80000300800 */
[----:B------:R1:W-:Y:S04]  /*cc120*/  @P5 STG.E [R176.64], R246 ;  /* 0x000000f6b0005986 */ /* 0x0003e8000c101906 */
[----:B-1----:R-:W3:Y:S04]  /*cc130*/  LDL.LU R246, [R1+0x254] ;  /* 0x0002540001f67983 */ /* 0x002ee80000300800 */
[----:B--2---:R1:W-:Y:S04]  /*cc140*/  @P4 STG.E [R2.64], R244 ;  /* 0x000000f402004986 */ /* 0x0043e8000c101906 */
[----:B-1----:R-:W2:Y:S01]  /*cc150*/  LDL.LU R244, [R1+0x1f4] ;  /* 0x0001f40001f47983 */ /* 0x002ea20000300800 */
[----:B------:R-:W-:-:S02]  /*cc160*/  ISETP.LT.AND P2, PT, R150, c[0x0][0x178], !P1 ;  /* 0x00005e0096007a0c */ /* 0x000fc40004f41270 */
[----:B------:R-:W-:Y:S01]  /*cc170*/  ISETP.LT.AND P3, PT, R151, c[0x0][0x178], !P1 ;  /* 0x00005e0097007a0c */ /* 0x000fe20004f61270 */
[----:B------:R-:W2:Y:S01]  /*cc180*/  LDL.LU R251, [R1+0x330] ;  /* 0x0003300001fb7983 */ /* 0x000ea20000300800 */
[----:B------:R-:W-:Y:S02]  /*cc190*/  IADD3 R178, R181, c[0x0][0x198], RZ ;  /* 0x00006600b5b27a10 */ /* 0x000fe40007ffe0ff */
[----:B------:R-:W-:Y:S01]  /*cc1a0*/  ISETP.LT.AND P4, PT, R111, c[0x0][0x178], !P1 ;  /* 0x00005e006f007a0c */ /* 0x000fe20004f81270 */
[----:B------:R-:W2:Y:S01]  /*cc1b0*/  LDL.LU R250, [R1+0x2e0] ;  /* 0x0002e00001fa7983 */ /* 0x000ea20000300800 */
[----:B------:R-:W-:Y:S01]  /*cc1c0*/  ISETP.LT.AND P1, PT, R186, c[0x0][0x178], !P1 ;  /* 0x00005e00ba007a0c */ /* 0x000fe20004f21270 */
[----:B------:R-:W-:Y:S01]  /*cc1d0*/  IMAD.WIDE R2, R178, 0x4, R174 ;  /* 0x00000004b2027825 */ /* 0x000fe200078e02ae */
[----:B------:R-:W-:Y:S01]  /*cc1e0*/  ISETP.LT.AND P6, PT, R150, c[0x0][0x178], !P0 ;  /* 0x00005e0096007a0c */ /* 0x000fe200047c1270 */
[----:B------:R-:W2:Y:S02]  /*cc1f0*/  LDL.LU R248, [R1+0x280] ;  /* 0x0002800001f87983 */ /* 0x000ea40000300800 */
[----:B------:R-:W-:Y:S01]  /*cc200*/  IMAD.WIDE R176, R178, 0x4, R172 ;  /* 0x00000004b2b07825 */ /* 0x000fe200078e02ac */
[----:B------:R-:W-:Y:S01]  /*cc210*/  ISETP.LT.AND P5, PT, R151, c[0x0][0x178], !P0 ;  /* 0x00005e0097007a0c */ /* 0x000fe200047a1270 */
[----:B------:R1:W-:Y:S01]  /*cc220*/  @P2 STG.E [R2.64], R249 ;  /* 0x000000f902002986 */ /* 0x0003e2000c101906 */
[----:B------:R-:W-:-:S03]  /*cc230*/  IADD3 R179, R115, 0x24, RZ ;  /* 0x0000002473b37810 */ /* 0x000fc60007ffe0ff */
[----:B------:R1:W-:Y:S01]  /*cc240*/  @P3 STG.E [R176.64], R185 ;  /* 0x000000b9b0003986 */ /* 0x0003e2000c101906 */
[----:B------:R-:W-:Y:S02]  /*cc250*/  ISETP.LT.AND P3, PT, R111, c[0x0][0x178], !P0 ;  /* 0x00005e006f007a0c */ /* 0x000fe40004761270 */
[C---:B------:R-:W-:Y:S01]  /*cc260*/  IADD3 R182, R178.reuse, c[0x0][0x198], RZ ;  /* 0x00006600b2b67a10 */ /* 0x040fe20007ffe0ff */
[----:B-1----:R-:W-:-:S04]  /*cc270*/  IMAD.WIDE R2, R178, 0x4, R6 ;  /* 0x00000004b2027825 */ /* 0x002fc800078e0206 */
[----:B------:R-:W-:Y:S01]  /*cc280*/  IMAD.WIDE R176, R178, 0x4, R4 ;  /* 0x00000004b2b07825 */ /* 0x000fe200078e0204 */
[----:B------:R1:W-:Y:S01]  /*cc290*/  @P4 STG.E [R2.64], R187 ;  /* 0x000000bb02004986 */ /* 0x0003e2000c101906 */
[----:B------:R-:W-:Y:S02]  /*cc2a0*/  ISETP.GE.AND P2, PT, R179, c[0x0][0x17c], PT ;  /* 0x00005f00b3007a0c */ /* 0x000fe40003f46270 */
[----:B------:R-:W-:Y:S01]  /*cc2b0*/  IMAD.WIDE R178, R182, 0x4, R174 ;  /* 0x00000004b6b27825 */ /* 0x000fe200078e02ae */
[----:B------:R1:W-:Y:S01]  /*cc2c0*/  @P1 STG.E [R176.64], R243 ;  /* 0x000000f3b0001986 */ /* 0x0003e2000c101906 */
[----:B------:R-:W-:Y:S02]  /*cc2d0*/  ISETP.LT.AND P1, PT, R186, c[0x0][0x178], !P0 ;  /* 0x00005e00ba007a0c */ /* 0x000fe40004721270 */
[----:B------:R-:W-:-:S04]  /*cc2e0*/  IMAD.WIDE R180, R182, 0x4, R172 ;  /* 0x00000004b6b47825 */ /* 0x000fc800078e02ac */
[C---:B-1----:R-:W-:Y:S01]  /*cc2f0*/  IMAD.WIDE R2, R182.reuse, 0x4, R6 ;  /* 0x00000004b6027825 */ /* 0x042fe200078e0206 */
[----:B------:R-:W2:Y:S04]  /*cc300*/  LDL.LU R243, [R1+0x220] ;  /* 0x0002200001f37983 */ /* 0x000ea80000300800 */
[----:B----4-:R1:W-:Y:S04]  /*cc310*/  @P6 STG.E [R178.64], R247 ;  /* 0x000000f7b2006986 */ /* 0x0103e8000c101906 */
[----:B---3--:R3:W-:Y:S04]  /*cc320*/  @P5 STG.E [R180.64], R245 ;  /* 0x000000f5b4005986 */ /* 0x0087e8000c101906 */
[----:B-1----:R-:W4:Y:S04]  /*cc330*/  LDL.LU R247, [R1+0x334] ;  /* 0x0003340001f77983 */ /* 0x002f280000300800 */
[----:B---3--:R-:W3:Y:S04]  /*cc340*/  LDL.LU R245, [R1+0x2e4] ;  /* 0x0002e40001f57983 */ /* 0x008ee80000300800 */
[----:B------:R1:W-:Y:S02]  /*cc350*/  @P3 STG.E [R2.64], R246 ;  /* 0x000000f602003986 */ /* 0x0003e4000c101906 */
[----:B-1----:R-:W-:-:S02]  /*cc360*/  IMAD.WIDE R2, R182, 0x4, R4 ;  /* 0x00000004b6027825 */ /* 0x002fc400078e0204 */
[----:B------:R-:W3:Y:S04]  /*cc370*/  LDL.LU R246, [R1+0x284] ;  /* 0x0002840001f67983 */ /* 0x000ee80000300800 */
[----:B--2---:R1:W-:Y:S04]  /*cc380*/  @P1 STG.E [R2.64], R244 ;  /* 0x000000f402001986 */ /* 0x0043e8000c101906 */
[----:B-1----:R-:W2:Y:S01]  /*cc390*/  LDL.LU R244, [R1+0x224] ;  /* 0x0002240001f47983 */ /* 0x002ea20000300800 */
[----:B------:R-:W-:Y:S02]  /*cc3a0*/  ISETP.LT.AND P6, PT, R150, c[0x0][0x178], !P2 ;  /* 0x00005e0096007a0c */ /* 0x000fe400057c1270 */
[----:B------:R-:W-:Y:S01]  /*cc3b0*/  ISETP.LT.AND P5, PT, R151, c[0x0][0x178], !P2 ;  /* 0x00005e0097007a0c */ /* 0x000fe200057a1270 */
[----:B------:R-:W2:Y:S01]  /*cc3c0*/  LDL.LU R249, [R1+0x380] ;  /* 0x0003800001f97983 */ /* 0x000ea20000300800 */
[----:B------:R-:W-:-:S02]  /*cc3d0*/  ISETP.LT.AND P4, PT, R111, c[0x0][0x178], !P2 ;  /* 0x00005e006f007a0c */ /* 0x000fc40005781270 */
[C---:B------:R-:W-:Y:S01]  /*cc3e0*/  IADD3 R176, R115.reuse, 0x26, RZ ;  /* 0x0000002673b07810 */ /* 0x040fe20007ffe0ff */
[----:B------:R-:W2:Y:S01]  /*cc3f0*/  LDL.LU R185, [R1+0x320] ;  /* 0x0003200001b97983 */ /* 0x000ea20000300800 */
[----:B------:R-:W-:Y:S02]  /*cc400*/  IADD3 R183, R182, c[0x0][0x198], RZ ;  /* 0x00006600b6b77a10 */ /* 0x000fe40007ffe0ff */
[----:B------:R-:W-:Y:S01]  /*cc410*/  IADD3 R178, R115, 0x25, RZ ;  /* 0x0000002573b27810 */ /* 0x000fe20007ffe0ff */
[----:B------:R-:W2:Y:S01]  /*cc420*/  LDL.LU R187, [R1+0x2c0] ;  /* 0x0002c00001bb7983 */ /* 0x000ea20000300800 */
[----:B------:R-:W-:Y:S01]  /*cc430*/  ISETP.GE.AND P0, PT, R176, c[0x0][0x17c], PT ;  /* 0x00005f00b0007a0c */ /* 0x000fe20003f06270 */
[----:B------:R-:W-:Y:S01]  /*cc440*/  IMAD.WIDE R176, R183, 0x4, R174 ;  /* 0x00000004b7b07825 */ /* 0x000fe200078e02ae */
[----:B------:R-:W-:-:S03]  /*cc450*/  ISETP.GE.AND P3, PT, R178, c[0x0][0x17c], PT ;  /* 0x00005f00b2007a0c */ /* 0x000fc60003f66270 */
[C---:B------:R-:W-:Y:S01]  /*cc460*/  IMAD.WIDE R178, R183.reuse, 0x4, R172 ;  /* 0x00000004b7b27825 */ /* 0x040fe200078e02ac */
[----:B------:R-:W-:Y:S03]  /*cc470*/  @P6 STG.E [R176.64], R251 ;  /* 0x000000fbb0006986 */ /* 0x000fe6000c101906 */
[----:B------:R-:W-:Y:S01]  /*cc480*/  IMAD.WIDE R180, R183, 0x4, R6 ;  /* 0x00000004b7b47825 */ /* 0x000fe200078e0206 */
[----:B------:R1:W-:Y:S01]  /*cc490*/  @P5 STG.E [R178.64], R250 ;  /* 0x000000fab2005986 */ /* 0x0003e2000c101906 */
[----:B------:R-:W-:-:S03]  /*cc4a0*/  ISETP.LT.AND P2, PT, R186, c[0x0][0x178], !P2 ;  /* 0x00005e00ba007a0c */ /* 0x000fc60005741270 */
[----:B------:R1:W-:Y:S01]  /*cc4b0*/  @P4 STG.E [R180.64], R248 ;  /* 0x000000f8b4004986 */ /* 0x0003e2000c101906 */
[----:B------:R-:W-:Y:S02]  /*cc4c0*/  ISETP.LT.AND P4, PT, R150, c[0x0][0x178], !P3 ;  /* 0x00005e0096007a0c */ /* 0x000fe40005f81270 */
[----:B------:R-:W-:Y:S02]  /*cc4d0*/  ISETP.LT.AND P6, PT, R151, c[0x0][0x178], !P3 ;  /* 0x00005e0097007a0c */ /* 0x000fe40005fc1270 */
[----:B------:R-:W-:Y:S02]  /*cc4e0*/  ISETP.LT.AND P1, PT, R186, c[0x0][0x178], !P3 ;  /* 0x00005e00ba007a0c */ /* 0x000fe40005f21270 */
[----:B------:R-:W-:Y:S01]  /*cc4f0*/  ISETP.LT.AND P3, PT, R111, c[0x0][0x178], !P3 ;  /* 0x00005e006f007a0c */ /* 0x000fe20005f61270 */
[C---:B-1----:R-:W-:Y:S01]  /*cc500*/  IMAD.WIDE R178, R183.reuse, 0x4, R4 ;  /* 0x00000004b7b27825 */ /* 0x042fe200078e0204 */
[----:B------:R-:W-:-:S04]  /*cc510*/  IADD3 R181, R183, c[0x0][0x198], RZ ;  /* 0x00006600b7b57a10 */ /* 0x000fc80007ffe0ff */
[----:B------:R1:W-:Y:S01]  /*cc520*/  @P2 STG.E [R178.64], R243 ;  /* 0x000000f3b2002986 */ /* 0x0003e2000c101906 */
[----:B------:R-:W-:-:S04]  /*cc530*/  IMAD.WIDE R2, R181, 0x4, R174 ;  /* 0x00000004b5027825 */ /* 0x000fc800078e02ae */
[C---:B------:R-:W-:Y:S01]  /*cc540*/  IMAD.WIDE R176, R181.reuse, 0x4, R172 ;  /* 0x00000004b5b07825 */ /* 0x040fe200078e02ac */
[----:B-1----:R-:W2:Y:S04]  /*cc550*/  LDL.LU R243, [R1+0x260] ;  /* 0x0002600001f37983 */ /* 0x002ea80000300800 */
[----:B----4-:R1:W-:Y:S04]  /*cc560*/  @P4 STG.E [R2.64], R247 ;  /* 0x000000f702004986 */ /* 0x0103e8000c101906 */
[----:B---3--:R3:W-:Y:S04]  /*cc570*/  @P6 STG.E [R176.64], R245 ;  /* 0x000000f5b0006986 */ /* 0x0087e8000c101906 */
[----:B-1----:R-:W4:Y:S01]  /*cc580*/  LDL.LU R247, [R1+0x384] ;  /* 0x0003840001f77983 */ /* 0x002f220000300800 */
[----:B------:R-:W-:-:S04]  /*cc590*/  IMAD.WIDE R2, R181, 0x4, R6 ;  /* 0x00000004b5027825 */ /* 0x000fc800078e0206 */
[----:B---3--:R-:W-:Y:S01]  /*cc5a0*/  IMAD.WIDE R176, R181, 0x4, R4 ;  /* 0x00000004b5b07825 */ /* 0x008fe200078e0204 */
[----:B------:R-:W3:Y:S04]  /*cc5b0*/  LDL.LU R245, [R1+0x324] ;  /* 0x0003240001f57983 */ /* 0x000ee80000300800 */
[----:B------:R-:W-:Y:S04]  /*cc5c0*/  @P3 STG.E [R2.64], R246 ;  /* 0x000000f602003986 */ /* 0x000fe8000c101906 */
[----:B--2---:R1:W-:Y:S04]  /*cc5d0*/  @P1 STG.E [R176.64], R244 ;  /* 0x000000f4b0001986 */ /* 0x0043e8000c101906 */
[----:B-1----:R-:W2:Y:S01]  /*cc5e0*/  LDL.LU R244, [R1+0x2c4] ;  /* 0x0002c40001f47983 */ /* 0x002ea20000300800 */
[----:B------:R-:W-:-:S02]  /*cc5f0*/  IADD3 R180, R115, 0x27, RZ ;  /* 0x0000002773b47810 */ /* 0x000fc40007ffe0ff */
[----:B------:R-:W-:Y:S01]  /*cc600*/  ISETP.LT.AND P5, PT, R150, c[0x0][0x178], !P0 ;  /* 0x00005e0096007a0c */ /* 0x000fe200047a1270 */
[----:B------:R-:W2:Y:S01]  /*cc610*/  LDL.LU R246, [R1+0x264] ;  /* 0x0002640001f67983 */ /* 0x000ea20000300800 */
[----:B------:R-:W-:Y:S02]  /*cc620*/  ISETP.LT.AND P6, PT, R151, c[0x0][0x178], !P0 ;  /* 0x00005e0097007a0c */ /* 0x000fe400047c1270 */
[----:B------:R-:W-:Y:S01]  /*cc630*/  ISETP.GE.AND P2, PT, R180, c[0x0][0x17c], PT ;  /* 0x00005f00b4007a0c */ /* 0x000fe20003f46270 */
[----:B------:R-:W2:Y:S01]  /*cc640*/  LDL.LU R183, [R1+0x3b0] ;  /* 0x0003b00001b77983 */ /* 0x000ea20000300800 */
[----:B------:R-:W-:Y:S02]  /*cc650*/  ISETP.LT.AND P4, PT, R111, c[0x0][0x178], !P0 ;  /* 0x00005e006f007a0c */ /* 0x000fe40004781270 */
[----:B------:R-:W-:Y:S01]  /*cc660*/  IADD3 R180, R181, c[0x0][0x198], RZ ;  /* 0x00006600b5b47a10 */ /* 0x000fe20007ffe0ff */
[----:B------:R-:W2:Y:S01]  /*cc670*/  LDL.LU R184, [R1+0x350] ;  /* 0x0003500001b87983 */ /* 0x000ea20000300800 */
[----:B------:R-:W-:-:S03]  /*cc680*/  ISETP.LT.AND P1, PT, R186, c[0x0][0x178], !P0 ;  /* 0x00005e00ba007a0c */ /* 0x000fc60004721270 */
[----:B------:R-:W-:Y:S01]  /*cc690*/  IMAD.WIDE R178, R180, 0x4, R174 ;  /* 0x00000004b4b27825 */ /* 0x000fe200078e02ae */
[----:B------:R-:W-:Y:S01]  /*cc6a0*/  ISETP.LT.AND P3, PT, R150, c[0x0][0x178], !P2 ;  /* 0x00005e0096007a0c */ /* 0x000fe20005761270 */
[----:B------:R-:W2:Y:S02]  /*cc6b0*/  LDL.LU R248, [R1+0x2f0] ;  /* 0x0002f00001f87983 */ /* 0x000ea40000300800 */
[----:B------:R-:W-:-:S04]  /*cc6c0*/  IMAD.WIDE R176, R180, 0x4, R172 ;  /* 0x00000004b4b07825 */ /* 0x000fc800078e02ac */
[C---:B------:R-:W-:Y:S01]  /*cc6d0*/  IMAD.WIDE R2, R180.reuse, 0x4, R6 ;  /* 0x00000004b4027825 */ /* 0x040fe200078e0206 */
[----:B------:R1:W-:Y:S01]  /*cc6e0*/  @P5 STG.E [R178.64], R249 ;  /* 0x000000f9b2005986 */ /* 0x0003e2000c101906 */
[----:B------:R-:W-:-:S03]  /*cc6f0*/  IADD3 R181, R180, c[0x0][0x198], RZ ;  /* 0x00006600b4b57a10 */ /* 0x000fc60007ffe0ff */
[----:B------:R1:W-:Y:S01]  /*cc700*/  @P6 STG.E [R176.64], R185 ;  /* 0x000000b9b0006986 */ /* 0x0003e2000c101906 */
[----:B------:R-:W-:-:S03]  /*cc710*/  ISETP.LT.AND P5, PT, R151, c[0x0][0x178], !P2 ;  /* 0x00005e0097007a0c */ /* 0x000fc600057a1270 */
[----:B------:R1:W-:Y:S01]  /*cc720*/  @P4 STG.E [R2.64], R187 ;  /* 0x000000bb02004986 */ /* 0x0003e2000c101906 */
[----:B------:R-:W-:Y:S02]  /*cc730*/  ISETP.LT.AND P6, PT, R111, c[0x0][0x178], !P2 ;  /* 0x00005e006f007a0c */ /* 0x000fe400057c1270 */
[----:B-1----:R-:W-:Y:S01]  /*cc740*/  IADD3 R178, R115, 0x2a, RZ ;  /* 0x0000002a73b27810 */ /* 0x002fe20007ffe0ff */
[----:B------:R-:W-:Y:S01]  /*cc750*/  IMAD.WIDE R176, R181, 0x4, R174 ;  /* 0x00000004b5b07825 */ /* 0x000fe200078e02ae */
[----:B------:R-:W2:Y:S03]  /*cc760*/  LDL.LU R187, [R1+0x290] ;  /* 0x0002900001bb7983 */ /* 0x000ea60000300800 */
[----:B------:R-:W-:Y:S01]  /*cc770*/  IMAD.WIDE R2, R180, 0x4, R4 ;  /* 0x00000004b4027825 */ /* 0x000fe200078e0204 */
[----:B------:R-:W-:-:S04]  /*cc780*/  ISETP.GE.AND P0, PT, R178, c[0x0][0x17c], PT ;  /* 0x00005f00b2007a0c */ /* 0x000fc80003f06270 */
[----:B------:R1:W-:Y:S01]  /*cc790*/  @P1 STG.E [R2.64], R243 ;  /* 0x000000f302001986 */ /* 0x0003e2000c101906 */
[----:B------:R-:W-:-:S04]  /*cc7a0*/  IMAD.WIDE R178, R181, 0x4, R172 ;  /* 0x00000004b5b27825 */ /* 0x000fc800078e02ac */
[----:B-1----:R-:W-:Y:S01]  /*cc7b0*/  IMAD.WIDE R2, R181, 0x4, R6 ;  /* 0x00000004b5027825 */ /* 0x002fe200078e0206 */
[----:B----4-:R1:W-:Y:S04]  /*cc7c0*/  @P3 STG.E [R176.64], R247 ;  /* 0x000000f7b0003986 */ /* 0x0103e8000c101906 */
[----:B-1----:R-:W4:Y:S04]  /*cc7d0*/  LDL.LU R247, [R1+0x3b4] ;  /* 0x0003b40001f77983 */ /* 0x002f280000300800 */
[----:B---3--:R1:W-:Y:S04]  /*cc7e0*/  @P5 STG.E [R178.64], R245 ;  /* 0x000000f5b2005986 */ /* 0x0083e8000c101906 */
[----:B------:R-:W3:Y:S04]  /*cc7f0*/  LDL.LU R243, [R1+0x354] ;  /* 0x0003540001f37983 */ /* 0x000ee80000300800 */
[----:B-1----:R-:W3:Y:S04]  /*cc800*/  LDL.LU R245, [R1+0x2f4] ;  /* 0x0002f40001f57983 */ /* 0x002ee80000300800 */
[----:B--2---:R1:W-:Y:S04]  /*cc810*/  @P6 STG.E [R2.64], R244 ;  /* 0x000000f402006986 */ /* 0x0043e8000c101906 */
[----:B-1----:R-:W2:Y:S01]  /*cc820*/  LDL.LU R244, [R1+0x294] ;  /* 0x0002940001f47983 */ /* 0x002ea20000300800 */
[----:B------:R-:W-:-:S02]  /*cc830*/  IADD3 R182, R115, 0x28, RZ ;  /* 0x0000002873b67810 */ /* 0x000fc40007ffe0ff */
[----:B------:R-:W-:Y:S01]  /*cc840*/  ISETP.LT.AND P2, PT, R186, c[0x0][0x178], !P2 ;  /* 0x00005e00ba007a0c */ /* 0x000fe20005741270 */
[----:B------:R-:W2:Y:S01]  /*cc850*/  LDL.LU R251, [R1+0x3e0] ;  /* 0x0003e00001fb7983 */ /* 0x000ea20000300800 */
[----:B------:R-:W-:Y:S02]  /*cc860*/  ISETP.GE.AND P4, PT, R182, c[0x0][0x17c], PT ;  /* 0x00005f00b6007a0c */ /* 0x000fe40003f86270 */
[----:B------:R-:W-:Y:S01]  /*cc870*/  IADD3 R176, R115, 0x29, RZ ;  /* 0x0000002973b07810 */ /* 0x000fe20007ffe0ff */
[----:B------:R-:W2:Y:S01]  /*cc880*/  LDL.LU R250, [R1+0x390] ;  /* 0x0003900001fa7983 */ /* 0x000ea20000300800 */
[----:B------:R-:W-:Y:S02]  /*cc890*/  ISETP.LT.AND P5, PT, R150, c[0x0][0x178], !P4 ;  /* 0x00005e0096007a0c */ /* 0x000fe400067a1270 */
[----:B------:R-:W-:Y:S01]  /*cc8a0*/  ISETP.LT.AND P3, PT, R151, c[0x0][0x178], !P4 ;  /* 0x00005e0097007a0c */ /* 0x000fe20006761270 */
[----:B------:R-:W2:Y:S01]  /*cc8b0*/  LDL.LU R249, [R1+0x340] ;  /* 0x0003400001f97983 */ /* 0x000ea20000300800 */
[----:B------:R-:W-:-:S02]  /*cc8c0*/  ISETP.LT.AND P1, PT, R111, c[0x0][0x178], !P4 ;  /* 0x00005e006f007a0c */ /* 0x000fc40006721270 */
[C---:B------:R-:W-:Y:S01]  /*cc8d0*/  IADD3 R182, R181.reuse, c[0x0][0x198], RZ ;  /* 0x00006600b5b67a10 */ /* 0x040fe20007ffe0ff */
[----:B------:R-:W2:Y:S01]  /*cc8e0*/  LDL.LU R185, [R1+0x2d0] ;  /* 0x0002d00001b97983 */ /* 0x000ea20000300800 */
[----:B------:R-:W-:Y:S01]  /*cc8f0*/  ISETP.LT.AND P4, PT, R186, c[0x0][0x178], !P4 ;  /* 0x00005e00ba007a0c */ /* 0x000fe20006781270 */
[----:B------:R-:W-:Y:S01]  /*cc900*/  IMAD.WIDE R180, R181, 0x4, R4 ;  /* 0x00000004b5b47825 */ /* 0x000fe200078e0204 */
[----:B------:R-:W-:-:S03]  /*cc910*/  ISETP.GE.AND P6, PT, R176, c[0x0][0x17c], PT ;  /* 0x00005f00b0007a0c */ /* 0x000fc60003fc6270 */
[C---:B------:R-:W-:Y:S01]  /*cc920*/  IMAD.WIDE R2, R182.reuse, 0x4, R174 ;  /* 0x00000004b6027825 */ /* 0x040fe200078e02ae */
[----:B------:R1:W-:Y:S03]  /*cc930*/  @P2 STG.E [R180.64], R246 ;  /* 0x000000f6b4002986 */ /* 0x0003e6000c101906 */
[----:B------:R-:W-:Y:S01]  /*cc940*/  IMAD.WIDE R176, R182, 0x4, R172 ;  /* 0x00000004b6b07825 */ /* 0x000fe200078e02ac */
[----:B------:R-:W-:-:S03]  /*cc950*/  ISETP.LT.AND P2, PT, R150, c[0x0][0x178], !P6 ;  /* 0x00005e0096007a0c */ /* 0x000fc60007741270 */
[C---:B------:R-:W-:Y:S01]  /*cc960*/  IMAD.WIDE R178, R182.reuse, 0x4, R6 ;  /* 0x00000004b6b27825 */ /* 0x040fe200078e0206 */
[----:B------:R1:W-:Y:S03]  /*cc970*/  @P5 STG.E [R2.64], R183 ;  /* 0x000000b702005986 */ /* 0x0003e6000c101906 */
[C---:B-1----:R-:W-:Y:S01]  /*cc980*/  IMAD.WIDE R180, R182.reuse, 0x4, R4 ;  /* 0x00000004b6b47825 */ /* 0x042fe200078e0204 */
[----:B------:R-:W-:Y:S01]  /*cc990*/  @P3 STG.E [R176.64], R184 ;  /* 0x000000b8b0003986 */ /* 0x000fe2000c101906 */
[----:B------:R-:W-:-:S03]  /*cc9a0*/  IADD3 R182, R182, c[0x0][0x198], RZ ;  /* 0x00006600b6b67a10 */ /* 0x000fc60007ffe0ff */
[----:B------:R1:W-:Y:S01]  /*cc9b0*/  @P1 STG.E [R178.64], R248 ;  /* 0x000000f8b2001986 */ /* 0x0003e2000c101906 */
[----:B------:R-:W-:-:S03]  /*cc9c0*/  ISETP.LT.AND P3, PT, R111, c[0x0][0x178], !P6 ;  /* 0x00005e006f007a0c */ /* 0x000fc60007761270 */
[----:B------:R-:W-:Y:S01]  /*cc9d0*/  @P4 STG.E [R180.64], R187 ;  /* 0x000000bbb4004986 */ /* 0x000fe2000c101906 */
[----:B------:R-:W-:Y:S02]  /*cc9e0*/  ISETP.LT.AND P4, PT, R151, c[0x0][0x178], !P6 ;  /* 0x00005e0097007a0c */ /* 0x000fe40007781270 */
[----:B------:R-:W-:Y:S01]  /*cc9f0*/  ISETP.LT.AND P6, PT, R186, c[0x0][0x178], !P6 ;  /* 0x00005e00ba007a0c */ /* 0x000fe200077c1270 */
[----:B------:R-:W2:Y:S01]  /*cca00*/  LDL.LU R246, [R1+0x3e4] ;  /* 0x0003e40001f67983 */ /* 0x000ea20000300800 */
[----:B------:R-:W-:Y:S01]  /*cca10*/  IADD3 R2, R115, 0x2b, RZ ;  /* 0x0000002b73027810 */ /* 0x000fe20007ffe0ff */
[----:B-1----:R-:W-:-:S03]  /*cca20*/  IMAD.WIDE R178, R182, 0x4, R174 ;  /* 0x00000004b6b27825 */ /* 0x002fc600078e02ae */
[----:B------:R-:W-:Y:S01]  /*cca30*/  ISETP.GE.AND P1, PT, R2, c[0x0][0x17c], PT ;  /* 0x00005f0002007a0c */ /* 0x000fe20003f26270 */
[----:B------:R-:W-:-:S04]  /*cca40*/  IMAD.WIDE R2, R182, 0x4, R172 ;  /* 0x00000004b6027825 */ /* 0x000fc800078e02ac */
[C---:B------:R-:W-:Y:S01]  /*cca50*/  IMAD.WIDE R176, R182.reuse, 0x4, R6 ;  /* 0x00000004b6b07825 */ /* 0x040fe200078e0206 */
[----:B----4-:R1:W-:Y:S04]  /*cca60*/  @P2 STG.E [R178.64], R247 ;  /* 0x000000f7b2002986 */ /* 0x0103e8000c101906 */
[----:B---3--:R-:W-:Y:S04]  /*cca70*/  @P4 STG.E [R2.64], R243 ;  /* 0x000000f302004986 */ /* 0x008fe8000c101906 */
[----:B-1----:R-:W3:Y:S01]  /*cca80*/  LDL.LU R247, [R1+0x394] ;  /* 0x0003940001f77983 */ /* 0x002ee20000300800 */
[----:B------:R-:W-:-:S03]  /*cca90*/  IMAD.WIDE R178, R182, 0x4, R4 ;  /* 0x00000004b6b27825 */ /* 0x000fc600078e0204 */
[----:B------:R1:W-:Y:S04]  /*ccaa0*/  @P3 STG.E [R176.64], R245 ;  /* 0x000000f5b0003986 */ /* 0x0003e8000c101906 */
[----:B-1----:R-:W4:Y:S04]  /*ccab0*/  LDL.LU R245, [R1+0x344] ;  /* 0x0003440001f57983 */ /* 0x002f280000300800 */
[----:B--2---:R1:W-:Y:S04]  /*ccac0*/  @P6 STG.E [R178.64], R244 ;  /* 0x000000f4b2006986 */ /* 0x0043e8000c101906 */
[----:B-1----:R-:W2:Y:S01]  /*ccad0*/  LDL.LU R244, [R1+0x2d4] ;  /* 0x0002d40001f47983 */ /* 0x002ea20000300800 */
[----:B------:R-:W-:-:S02]  /*ccae0*/  ISETP.LT.AND P5, PT, R150, c[0x0][0x178], !P0 ;  /* 0x00005e0096007a0c */ /* 0x000fc400047a1270 */
[----:B------:R-:W-:Y:S01]  /*ccaf0*/  IADD3 R180, R182, c[0x0][0x198], RZ ;  /* 0x00006600b6b47a10 */ /* 0x000fe20007ffe0ff */
[----:B------:R-:W2:Y:S04]  /*ccb00*/  LDL.LU R248, [R1+0x410] ;  /* 0x0004100001f87983 */ /* 0x000ea80000300800 */
[----:B------:R-:W-:Y:S01]  /*ccb10*/  IMAD.WIDE R2, R180, 0x4, R174 ;  /* 0x00000004b4027825 */ /* 0x000fe200078e02ae */
[----:B------:R-:W-:Y:S01]  /*ccb20*/  ISETP.LT.AND P3, PT, R151, c[0x0][0x178], !P0 ;  /* 0x00005e0097007a0c */ /* 0x000fe20004761270 */
[----:B------:R-:W2:Y:S01]  /*ccb30*/  LDL.LU R187, [R1+0x3d0] ;  /* 0x0003d00001bb7983 */ /* 0x000ea20000300800 */
[----:B------:R-:W-:-:S03]  /*ccb40*/  ISETP.LT.AND P4, PT, R111, c[0x0][0x178], !P0 ;  /* 0x00005e006f007a0c */ /* 0x000fc60004781270 */
[----:B------:R1:W-:Y:S01]  /*ccb50*/  @P5 STG.E [R2.64], R251 ;  /* 0x000000fb02005986 */ /* 0x0003e2000c101906 */
[----:B------:R-:W-:Y:S02]  /*ccb60*/  ISETP.LT.AND P5, PT, R186, c[0x0][0x178], !P0 ;  /* 0x00005e00ba007a0c */ /* 0x000fe400047a1270 */
[----:B------:R-:W-:Y:S01]  /*ccb70*/  IADD3 R178, R115, 0x2c, RZ ;  /* 0x0000002c73b27810 */ /* 0x000fe20007ffe0ff */
[----:B------:R-:W-:Y:S01]  /*ccb80*/  IMAD.WIDE R176, R180, 0x4, R172 ;  /* 0x00000004b4b07825 */ /* 0x000fe200078e02ac */
[----:B------:R-:W-:Y:S01]  /*ccb90*/  ISETP.LT.AND P6, PT, R150, c[0x0][0x178], !P1 ;  /* 0x00005e0096007a0c */ /* 0x000fe20004fc1270 */
[----:B------:R-:W2:Y:S01]  /*ccba0*/  LDL.LU R243, [R1+0x370] ;  /* 0x0003700001f37983 */ /* 0x000ea20000300800 */
[----:B------:R-:W-:Y:S01]  /*ccbb0*/  ISETP.GE.AND P2, PT, R178, c[0x0][0x17c], PT ;  /* 0x00005f00b2007a0c */ /* 0x000fe20003f46270 */
[----:B------:R-:W-:Y:S01]  /*ccbc0*/  IMAD.WIDE R178, R180, 0x4, R4 ;  /* 0x00000004b4b27825 */ /* 0x000fe200078e0204 */
[----:B------:R-:W-:-:S03]  /*ccbd0*/  ISETP.LT.AND P0, PT, R151, c[0x0][0x178], !P1 ;  /* 0x00005e0097007a0c */ /* 0x000fc60004f01270 */
[C---:B-1----:R-:W-:Y:S01]  /*ccbe0*/  IMAD.WIDE R2, R180.reuse, 0x4, R6 ;  /* 0x00000004b4027825 */ /* 0x042fe200078e0206 */
[----:B------:R-:W-:Y:S01]  /*ccbf0*/  IADD3 R181, R180, c[0x0][0x198], RZ ;  /* 0x00006600b4b57a10 */ /* 0x000fe20007ffe0ff */
[----:B------:R1:W-:Y:S04]  /*ccc00*/  @P3 STG.E [R176.64], R250 ;  /* 0x000000fab0003986 */ /* 0x0003e8000c101906 */
[----:B------:R1:W-:Y:S04]  /*ccc10*/  @P4 STG.E [R2.64], R249 ;  /* 0x000000f902004986 */ /* 0x0003e8000c101906 */
[----:B------:R-:W-:Y:S01]  /*ccc20*/  @P5 STG.E [R178.64], R185 ;  /* 0x000000b9b2005986 */ /* 0x000fe2000c101906 */
[----:B------:R-:W-:-:S02]  /*ccc30*/  ISETP.LT.AND P5, PT, R111, c[0x0][0x178], !P1 ;  /* 0x00005e006f007a0c */ /* 0x000fc40004fa1270 */
[----:B------:R-:W-:Y:S01]  /*ccc40*/  ISETP.LT.AND P1, PT, R186, c[0x0][0x178], !P1 ;  /* 0x00005e00ba007a0c */ /* 0x000fe20004f21270 */
[----:B-1----:R-:W-:-:S04]  /*ccc50*/  IMAD.WIDE R176, R181, 0x4, R174 ;  /* 0x00000004b5b07825 */ /* 0x002fc800078e02ae */
[C---:B------:R-:W-:Y:S01]  /*ccc60*/  IMAD.WIDE R2, R181.reuse, 0x4, R172 ;  /* 0x00000004b5027825 */ /* 0x040fe200078e02ac */
[----:B------:R1:W-:Y:S04]  /*ccc70*/  @P6 STG.E [R176.64], R246 ;  /* 0x000000f6b0006986 */ /* 0x0003e8000c101906 */
[----:B-1----:R-:W2:Y:S01]  /*ccc80*/  LDL.LU R246, [R1+0x300] ;  /* 0x0003000001f67983 */ /* 0x002ea20000300800 */
[----:B------:R-:W-:-:S03]  /*ccc90*/  IMAD.WIDE R176, R181, 0x4, R4 ;  /* 0x00000004b5b07825 */ /* 0x000fc600078e0204 */
[----:B---3--:R1:W-:Y:S04]  /*ccca0*/  @P0 STG.E [R2.64], R247 ;  /* 0x000000f702000986 */ /* 0x0083e8000c101906 */
[----:B-1----:R-:W3:Y:S01]  /*cccb0*/  LDL.LU R247, [R1+0x414] ;  /* 0x0004140001f77983 */ /* 0x002ee20000300800 */
[----:B------:R-:W-:-:S03]  /*cccc0*/  IMAD.WIDE R2, R181, 0x4, R6 ;  /* 0x00000004b5027825 */ /* 0x000fc600078e0206 */
[----:B------:R-:W3:Y:S04]  /*cccd0*/  LDL.LU R185, [R1+0x3d4] ;  /* 0x0003d40001b97983 */ /* 0x000ee80000300800 */
[----:B----4-:R1:W-:Y:S04]  /*ccce0*/  @P5 STG.E [R2.64], R245 ;  /* 0x000000f502005986 */ /* 0x0103e8000c101906 */
[----:B-1----:R-:W4:Y:S04]  /*cccf0*/  LDL.LU R245, [R1+0x374] ;  /* 0x0003740001f57983 */ /* 0x002f280000300800 */
[----:B--2---:R1:W-:Y:S04]  /*ccd00*/  @P1 STG.E [R176.64], R244 ;  /* 0x000000f4b0001986 */ /* 0x0043e8000c101906 */
[----:B-1----:R-:W2:Y:S01]  /*ccd10*/  LDL.LU R244, [R1+0x304] ;  /* 0x0003040001f47983 */ /* 0x002ea20000300800 */
[----:B------:R-:W-:-:S02]  /*ccd20*/  ISETP.LT.AND P4, PT, R150, c[0x0][0x178], !P2 ;  /* 0x00005e0096007a0c */ /* 0x000fc40005781270 */
[----:B------:R-:W-:Y:S01]  /*ccd30*/  ISETP.LT.AND P6, PT, R151, c[0x0][0x178], !P2 ;  /* 0x00005e0097007a0c */ /* 0x000fe200057c1270 */
[----:B------:R-:W2:Y:S01]  /*ccd40*/  LDL.LU R250, [R1+0x440] ;  /* 0x0004400001fa7983 */ /* 0x000ea20000300800 */
[----:B------:R-:W-:Y:S02]  /*ccd50*/  ISETP.LT.AND P3, PT, R111, c[0x0][0x178], !P2 ;  /* 0x00005e006f007a0c */ /* 0x000fe40005761270 */
[----:B------:R-:W-:Y:S02]  /*ccd60*/  IADD3 R178, R115, 0x2d, RZ ;  /* 0x0000002d73b27810 */ /* 0x000fe40007ffe0ff */
[----:B------:R-:W-:Y:S02]  /*ccd70*/  IADD3 R180, R181, c[0x0][0x198], RZ ;  /* 0x00006600b5b47a10 */ /* 0x000fe40007ffe0ff */
[----:B------:R-:W-:Y:S02]  /*ccd80*/  IADD3 R179, R115, 0x34, RZ ;  /* 0x0000003473b37810 */ /* 0x000fe40007ffe0ff */
[----:B------:R-:W-:Y:S01]  /*ccd90*/  ISETP.GE.AND P5, PT, R178, c[0x0][0x17c], PT ;  /* 0x00005f00b2007a0c */ /* 0x000fe20003fa6270 */
[----:B------:R-:W-:Y:S01]  /*ccda0*/  IMAD.WIDE R2, R180, 0x4, R174 ;  /* 0x00000004b4027825 */ /* 0x000fe200078e02ae */
[----:B------:R-:W-:-:S02]  /*ccdb0*/  ISETP.GE.AND P0, PT, R179, c[0x0][0x17c], PT ;  /* 0x00005f00b3007a0c */ /* 0x000fc40003f06270 */
[----:B------:R-:W-:Y:S01]  /*ccdc0*/  ISETP.LT.AND P2, PT, R186, c[0x0][0x178], !P2 ;  /* 0x00005e00ba007a0c */ /* 0x000fe20005741270 */
[----:B------:R-:W-:Y:S01]  /*ccdd0*/  IMAD.WIDE R176, R180, 0x4, R172 ;  /* 0x00000004b4b07825 */ /* 0x000fe200078e02ac */
[----:B------:R-:W-:-:S03]  /*ccde0*/  ISETP.LT.AND P1, PT, R150, c[0x0][0x178], !P5 ;  /* 0x00005e0096007a0c */ /* 0x000fc60006f21270 */
[C---:B------:R-:W-:Y:S01]  /*ccdf0*/  IMAD.WIDE R178, R180.reuse, 0x4, R6 ;  /* 0x00000004b4b27825 */ /* 0x040fe200078e0206 */
[----:B------:R1:W-:Y:S01]  /*cce00*/  @P4 STG.E [R2.64], R248 ;  /* 0x000000f802004986 */ /* 0x0003e2000c101906 */
[----:B------:R-:W-:-:S03]  /*cce10*/  IADD3 R181, R180, c[0x0][0x198], RZ ;  /* 0x00006600b4b57a10 */ /* 0x000fc60007ffe0ff */
[----:B------:R1:W-:Y:S01]  /*cce20*/  @P6 STG.E [R176.64], R187 ;  /* 0x000000bbb0006986 */ /* 0x0003e2000c101906 */
[----:B------:R-:W-:-:S03]  /*cce30*/  ISETP.LT.AND P6, PT, R111, c[0x0][0x178], !P5 ;  /* 0x00005e006f007a0c */ /* 0x000fc60006fc1270 */
[----:B------:R1:W-:Y:S01]  /*cce40*/  @P3 STG.E [R178.64], R243 ;  /* 0x000000f3b2003986 */ /* 0x0003e2000c101906 */
[----:B------:R-:W-:Y:S02]  /*cce50*/  ISETP.LT.AND P3, PT, R151, c[0x0][0x178], !P5 ;  /* 0x00005e0097007a0c */ /* 0x000fe40006f61270 */
[----:B------:R-:W-:Y:S01]  /*cce60*/  ISETP.LT.AND P5, PT, R186, c[0x0][0x178], !P5 ;  /* 0x00005e00ba007a0c */ /* 0x000fe20006fa1270 */
[----:B-1----:R-:W-:Y:S01]  /*cce70*/  IMAD.WIDE R2, R180, 0x4, R4 ;  /* 0x00000004b4027825 */ /* 0x002fe200078e0204 */
[----:B------:R-:W2:Y:S03]  /*cce80*/  LDL.LU R187, [R1+0x3f0] ;  /* 0x0003f00001bb7983 */ /* 0x000ea60000300800 */
[----:B------:R-:W-:Y:S01]  /*cce90*/  IMAD.WIDE R176, R181, 0x4, R174 ;  /* 0x00000004b5b07825 */ /* 0x000fe200078e02ae */
[C---:B------:R-:W-:Y:S01]  /*ccea0*/  IADD3 R178, R115.reuse, 0x2e, RZ ;  /* 0x0000002e73b27810 */ /* 0x040fe20007ffe0ff */
[----:B------:R-:W2:Y:S03]  /*cceb0*/  LDL.LU R243, [R1+0x3a0] ;  /* 0x0003a00001f37983 */ /* 0x000ea60000300800 */
[----:B------:R-:W-:Y:S01]  /*ccec0*/  ISETP.GE.AND P4, PT, R178, c[0x0][0x17c], PT ;  /* 0x00005f00b2007a0c */ /* 0x000fe20003f86270 */
[----:B------:R1:W-:Y:S01]  /*cced0*/  @P2 STG.E [R2.64], R246 ;  /* 0x000000f602002986 */ /* 0x0003e2000c101906 */
[----:B------:R-:W-:-:S04]  /*ccee0*/  IADD3 R178, R115, 0x2f, RZ ;  /* 0x0000002f73b27810 */ /* 0x000fc80007ffe0ff */
[----:B------:R-:W-:Y:S01]  /*ccef0*/  ISETP.GE.AND P2, PT, R178, c[0x0][0x17c], PT ;  /* 0x00005f00b2007a0c */ /* 0x000fe20003f46270 */
[C---:B------:R-:W-:Y:S01]  /*ccf00*/  IMAD.WIDE R178, R181.reuse, 0x4, R4 ;  /* 0x00000004b5b27825 */ /* 0x040fe200078e0204 */
[----:B-1----:R-:W2:Y:S03]  /*ccf10*/  LDL.LU R246, [R1+0x360] ;  /* 0x0003600001f67983 */ /* 0x002ea60000300800 */
[C---:B------:R-:W-:Y:S01]  /*ccf20*/  IMAD.WIDE R2, R181.reuse, 0x4, R172 ;  /* 0x00000004b5027825 */ /* 0x040fe200078e02ac */
[----:B---3--:R1:W-:Y:S04]  /*ccf30*/  @P1 STG.E [R176.64], R247 ;  /* 0x000000f7b0001986 */ /* 0x0083e8000c101906 */
[----:B------:R-:W-:Y:S01]  /*ccf40*/  @P3 STG.E [R2.64], R185 ;  /* 0x000000b902003986 */ /* 0x000fe2000c101906 */
[----:B-1----:R-:W-:-:S03]  /*ccf50*/  IMAD.WIDE R176, R181, 0x4, R6 ;  /* 0x00000004b5b07825 */ /* 0x002fc600078e0206 */
[----:B------:R-:W3:Y:S04]  /*ccf60*/  LDL.LU R247, [R1+0x444] ;  /* 0x0004440001f77983 */ /* 0x000ee80000300800 */
[----:B----4-:R-:W-:Y:S04]  /*ccf70*/  @P6 STG.E [R176.64], R245 ;  /* 0x000000f5b0006986 */ /* 0x010fe8000c101906 */
[----:B--2---:R1:W-:Y:S04]  /*ccf80*/  @P5 STG.E [R178.64], R244 ;  /* 0x000000f4b2005986 */ /* 0x0043e8000c101906 */
[----:B-1----:R-:W2:Y:S04]  /*ccf90*/  LDL.LU R244, [R1+0x3f4] ;  /* 0x0003f40001f47983 */ /* 0x002ea80000300800 */
[----:B------:R-:W4:Y:S04]  /*ccfa0*/  LDL.LU R249, [R1+0x3a4] ;  /* 0x0003a40001f97983 */ /* 0x000f280000300800 */
[----:B------:R-:W4:Y:S01]  /*ccfb0*/  LDL.LU R245, [R1+0x364] ;  /* 0x0003640001f57983 */ /* 0x000f220000300800 */
[----:B------:R-:W-:-:S02]  /*ccfc0*/  ISETP.LT.AND P1, PT, R150, c[0x0][0x178], !P4 ;  /* 0x00005e0096007a0c */ /* 0x000fc40006721270 */
[----:B------:R-:W-:Y:S01]  /*ccfd0*/  ISETP.LT.AND P3, PT, R151, c[0x0][0x178], !P4 ;  /* 0x00005e0097007a0c */ /* 0x000fe20006761270 */
[----:B------:R-:W4:Y:S01]  /*ccfe0*/  LDL.LU R248, [R1+0x2b8] ;  /* 0x0002b80001f87983 */ /* 0x000f220000300800 */
[----:B------:R-:W-:Y:S02]  /*ccff0*/  IADD3 R180, R181, c[0x0][0x198], RZ ;  /* 0x00006600b5b47a10 */ /* 0x000fe40007ffe0ff */
[----:B------:R-:W-:Y:S01]  /*cd000*/  ISETP.LT.AND P6, PT, R111, c[0x0][0x178], !P4 ;  /* 0x00005e006f007a0c */ /* 0x000fe200067c1270 */
[----:B------:R-:W4:Y:S01]  /*cd010*/  LDL.LU R185, [R1+0x278] ;  /* 0x0002780001b97983 */ /* 0x000f220000300800 */
[----:B------:R-:W-:Y:S01]  /*cd020*/  ISETP.LT.AND P4, PT, R186, c[0x0][0x178], !P4 ;  /* 0x00005e00ba007a0c */ /* 0x000fe20006781270 */
[----:B------:R-:W-:Y:S01]  /*cd030*/  IMAD.WIDE R2, R180, 0x4, R174 ;  /* 0x00000004b4027825 */ /* 0x000fe200078e02ae */
[----:B------:R-:W-:Y:S02]  /*cd040*/  IADD3 R178, R115, 0x30, RZ ;  /* 0x0000003073b27810 */ /* 0x000fe40007ffe0ff */
[----:B------:R-:W-:Y:S01]  /*cd050*/  ISETP.LT.AND P5, PT, R150, c[0x0][0x178], !P2 ;  /* 0x00005e0096007a0c */ /* 0x000fe200057a1270 */
[C---:B------:R-:W-:Y:S01]  /*cd060*/  IMAD.WIDE R176, R180.reuse, 0x4, R172 ;  /* 0x00000004b4b07825 */ /* 0x040fe200078e02ac */
[----:B------:R1:W-:Y:S01]  /*cd070*/  @P1 STG.E [R2.64], R250 ;  /* 0x000000fa02001986 */ /* 0x0003e2000c101906 */
[----:B------:R-:W-:-:S02]  /*cd080*/  IADD3 R181, R180, c[0x0][0x198], RZ ;  /* 0x00006600b4b57a10 */ /* 0x000fc40007ffe0ff */
[----:B------:R-:W-:Y:S01]  /*cd090*/  ISETP.GE.AND P1, PT, R178, c[0x0][0x17c], PT ;  /* 0x00005f00b2007a0c */ /* 0x000fe20003f26270 */
[C---:B------:R-:W-:Y:S01]  /*cd0a0*/  IMAD.WIDE R178, R180.reuse, 0x4, R4 ;  /* 0x00000004b4b27825 */ /* 0x040fe200078e0204 */
[----:B------:R1:W-:Y:S01]  /*cd0b0*/  @P3 STG.E [R176.64], R187 ;  /* 0x000000bbb0003986 */ /* 0x0003e2000c101906 */
[----:B------:R-:W-:Y:S02]  /*cd0c0*/  ISETP.LT.AND P3, PT, R151, c[0x0][0x178], !P2 ;  /* 0x00005e0097007a0c */ /* 0x000fe40005761270 */
[----:B-1----:R-:W-:-:S04]  /*cd0d0*/  IMAD.WIDE R2, R180, 0x4, R6 ;  /* 0x00000004b4027825 */ /* 0x002fc800078e0206 */
[----:B------:R-:W-:Y:S01]  /*cd0e0*/  IMAD.WIDE R176, R181, 0x4, R174 ;  /* 0x00000004b5b07825 */ /* 0x000fe200078e02ae */
[----:B------:R1:W-:Y:S04]  /*cd0f0*/  @P6 STG.E [R2.64], R243 ;  /* 0x000000f302006986 */ /* 0x0003e8000c101906 */
[----:B------:R-:W4:Y:S04]  /*cd100*/  LDL.LU R187, [R1+0x218] ;  /* 0x0002180001bb7983 */ /* 0x000f280000300800 */
[----:B------:R1:W-:Y:S01]  /*cd110*/  @P4 STG.E [R178.64], R246 ;  /* 0x000000f6b2004986 */ /* 0x0003e2000c101906 */
[----:B------:R-:W-:-:S02]  /*cd120*/  ISETP.LT.AND P4, PT, R111, c[0x0][0x178], !P2 ;  /* 0x00005e006f007a0c */ /* 0x000fc40005781270 */
[----:B------:R-:W-:Y:S01]  /*cd130*/  ISETP.LT.AND P2, PT, R186, c[0x0][0x178], !P2 ;  /* 0x00005e00ba007a0c */ /* 0x000fe20005741270 */
[----:B-1----:R-:W4:Y:S01]  /*cd140*/  LDL.LU R243, [R1+0x198] ;  /* 0x0001980001f37983 */ /* 0x002f220000300800 */
[----:B------:R-:W-:-:S03]  /*cd150*/  IMAD.WIDE R2, R181, 0x4, R6 ;  /* 0x00000004b5027825 */ /* 0x000fc600078e0206 */
[----:B------:R-:W4:Y:S01]  /*cd160*/  LDL.LU R246, [R1+0x2bc] ;  /* 0x0002bc0001f67983 */ /* 0x000f220000300800 */
[----:B------:R-:W-:-:S03]  /*cd170*/  IMAD.WIDE R178, R181, 0x4, R4 ;  /* 0x00000004b5b27825 */ /* 0x000fc600078e0204 */
[----:B---3--:R1:W-:Y:S02]  /*cd180*/  @P5 STG.E [R176.64], R247 ;  /* 0x000000f7b0005986 */ /* 0x0083e4000c101906 */
[----:B-1----:R-:W-:Y:S02]  /*cd190*/  IMAD.WIDE R176, R181, 0x4, R172 ;  /* 0x00000004b5b07825 */ /* 0x002fe400078e02ac */
[----:B------:R-:W3:Y:S04]  /*cd1a0*/  LDL.LU R247, [R1+0x27c] ;  /* 0x00027c0001f77983 */ /* 0x000ee80000300800 */
[----:B--2---:R1:W-:Y:S04]  /*cd1b0*/  @P3 STG.E [R176.64], R244 ;  /* 0x000000f4b0003986 */ /* 0x0043e8000c101906 */
[----:B----4-:R-:W-:Y:S04]  /*cd1c0*/  @P4 STG.E [R2.64], R249 ;  /* 0x000000f902004986 */ /* 0x010fe8000c101906 */
[----:B-1----:R-:W2:Y:S04]  /*cd1d0*/  LDL.LU R244, [R1+0x21c] ;  /* 0x00021c0001f47983 */ /* 0x002ea80000300800 */
[----:B------:R1:W-:Y:S04]  /*cd1e0*/  @P2 STG.E [R178.64], R245 ;  /* 0x000000f5b2002986 */ /* 0x0003e8000c101906 */
[----:B-1----:R-:W4:Y:S01]  /*cd1f0*/  LDL.LU R245, [R1+0x19c] ;  /* 0x00019c0001f57983 */ /* 0x002f220000300800 */
[----:B------:R-:W-:-:S02]  /*cd200*/  ISETP.LT.AND P5, PT, R150, c[0x0][0x178], !P1 ;  /* 0x00005e0096007a0c */ /* 0x000fc40004fa1270 */
[----:B------:R-:W-:Y:S01]  /*cd210*/  ISETP.LT.AND P6, PT, R151, c[0x0][0x178], !P1 ;  /* 0x00005e0097007a0c */ /* 0x000fe20004fc1270 */
[----:B------:R-:W4:Y:S01]  /*cd220*/  LDL.LU R251, [R1+0x1f8] ;  /* 0x0001f80001fb7983 */ /* 0x000f220000300800 */
[----:B------:R-:W-:Y:S02]  /*cd230*/  IADD3 R180, R181, c[0x0][0x198], RZ ;  /* 0x00006600b5b47a10 */ /* 0x000fe40007ffe0ff */
[----:B------:R-:W-:Y:S01]  /*cd240*/  IADD3 R182, R115, 0x31, RZ ;  /* 0x0000003173b67810 */ /* 0x000fe20007ffe0ff */
[----:B------:R-:W4:Y:S02]  /*cd250*/  LDL.LU R250, [R1+0x31c] ;  /* 0x00031c0001fa7983 */ /* 0x000f240000300800 */
[----:B------:R-:W-:Y:S01]  /*cd260*/  IMAD.WIDE R176, R180, 0x4, R174 ;  /* 0x00000004b4b07825 */ /* 0x000fe200078e02ae */
[----:B------:R-:W-:Y:S01]  /*cd270*/  ISETP.GE.AND P3, PT, R182, c[0x0][0x17c], PT ;  /* 0x00005f00b6007a0c */ /* 0x000fe20003f66270 */
[----:B------:R-:W4:Y:S01]  /*cd280*/  LDL.LU R249, [R1+0x2ac] ;  /* 0x0002ac0001f97983 */ /* 0x000f220000300800 */
[----:B------:R-:W-:Y:S01]  /*cd290*/  ISETP.LT.AND P2, PT, R111, c[0x0][0x178], !P1 ;  /* 0x00005e006f007a0c */ /* 0x000fe20004f41270 */
[----:B------:R-:W-:Y:S01]  /*cd2a0*/  IMAD.WIDE R2, R180, 0x4, R172 ;  /* 0x00000004b4027825 */ /* 0x000fe200078e02ac */
[----:B------:R-:W-:Y:S01]  /*cd2b0*/  ISETP.LT.AND P1, PT, R186, c[0x0][0x178], !P1 ;  /* 0x00005e00ba007a0c */ /* 0x000fe20004f21270 */
[----:B------:R1:W-:Y:S01]  /*cd2c0*/  @P5 STG.E [R176.64], R248 ;  /* 0x000000f8b0005986 */ /* 0x0003e2000c101906 */
[----:B------:R-:W-:-:S02]  /*cd2d0*/  ISETP.LT.AND P5, PT, R150, c[0x0][0x178], !P3 ;  /* 0x00005e0096007a0c */ /* 0x000fc40005fa1270 */
[----:B------:R-:W-:Y:S01]  /*cd2e0*/  ISETP.LT.AND P4, PT, R151, c[0x0][0x178], !P3 ;  /* 0x00005e0097007a0c */ /* 0x000fe20005f81270 */
[----:B------:R1:W-:Y:S01]  /*cd2f0*/  @P6 STG.E [R2.64], R185 ;  /* 0x000000b902006986 */ /* 0x0003e2000c101906 */
[----:B------:R-:W-:Y:S02]  /*cd300*/  ISETP.LT.AND P6, PT, R111, c[0x0][0x178], !P3 ;  /* 0x00005e006f007a0c */ /* 0x000fe40005fc1270 */
[----:B------:R-:W-:Y:S02]  /*cd310*/  IADD3 R182, R180, c[0x0][0x198], RZ ;  /* 0x00006600b4b67a10 */ /* 0x000fe40007ffe0ff */
[----:B------:R-:W-:Y:S01]  /*cd320*/  ISETP.LT.AND P3, PT, R186, c[0x0][0x178], !P3 ;  /* 0x00005e00ba007a0c */ /* 0x000fe20005f61270 */
[----:B-1----:R-:W-:-:S04]  /*cd330*/  IMAD.WIDE R176, R180, 0x4, R4 ;  /* 0x00000004b4b07825 */ /* 0x002fc800078e0204 */
[----:B------:R-:W-:-:S04]  /*cd340*/  IMAD.WIDE R2, R180, 0x4, R6 ;  /* 0x00000004b4027825 */ /* 0x000fc800078e0206 */
[C---:B------:R-:W-:Y:S01]  /*cd350*/  IMAD.WIDE R178, R182.reuse, 0x4, R174 ;  /* 0x00000004b6b27825 */ /* 0x040fe200078e02ae */
[----:B------:R1:W-:Y:S03]  /*cd360*/  @P2 STG.E [R2.64], R187 ;  /* 0x000000bb02002986 */ /* 0x0003e6000c101906 */
[----:B------:R-:W-:Y:S01]  /*cd370*/  IMAD.WIDE R180, R182, 0x4, R172 ;  /* 0x00000004b6b47825 */ /* 0x000fe200078e02ac */
[----:B------:R-:W-:Y:S01]  /*cd380*/  @P1 STG.E [R176.64], R243 ;  /* 0x000000f3b0001986 */ /* 0x000fe2000c101906 */
[----:B------:R-:W-:-:S03]  /*cd390*/  IADD3 R183, R115, 0x32, RZ ;  /* 0x0000003273b77810 */ /* 0x000fc60007ffe0ff */
[----:B------:R1:W-:Y:S02]  /*cd3a0*/  @P5 STG.E [R178.64], R246 ;  /* 0x000000f6b2005986 */ /* 0x0003e4000c101906 */
[C---:B-1----:R-:W-:Y:S01]  /*cd3b0*/  IMAD.WIDE R2, R182.reuse, 0x4, R6 ;  /* 0x00000004b6027825 */ /* 0x042fe200078e0206 */
[----:B------:R-:W-:Y:S02]  /*cd3c0*/  IADD3 R184, R115, 0x33, RZ ;  /* 0x0000003373b87810 */ /* 0x000fe40007ffe0ff */
[----:B------:R-:W-:Y:S02]  /*cd3d0*/  ISETP.GE.AND P2, PT, R183, c[0x0][0x17c], PT ;  /* 0x00005f00b7007a0c */ /* 0x000fe40003f46270 */
[----:B------:R-:W-:Y:S01]  /*cd3e0*/  IADD3 R183, R182, c[0x0][0x198], RZ ;  /* 0x00006600b6b77a10 */ /* 0x000fe20007ffe0ff */
[----:B------:R-:W4:Y:S04]  /*cd3f0*/  LDL.LU R246, [R1+0x25c] ;  /* 0x00025c0001f67983 */ /* 0x000f280000300800 */
[----:B---3--:R-:W-:Y:S04]  /*cd400*/  @P4 STG.E [R180.64], R247 ;  /* 0x000000f7b4004986 */ /* 0x008fe8000c101906 */
[----:B--2---:R1:W-:Y:S01]  /*cd410*/  @P6 STG.E [R2.64], R244 ;  /* 0x000000f402006986 */ /* 0x0043e2000c101906 */
[----:B------:R-:W-:Y:S01]  /*cd420*/  ISETP.GE.AND P6, PT, R184, c[0x0][0x17c], PT ;  /* 0x00005f00b8007a0c */ /* 0x000fe20003fc6270 */
[----:B-1----:R-:W-:-:S02]  /*cd430*/  IMAD.WIDE R2, R182, 0x4, R4 ;  /* 0x00000004b6027825 */ /* 0x002fc400078e0204 */
[----:B------:R-:W2:Y:S04]  /*cd440*/  LDL.LU R244, [R1+0x1fc] ;  /* 0x0001fc0001f47983 */ /* 0x000ea80000300800 */
[----:B------:R-:W3:Y:S04]  /*cd450*/  LDL.LU R182, [R1+0x258] ;  /* 0x0002580001b67983 */ /* 0x000ee80000300800 */
[----:B------:R-:W2:Y:S04]  /*cd460*/  LDL.LU R184, [R1+0x2a8] ;  /* 0x0002a80001b87983 */ /* 0x000ea80000300800 */
[----:B----4-:R1:W-:Y:S04]  /*cd470*/  @P3 STG.E [R2.64], R245 ;  /* 0x000000f502003986 */ /* 0x0103e8000c101906 */
[----:B-1----:R-:W4:Y:S04]  /*cd480*/  LDL.LU R3, [R1+0x318] ;  /* 0x0003180001037983 */ /* 0x002f280000300800 */
[----:B------:R-:W2:Y:S04]  /*cd490*/  LDL.LU R248, [R1+0x338] ;  /* 0x0003380001f87983 */ /* 0x000ea80000300800 */
[----:B------:R-:W3:Y:S04]  /*cd4a0*/  LDL.LU R185, [R1+0x2e8] ;  /* 0x0002e80001b97983 */ /* 0x000ee80000300800 */
[----:B------:R-:W3:Y:S01]  /*cd4b0*/  LDL.LU R187, [R1+0x288] ;  /* 0x0002880001bb7983 */ /* 0x000ee20000300800 */
[----:B------:R-:W-:-:S03]  /*cd4c0*/  ISETP.LT.AND P5, PT, R150, c[0x0][0x178], !P2 ;  /* 0x00005e0096007a0c */ /* 0x000fc600057a1270 */
[----:B------:R-:W3:Y:S01]  /*cd4d0*/  LDL.LU R243, [R1+0x228] ;  /* 0x0002280001f37983 */ /* 0x000ee20000300800 */
[----:B------:R-:W-:-:S03]  /*cd4e0*/  ISETP.LT.AND P4, PT, R151, c[0x0][0x178], !P2 ;  /* 0x00005e0097007a0c */ /* 0x000fc60005781270 */
[----:B------:R-:W3:Y:S01]  /*cd4f0*/  LDL.LU R247, [R1+0x33c] ;  /* 0x00033c0001f77983 */ /* 0x000ee20000300800 */
[----:B------:R-:W-:-:S03]  /*cd500*/  ISETP.LT.AND P1, PT, R111, c[0x0][0x178], !P2 ;  /* 0x00005e006f007a0c */ /* 0x000fc60005721270 */
[----:B------:R-:W3:Y:S01]  /*cd510*/  LDL.LU R245, [R1+0x2ec] ;  /* 0x0002ec0001f57983 */ /* 0x000ee20000300800 */
[----:B------:R-:W-:Y:S01]  /*cd520*/  IMAD.WIDE R176, R183, 0x4, R174 ;  /* 0x00000004b7b07825 */ /* 0x000fe200078e02ae */
[----:B------:R-:W-:-:S03]  /*cd530*/  ISETP.LT.AND P2, PT, R186, c[0x0][0x178], !P2 ;  /* 0x00005e00ba007a0c */ /* 0x000fc60005741270 */
[----:B------:R-:W-:-:S04]  /*cd540*/  IMAD.WIDE R178, R183, 0x4, R172 ;  /* 0x00000004b7b27825 */ /* 0x000fc800078e02ac */
[----:B------:R-:W-:Y:S01]  /*cd550*/  IMAD.WIDE R180, R183, 0x4, R6 ;  /* 0x00000004b7b47825 */ /* 0x000fe200078e0206 */
[----:B------:R-:W-:Y:S01]  /*cd560*/  ISETP.LT.AND P3, PT, R150, c[0x0][0x178], !P6 ;  /* 0x00005e0096007a0c */ /* 0x000fe20007761270 */
[----:B----4-:R1:W-:Y:S01]  /*cd570*/  @P5 STG.E [R176.64], R3 ;  /* 0x00000003b0005986 */ /* 0x0103e2000c101906 */
[----:B------:R-:W-:-:S03]  /*cd580*/  ISETP.LT.AND P5, PT, R111, c[0x0][0x178], !P6 ;  /* 0x00005e006f007a0c */ /* 0x000fc600077a1270 */
[----:B--2---:R2:W-:Y:S04]  /*cd590*/  @P4 STG.E [R178.64], R184 ;  /* 0x000000b8b2004986 */ /* 0x0045e8000c101906 */
[----:B---3--:R3:W-:Y:S01]  /*cd5a0*/  @P1 STG.E [R180.64], R182 ;  /* 0x000000b6b4001986 */ /* 0x0087e2000c101906 */
[----:B------:R-:W-:Y:S02]  /*cd5b0*/  ISETP.LT.AND P1, PT, R151, c[0x0][0x178], !P6 ;  /* 0x00005e0097007a0c */ /* 0x000fe40007721270 */
[----:B------:R-:W-:Y:S01]  /*cd5c0*/  ISETP.LT.AND P6, PT, R186, c[0x0][0x178], !P6 ;  /* 0x00005e00ba007a0c */ /* 0x000fe200077c1270 */
[C---:B-1----:R-:W-:Y:S01]  /*cd5d0*/  IMAD.WIDE R2, R183.reuse, 0x4, R4 ;  /* 0x00000004b7027825 */ /* 0x042fe200078e0204 */
[----:B------:R-:W-:Y:S02]  /*cd5e0*/  IADD3 R176, R183, c[0x0][0x198], RZ ;  /* 0x00006600b7b07a10 */ /* 0x000fe40007ffe0ff */
[----:B------:R-:W-:-:S02]  /*cd5f0*/  IADD3 R177, R115, 0x35, RZ ;  /* 0x0000003573b17810 */ /* 0x000fc40007ffe0ff */
[----:B------:R1:W-:Y:S01]  /*cd600*/  @P2 STG.E [R2.64], R251 ;  /* 0x000000fb02002986 */ /* 0x0003e2000c101906 */
[----:B--2---:R-:W-:Y:S01]  /*cd610*/  IMAD.WIDE R178, R176, 0x4, R6 ;  /* 0x00000004b0b27825 */ /* 0x004fe200078e0206 */
[----:B------:R-:W-:-:S03]  /*cd620*/  ISETP.GE.AND P4, PT, R177, c[0x0][0x17c], PT ;  /* 0x00005f00b1007a0c */ /* 0x000fc60003f86270 */
[----:B---3--:R-:W-:-:S04]  /*cd630*/  IMAD.WIDE R182, R176, 0x4, R174 ;  /* 0x00000004b0b67825 */ /* 0x008fc800078e02ae */
[C---:B------:R-:W-:Y:S01]  /*cd640*/  IMAD.WIDE R180, R176.reuse, 0x4, R172 ;  /* 0x00000004b0b47825 */ /* 0x040fe200078e02ac */
[----:B-1----:R-:W-:-:S03]  /*cd650*/  IADD3 R2, R176, c[0x0][0x198], RZ ;  /* 0x00006600b0027a10 */ /* 0x002fc60007ffe0ff */
[----:B------:R-:W-:Y:S01]  /*cd660*/  IMAD.WIDE R176, R176, 0x4, R4 ;  /* 0x00000004b0b07825 */ /* 0x000fe200078e0204 */
[----:B------:R-:W-:Y:S04]  /*cd670*/  @P3 STG.E [R182.64], R250 ;  /* 0x000000fab6003986 */ /* 0x000fe8000c101906 */
[----:B------:R-:W-:Y:S04]  /*cd680*/  @P1 STG.E [R180.64], R249 ;  /* 0x000000f9b4001986 */ /* 0x000fe8000c101906 */
[----:B------:R1:W-:Y:S04]  /*cd690*/  @P5 STG.E [R178.64], R246 ;  /* 0x000000f6b2005986 */ /* 0x0003e8000c101906 */
[----:B------:R2:W-:Y:S04]  /*cd6a0*/  @P6 STG.E [R176.64], R244 ;  /* 0x000000f4b0006986 */ /* 0x0005e8000c101906 */
[----:B-1----:R-:W3:Y:S04]  /*cd6b0*/  LDL.LU R246, [R1+0x28c] ;  /* 0x00028c0001f67983 */ /* 0x002ee80000300800 */
[----:B--2---:R-:W2:Y:S01]  /*cd6c0*/  LDL.LU R244, [R1+0x22c] ;  /* 0x00022c0001f47983 */ /* 0x004ea20000300800 */
[----:B------:R-:W-:Y:S01]  /*cd6d0*/  ISETP.LT.AND P2, PT, R150, c[0x0][0x178], !P0 ;  /* 0x00005e0096007a0c */ /* 0x000fe20004741270 */
[----:B------:R-:W-:Y:S01]  /*cd6e0*/  IMAD.WIDE R182, R2, 0x4, R174 ;  /* 0x0000000402b67825 */ /* 0x000fe200078e02ae */
[----:B------:R-:W-:Y:S01]  /*cd6f0*/  ISETP.LT.AND P3, PT, R151, c[0x0][0x178], !P0 ;  /* 0x00005e0097007a0c */ /* 0x000fe20004761270 */
[----:B------:R-:W4:Y:S01]  /*cd700*/  LDL.LU R251, [R1+0x388] ;  /* 0x0003880001fb7983 */ /* 0x000f220000300800 */
[----:B------:R-:W-:Y:S01]  /*cd710*/  ISETP.LT.AND P6, PT, R150, c[0x0][0x178], !P4 ;  /* 0x00005e0096007a0c */ /* 0x000fe200067c1270 */
[----:B------:R-:W-:-:S08]  /*cd720*/  IMAD.WIDE R178, R2, 0x4, R172 ;  /* 0x0000000402b27825 */ /* 0x000fd000078e02ac */
[----:B------:R1:W-:Y:S01]  /*cd730*/  @P2 STG.E [R182.64], R248 ;  /* 0x000000f8b6002986 */ /* 0x0003e2000c101906 */
[----:B------:R-:W-:Y:S02]  /*cd740*/  ISETP.LT.AND P2, PT, R111, c[0x0][0x178], !P0 ;  /* 0x00005e006f007a0c */ /* 0x000fe40004741270 */
[----:B------:R-:W-:Y:S01]  /*cd750*/  ISETP.LT.AND P0, PT, R186, c[0x0][0x178], !P0 ;  /* 0x00005e00ba007a0c */ /* 0x000fe20004701270 */
[C---:B------:R-:W-:Y:S01]  /*cd760*/  IMAD.WIDE R176, R2.reuse, 0x4, R6 ;  /* 0x0000000402b07825 */ /* 0x040fe200078e0206 */
[----:B------:R-:W-:Y:S02]  /*cd770*/  ISETP.LT.AND P5, PT, R151, c[0x0][0x178], !P4 ;  /* 0x00005e0097007a0c */ /* 0x000fe400067a1270 */
[----:B------:R-:W-:Y:S01]  /*cd780*/  IADD3 R3, R115, 0x36, RZ ;  /* 0x0000003673037810 */ /* 0x000fe20007ffe0ff */
[----:B------:R1:W-:Y:S02]  /*cd790*/  @P3 STG.E [R178.64], R185 ;  /* 0x000000b9b2003986 */ /* 0x0003e4000c101906 */
[----:B-1----:R-:W-:-:S02]  /*cd7a0*/  IADD3 R182, R2, c[0x0][0x198], RZ ;  /* 0x0000660002b67a10 */ /* 0x002fc40007ffe0ff */
[----:B------:R-:W4:Y:S01]  /*cd7b0*/  LDL.LU R248, [R1+0x328] ;  /* 0x0003280001f87983 */ /* 0x000f220000300800 */
[----:B------:R-:W-:Y:S01]  /*cd7c0*/  ISETP.GE.AND P1, PT, R3, c[0x0][0x17c], PT ;  /* 0x00005f0003007a0c */ /* 0x000fe20003f26270 */
[----:B------:R-:W-:Y:S02]  /*cd7d0*/  IMAD.WIDE R2, R2, 0x4, R4 ;  /* 0x0000000402027825 */ /* 0x000fe400078e0204 */
[----:B------:R1:W-:Y:S02]  /*cd7e0*/  @P2 STG.E [R176.64], R187 ;  /* 0x000000bbb0002986 */ /* 0x0003e4000c101906 */
[----:B------:R-:W-:-:S04]  /*cd7f0*/  IMAD.WIDE R180, R182, 0x4, R174 ;  /* 0x00000004b6b47825 */ /* 0x000fc800078e02ae */
[----:B------:R-:W-:Y:S01]  /*cd800*/  IMAD.WIDE R178, R182, 0x4, R172 ;  /* 0x00000004b6b27825 */ /* 0x000fe200078e02ac */
[----:B------:R1:W-:Y:S04]  /*cd810*/  @P0 STG.E [R2.64], R243 ;  /* 0x000000f302000986 */ /* 0x0003e8000c101906 */
[----:B-1----:R-:W4:Y:S04]  /*cd820*/  LDL.LU R187, [R1+0x2c8] ;  /* 0x0002c80001bb7983 */ /* 0x002f280000300800 */
[----:B------:R1:W-:Y:S04]  /*cd830*/  @P6 STG.E [R180.64], R247 ;  /* 0x000000f7b4006986 */ /* 0x0003e8000c101906 */
[----:B------:R-:W4:Y:S04]  /*cd840*/  LDL.LU R243, [R1+0x268] ;  /* 0x0002680001f37983 */ /* 0x000f280000300800 */
[----:B------:R1:W-:Y:S04]  /*cd850*/  @P5 STG.E [R178.64], R245 ;  /* 0x000000f5b2005986 */ /* 0x0003e8000c101906 */
[----:B-1----:R-:W4:Y:S04]  /*cd860*/  LDL.LU R247, [R1+0x38c] ;  /* 0x00038c0001f77983 */ /* 0x002f280000300800 */
[----:B------:R-:W4:Y:S01]  /*cd870*/  LDL.LU R245, [R1+0x32c] ;  /* 0x00032c0001f57983 */ /* 0x000f220000300800 */
[----:B------:R-:W-:-:S02]  /*cd880*/  ISETP.LT.AND P6, PT, R111, c[0x0][0x178], !P4 ;  /* 0x00005e006f007a0c */ /* 0x000fc400067c1270 */
[----:B------:R-:W-:Y:S01]  /*cd890*/  ISETP.LT.AND P4, PT, R186, c[0x0][0x178], !P4 ;  /* 0x00005e00ba007a0c */ /* 0x000fe20006781270 */
[----:B------:R-:W-:-:S04]  /*cd8a0*/  IMAD.WIDE R2, R182, 0x4, R6 ;  /* 0x00000004b6027825 */ /* 0x000fc800078e0206 */
[----:B------:R-:W-:-:S06]  /*cd8b0*/  IMAD.WIDE R176, R182, 0x4, R4 ;  /* 0x00000004b6b07825 */ /* 0x000fcc00078e0204 */
[----:B---3--:R1:W-:Y:S04]  /*cd8c0*/  @P6 STG.E [R2.64], R246 ;  /* 0x000000f602006986 */ /* 0x0083e8000c101906 */
[----:B--2---:R2:W-:Y:S04]  /*cd8d0*/  @P4 STG.E [R176.64], R244 ;  /* 0x000000f4b0004986 */ /* 0x0045e8000c101906 */
[----:B-1----:R-:W3:Y:S04]  /*cd8e0*/  LDL.LU R246, [R1+0x2cc] ;  /* 0x0002cc0001f67983 */ /* 0x002ee80000300800 */
[----:B--2---:R-:W2:Y:S01]  /*cd8f0*/  LDL.LU R244, [R1+0x26c] ;  /* 0x00026c0001f47983 */ /* 0x004ea20000300800 */
[----:B------:R-:W-:-:S02]  /*cd900*/  ISETP.LT.AND P5, PT, R150, c[0x0][0x178], !P1 ;  /* 0x00005e0096007a0c */ /* 0x000fc40004fa1270 */
[----:B------:R-:W-:Y:S01]  /*cd910*/  IADD3 R180, R182, c[0x0][0x198], RZ ;  /* 0x00006600b6b47a10 */ /* 0x000fe20007ffe0ff */
[----:B------:R-:W2:Y:S01]  /*cd920*/  LDL.LU R250, [R1+0x3b8] ;  /* 0x0003b80001fa7983 */ /* 0x000ea20000300800 */
[----:B------:R-:W-:Y:S02]  /*cd930*/  IADD3 R181, R115, 0x37, RZ ;  /* 0x0000003773b57810 */ /* 0x000fe40007ffe0ff */
[----:B------:R-:W-:Y:S02]  /*cd940*/  ISETP.LT.AND P3, PT, R151, c[0x0][0x178], !P1 ;  /* 0x00005e0097007a0c */ /* 0x000fe40004f61270 */
[----:B------:R-:W-:Y:S01]  /*cd950*/  ISETP.LT.AND P0, PT, R111, c[0x0][0x178], !P1 ;  /* 0x00005e006f007a0c */ /* 0x000fe20004f01270 */
[----:B------:R-:W-:Y:S01]  /*cd960*/  IMAD.WIDE R178, R180, 0x4, R174 ;  /* 0x00000004b4b27825 */ /* 0x000fe200078e02ae */
[----:B------:R-:W-:Y:S01]  /*cd970*/  ISETP.GE.AND P6, PT, R181, c[0x0][0x17c], PT ;  /* 0x00005f00b5007a0c */ /* 0x000fe20003fc6270 */
[----:B------:R-:W2:Y:S01]  /*cd980*/  LDL.LU R249, [R1+0x358] ;  /* 0x0003580001f97983 */ /* 0x000ea20000300800 */
[----:B------:R-:W-:Y:S01]  /*cd990*/  ISETP.LT.AND P1, PT, R186, c[0x0][0x178], !P1 ;  /* 0x00005e00ba007a0c */ /* 0x000fe20004f21270 */
[----:B------:R-:W-:Y:S01]  /*cd9a0*/  IMAD.WIDE R176, R180, 0x4, R172 ;  /* 0x00000004b4b07825 */ /* 0x000fe200078e02ac */
[----:B------:R-:W-:Y:S01]  /*cd9b0*/  ISETP.LT.AND P4, PT, R150, c[0x0][0x178], !P6 ;  /* 0x00005e0096007a0c */ /* 0x000fe20007781270 */
[----:B----4-:R1:W-:Y:S01]  /*cd9c0*/  @P5 STG.E [R178.64], R251 ;  /* 0x000000fbb2005986 */ /* 0x0103e2000c101906 */
[----:B------:R-:W-:Y:S01]  /*cd9d0*/  ISETP.LT.AND P5, PT, R151, c[0x0][0x178], !P6 ;  /* 0x00005e0097007a0c */ /* 0x000fe200077a1270 */
[C---:B------:R-:W-:Y:S01]  /*cd9e0*/  IMAD.WIDE R2, R180.reuse, 0x4, R6 ;  /* 0x00000004b4027825 */ /* 0x040fe200078e0206 */
[----:B------:R-:W-:Y:S01]  /*cd9f0*/  IADD3 R181, R180, c[0x0][0x198], RZ ;  /* 0x00006600b4b57a10 */ /* 0x000fe20007ffe0ff */
[----:B------:R4:W-:Y:S04]  /*cda00*/  @P3 STG.E [R176.64], R248 ;  /* 0x000000f8b0003986 */ /* 0x0009e8000c101906 */
[----:B------:R-:W2:Y:S01]  /*cda10*/  LDL.LU R185, [R1+0x2f8] ;  /* 0x0002f80001b97983 */ /* 0x000ea20000300800 */
[----:B-1----:R-:W-:-:S03]  /*cda20*/  IMAD.WIDE R178, R181, 0x4, R172 ;  /* 0x00000004b5b27825 */ /* 0x002fc600078e02ac */
[----:B------:R1:W-:Y:S01]  /*cda30*/  @P0 STG.E [R2.64], R187 ;  /* 0x000000bb02000986 */ /* 0x0003e2000c101906 */
[----:B----4-:R-:W-:-:S04]  /*cda40*/  IMAD.WIDE R176, R181, 0x4, R174 ;  /* 0x00000004b5b07825 */ /* 0x010fc800078e02ae */
[----:B-1----:R-:W-:Y:S01]  /*cda50*/  IMAD.WIDE R2, R180, 0x4, R4 ;  /* 0x00000004b4027825 */ /* 0x002fe200078e0204 */
[----:B------:R-:W4:Y:S04]  /*cda60*/  LDL.LU R187, [R1+0x298] ;  /* 0x0002980001bb7983 */ /* 0x000f280000300800 */
[----:B------:R-:W-:Y:S04]  /*cda70*/  @P1 STG.E [R2.64], R243 ;  /* 0x000000f302001986 */ /* 0x000fe8000c101906 */
[----:B------:R1:W-:Y:S04]  /*cda80*/  @P4 STG.E [R176.64], R247 ;  /* 0x000000f7b0004986 */ /* 0x0003e8000c101906 */
[----:B------:R1:W-:Y:S04]  /*cda90*/  @P5 STG.E [R178.64], R245 ;  /* 0x000000f5b2005986 */ /* 0x0003e8000c101906 */
[----:B-1----:R-:W4:Y:S04]  /*cdaa0*/  LDL.LU R247, [R1+0x3bc] ;  /* 0x0003bc0001f77983 */ /* 0x002f280000300800 */
[----:B------:R-:W4:Y:S01]  /*cdab0*/  LDL.LU R245, [R1+0x35c] ;  /* 0x00035c0001f57983 */ /* 0x000f220000300800 */
[----:B------:R-:W-:-:S02]  /*cdac0*/  ISETP.LT.AND P0, PT, R111, c[0x0][0x178], !P6 ;  /* 0x00005e006f007a0c */ /* 0x000fc40007701270 */
[----:B------:R-:W-:Y:S01]  /*cdad0*/  ISETP.LT.AND P6, PT, R186, c[0x0][0x178], !P6 ;  /* 0x00005e00ba007a0c */ /* 0x000fe200077c1270 */
[----:B------:R-:W-:-:S04]  /*cdae0*/  IMAD.WIDE R2, R181, 0x4, R6 ;  /* 0x00000004b5027825 */ /* 0x000fc800078e0206 */
[----:B------:R-:W-:-:S06]  /*cdaf0*/  IMAD.WIDE R176, R181, 0x4, R4 ;  /* 0x00000004b5b07825 */ /* 0x000fcc00078e0204 */
[----:B---3--:R-:W-:Y:S04]  /*cdb00*/  @P0 STG.E [R2.64], R246 ;  /* 0x000000f602000986 */ /* 0x008fe8000c101906 */
[----:B--2---:R1:W-:Y:S04]  /*cdb10*/  @P6 STG.E [R176.64], R244 ;  /* 0x000000f4b0006986 */ /* 0x0043e8000c101906 */
[----:B-1----:R-:W2:Y:S01]  /*cdb20*/  LDL.LU R244, [R1+0x2fc] ;  /* 0x0002fc0001f47983 */ /* 0x002ea20000300800 */
[C---:B------:R-:W-:Y:S02]  /*cdb30*/  IADD3 R182, R115.reuse, 0x38, RZ ;  /* 0x0000003873b67810 */ /* 0x040fe40007ffe0ff */
[----:B------:R-:W-:Y:S01]  /*cdb40*/  IADD3 R178, R115, 0x3c, RZ ;  /* 0x0000003c73b27810 */ /* 0x000fe20007ffe0ff */
[----:B------:R-:W3:Y:S01]  /*cdb50*/  LDL.LU R246, [R1+0x29c] ;  /* 0x00029c0001f67983 */ /* 0x000ee20000300800 */
[----:B------:R-:W-:-:S02]  /*cdb60*/  ISETP.GE.AND P3, PT, R182, c[0x0][0x17c], PT ;  /* 0x00005f00b6007a0c */ /* 0x000fc40003f66270 */
[----:B------:R-:W-:Y:S01]  /*cdb70*/  IADD3 R180, R181, c[0x0][0x198], RZ ;  /* 0x00006600b5b47a10 */ /* 0x000fe20007ffe0ff */
[----:B------:R-:W3:Y:S01]  /*cdb80*/  LDL.LU R251, [R1+0x3e8] ;  /* 0x0003e80001fb7983 */ /* 0x000ee20000300800 */
[----:B------:R-:W-:Y:S02]  /*cdb90*/  ISETP.LT.AND P5, PT, R150, c[0x0][0x178], !P3 ;  /* 0x00005e0096007a0c */ /* 0x000fe40005fa1270 */
[----:B------:R-:W-:Y:S02]  /*cdba0*/  IADD3 R183, R115, 0x39, RZ ;  /* 0x0000003973b77810 */ /* 0x000fe40007ffe0ff */
[----:B------:R-:W-:Y:S02]  /*cdbb0*/  ISETP.LT.AND P1, PT, R151, c[0x0][0x178], !P3 ;  /* 0x00005e0097007a0c */ /* 0x000fe40005f21270 */
[----:B------:R-:W-:Y:S02]  /*cdbc0*/  ISETP.LT.AND P4, PT, R111, c[0x0][0x178], !P3 ;  /* 0x00005e006f007a0c */ /* 0x000fe40005f81270 */
[----:B------:R-:W-:Y:S01]  /*cdbd0*/  ISETP.GE.AND P0, PT, R178, c[0x0][0x17c], PT ;  /* 0x00005f00b2007a0c */ /* 0x000fe20003f06270 */
[----:B------:R-:W-:Y:S01]  /*cdbe0*/  IMAD.WIDE R178, R180, 0x4, R174 ;  /* 0x00000004b4b27825 */ /* 0x000fe200078e02ae */
[----:B------:R-:W-:Y:S01]  /*cdbf0*/  ISETP.GE.AND P2, PT, R183, c[0x0][0x17c], PT ;  /* 0x00005f00b7007a0c */ /* 0x000fe20003f46270 */
[----:B------:R-:W3:Y:S01]  /*cdc00*/  LDL.LU R248, [R1+0x398] ;  /* 0x0003980001f87983 */ /* 0x000ee20000300800 */
[----:B------:R-:W-:Y:S01]  /*cdc10*/  ISETP.LT.AND P3, PT, R186, c[0x0][0x178], !P3 ;  /* 0x00005e00ba007a0c */ /* 0x000fe20005f61270 */
[----:B------:R-:W-:Y:S01]  /*cdc20*/  IMAD.WIDE R2, R180, 0x4, R172 ;  /* 0x00000004b4027825 */ /* 0x000fe200078e02ac */
[----:B------:R-:W-:Y:S01]  /*cdc30*/  ISETP.LT.AND P6, PT, R150, c[0x0][0x178], !P2 ;  /* 0x00005e0096007a0c */ /* 0x000fe200057c1270 */
[----:B------:R1:W-:Y:S01]  /*cdc40*/  @P5 STG.E [R178.64], R250 ;  /* 0x000000fab2005986 */ /* 0x0003e2000c101906 */
[----:B------:R-:W-:Y:S01]  /*cdc50*/  ISETP.LT.AND P5, PT, R151, c[0x0][0x178], !P2 ;  /* 0x00005e0097007a0c */ /* 0x000fe200057a1270 */
[C---:B------:R-:W-:Y:S01]  /*cdc60*/  IMAD.WIDE R176, R180.reuse, 0x4, R6 ;  /* 0x00000004b4b07825 */ /* 0x040fe200078e0206 */
[----:B------:R-:W-:Y:S01]  /*cdc70*/  IADD3 R181, R180, c[0x0][0x198], RZ ;  /* 0x00006600b4b57a10 */ /* 0x000fe20007ffe0ff */
[----:B------:R1:W-:Y:S04]  /*cdc80*/  @P1 STG.E [R2.64], R249 ;  /* 0x000000f902001986 */ /* 0x0003e8000c101906 */
[----:B------:R4:W-:Y:S04]  /*cdc90*/  @P4 STG.E [R176.64], R185 ;  /* 0x000000b9b0004986 */ /* 0x0009e8000c101906 */
[----:B------:R-:W3:Y:S01]  /*cdca0*/  LDL.LU R243, [R1+0x348] ;  /* 0x0003480001f37983 */ /* 0x000ee20000300800 */
[----:B-1----:R-:W-:-:S04]  /*cdcb0*/  IMAD.WIDE R178, R181, 0x4, R172 ;  /* 0x00000004b5b27825 */ /* 0x002fc800078e02ac */
[----:B------:R-:W-:-:S04]  /*cdcc0*/  IMAD.WIDE R2, R180, 0x4, R4 ;  /* 0x00000004b4027825 */ /* 0x000fc800078e0204 */
[----:B----4-:R-:W-:Y:S01]  /*cdcd0*/  IMAD.WIDE R176, R181, 0x4, R174 ;  /* 0x00000004b5b07825 */ /* 0x010fe200078e02ae */
[----:B------:R-:W-:Y:S04]  /*cdce0*/  @P3 STG.E [R2.64], R187 ;  /* 0x000000bb02003986 */ /* 0x000fe8000c101906 */
[----:B------:R1:W-:Y:S04]  /*cdcf0*/  @P6 STG.E [R176.64], R247 ;  /* 0x000000f7b0006986 */ /* 0x0003e8000c101906 */
[----:B------:R4:W-:Y:S04]  /*cdd00*/  @P5 STG.E [R178.64], R245 ;  /* 0x000000f5b2005986 */ /* 0x0009e8000c101906 */
[----:B-1----:R-:W3:Y:S04]  /*cdd10*/  LDL.LU R247, [R1+0x2d8] ;  /* 0x0002d80001f77983 */ /* 0x002ee80000300800 */
[----:B----4-:R-:W4:Y:S01]  /*cdd20*/  LDL.LU R245, [R1+0x3ec] ;  /* 0x0003ec0001f57983 */ /* 0x010f220000300800 */
[----:B------:R-:W-:Y:S01]  /*cdd30*/  ISETP.LT.AND P1, PT, R111, c[0x0][0x178], !P2 ;  /* 0x00005e006f007a0c */ /* 0x000fe20005721270 */
[----:B------:R-:W-:-:S12]  /*cdd40*/  IMAD.WIDE R176, R181, 0x4, R6 ;  /* 0x00000004b5b07825 */ /* 0x000fd800078e0206 */
[----:B--2---:R1:W-:Y:S04]  /*cdd50*/  @P1 STG.E [R176.64], R244 ;  /* 0x000000f4b0001986 */ /* 0x0043e8000c101906 */
[----:B-1----:R-:W2:Y:S01]  /*cdd60*/  LDL.LU R244, [R1+0x39c] ;  /* 0x00039c0001f47983 */ /* 0x002ea20000300800 */
[----:B------:R-:W-:Y:S02]  /*cdd70*/  IADD3 R182, R115, 0x3a, RZ ;  /* 0x0000003a73b67810 */ /* 0x000fe40007ffe0ff */
[----:B------:R-:W-:Y:S01]  /*cdd80*/  ISETP.LT.AND P2, PT, R186, c[0x0][0x178], !P2 ;  /* 0x00005e00ba007a0c */ /* 0x000fe20005741270 */
[----:B------:R-:W-:Y:S01]  /*cdd90*/  IMAD.WIDE R2, R181, 0x4, R4 ;  /* 0x00000004b5027825 */ /* 0x000fe200078e0204 */
[----:B------:R-:W-:Y:S01]  /*cdda0*/  ISETP.GE.AND P4, PT, R182, c[0x0][0x17c], PT ;  /* 0x00005f00b6007a0c */ /* 0x000fe20003f86270 */
[----:B------:R-:W2:Y:S03]  /*cddb0*/  LDL.LU R185, [R1+0x34c] ;  /* 0x00034c0001b97983 */ /* 0x000ea60000300800 */
[----:B------:R-:W-:-:S02]  /*cddc0*/  ISETP.LT.AND P6, PT, R150, c[0x0][0x178], !P4 ;  /* 0x00005e0096007a0c */ /* 0x000fc400067c1270 */
[----:B------:R-:W-:Y:S02]  /*cddd0*/  IADD3 R180, R181, c[0x0][0x198], RZ ;  /* 0x00006600b5b47a10 */ /* 0x000fe40007ffe0ff */
[----:B------:R-:W-:Y:S02]  /*cdde0*/  IADD3 R182, R115, 0x3b, RZ ;  /* 0x0000003b73b67810 */ /* 0x000fe40007ffe0ff */
[----:B------:R-:W-:Y:S01]  /*cddf0*/  ISETP.LT.AND P3, PT, R151, c[0x0][0x178], !P4 ;  /* 0x00005e0097007a0c */ /* 0x000fe20006761270 */
[----:B---3--:R1:W-:Y:S01]  /*cde00*/  @P2 STG.E [R2.64], R246 ;  /* 0x000000f602002986 */ /* 0x0083e2000c101906 */
[----:B------:R-:W-:Y:S01]  /*cde10*/  ISETP.LT.AND P5, PT, R111, c[0x0][0x178], !P4 ;  /* 0x00005e006f007a0c */ /* 0x000fe200067a1270 */
[----:B------:R-:W-:Y:S01]  /*cde20*/  IMAD.WIDE R178, R180, 0x4, R174 ;  /* 0x00000004b4b27825 */ /* 0x000fe200078e02ae */
[----:B------:R-:W-:Y:S02]  /*cde30*/  ISETP.GE.AND P1, PT, R182, c[0x0][0x17c], PT ;  /* 0x00005f00b6007a0c */ /* 0x000fe40003f26270 */
[----:B------:R-:W-:Y:S01]  /*cde40*/  ISETP.LT.AND P4, PT, R186, c[0x0][0x178], !P4 ;  /* 0x00005e00ba007a0c */ /* 0x000fe20006781270 */
[----:B------:R-:W-:Y:S01]  /*cde50*/  IMAD.WIDE R176, R180, 0x4, R172 ;  /* 0x00000004b4b07825 */ /* 0x000fe200078e02ac */
[----:B------:R-:W-:Y:S01]  /*cde60*/  ISETP.LT.AND P2, PT, R150, c[0x0][0x178], !P1 ;  /* 0x00005e0096007a0c */ /* 0x000fe20004f41270 */
[----:B-1----:R-:W3:Y:S02]  /*cde70*/  LDL.LU R246, [R1+0x2dc] ;  /* 0x0002dc0001f67983 */ /* 0x002ee40000300800 */
[----:B------:R-:W-:-:S02]  /*cde80*/  IMAD.WIDE R2, R180, 0x4, R6 ;  /* 0x00000004b4027825 */ /* 0x000fc400078e0206 */
[----:B------:R-:W3:Y:S04]  /*cde90*/  LDL.LU R250, [R1+0x418] ;  /* 0x0004180001fa7983 */ /* 0x000ee80000300800 */
[----:B------:R-:W3:Y:S04]  /*cdea0*/  LDL.LU R249, [R1+0x3d8] ;  /* 0x0003d80001f97983 */ /* 0x000ee80000300800 */
[----:B------:R1:W-:Y:S04]  /*cdeb0*/  @P6 STG.E [R178.64], R251 ;  /* 0x000000fbb2006986 */ /* 0x0003e8000c101906 */
[----:B------:R-:W3:Y:S04]  /*cdec0*/  LDL.LU R187, [R1+0x378] ;  /* 0x0003780001bb7983 */ /* 0x000ee80000300800 */
[----:B------:R-:W-:Y:S01]  /*cded0*/  @P3 STG.E [R176.64], R248 ;  /* 0x000000f8b0003986 */ /* 0x000fe2000c101906 */
[C---:B-1----:R-:W-:Y:S01]  /*cdee0*/  IMAD.WIDE R178, R180.reuse, 0x4, R4 ;  /* 0x00000004b4b27825 */ /* 0x042fe200078e0204 */
[----:B------:R-:W-:-:S02]  /*cdef0*/  IADD3 R180, R180, c[0x0][0x198], RZ ;  /* 0x00006600b4b47a10 */ /* 0x000fc40007ffe0ff */
[----:B------:R1:W-:Y:S04]  /*cdf00*/  @P5 STG.E [R2.64], R243 ;  /* 0x000000f302005986 */ /* 0x0003e8000c101906 */
[----:B------:R4:W-:Y:S01]  /*cdf10*/  @P4 STG.E [R178.64], R247 ;  /* 0x000000f7b2004986 */ /* 0x0009e2000c101906 */
[----:B-1----:R-:W-:-:S03]  /*cdf20*/  IMAD.WIDE R2, R180, 0x4, R174 ;  /* 0x00000004b4027825 */ /* 0x002fc600078e02ae */
[----:B------:R-:W3:Y:S04]  /*cdf30*/  LDL.LU R243, [R1+0x308] ;  /* 0x0003080001f37983 */ /* 0x000ee80000300800 */
[----:B----4-:R1:W-:Y:S04]  /*cdf40*/  @P2 STG.E [R2.64], R245 ;  /* 0x000000f502002986 */ /* 0x0103e8000c101906 */
[----:B------:R-:W4:Y:S04]  /*cdf50*/  LDL.LU R247, [R1+0x41c] ;  /* 0x00041c0001f77983 */ /* 0x000f280000300800 */
[----:B-1----:R-:W4:Y:S01]  /*cdf60*/  LDL.LU R245, [R1+0x3dc] ;  /* 0x0003dc0001f57983 */ /* 0x002f220000300800 */
[----:B------:R-:W-:Y:S01]  /*cdf70*/  ISETP.LT.AND P3, PT, R151, c[0x0][0x178], !P1 ;  /* 0x00005e0097007a0c */ /* 0x000fe20004f61270 */
[----:B------:R-:W-:-:S12]  /*cdf80*/  IMAD.WIDE R176, R180, 0x4, R172 ;  /* 0x00000004b4b07825 */ /* 0x000fd800078e02ac */
[----:B--2---:R1:W-:Y:S04]  /*cdf90*/  @P3 STG.E [R176.64], R244 ;  /* 0x000000f4b0003986 */ /* 0x0043e8000c101906 */
[----:B-1----:R-:W2:Y:S01]  /*cdfa0*/  LDL.LU R244, [R1+0x37c] ;  /* 0x00037c0001f47983 */ /* 0x002ea20000300800 */
[----:B------:R-:W-:Y:S02]  /*cdfb0*/  ISETP.LT.AND P4, PT, R111, c[0x0][0x178], !P1 ;  /* 0x00005e006f007a0c */ /* 0x000fe40004f81270 */
[----:B------:R-:W-:Y:S02]  /*cdfc0*/  ISETP.LT.AND P1, PT, R186, c[0x0][0x178], !P1 ;  /* 0x00005e00ba007a0c */ /* 0x000fe40004f21270 */
[----:B------:R-:W-:Y:S02]  /*cdfd0*/  ISETP.LT.AND P6, PT, R150, c[0x0][0x178], !P0 ;  /* 0x00005e0096007a0c */ /* 0x000fe400047c1270 */
[----:B------:R-:W-:Y:S01]  /*cdfe0*/  ISETP.LT.AND P5, PT, R151, c[0x0][0x178], !P0 ;  /* 0x00005e0097007a0c */ /* 0x000fe200047a1270 */
[----:B------:R-:W-:Y:S01]  /*cdff0*/  IMAD.WIDE R2, R180, 0x4, R6 ;  /* 0x00000004b4027825 */ /* 0x000fe200078e0206 */
[----:B------:R-:W-:-:S02]  /*ce000*/  IADD3 R178, R115, 0x3d, RZ ;  /* 0x0000003d73b27810 */ /* 0x000fc40007ffe0ff */
[C---:B------:R-:W-:Y:S01]  /*ce010*/  IADD3 R182, R180.reuse, c[0x0][0x198], RZ ;  /* 0x00006600b4b67a10 */ /* 0x040fe20007ffe0ff */
[----:B------:R-:W-:Y:S01]  /*ce020*/  IMAD.WIDE R176, R180, 0x4, R4 ;  /* 0x00000004b4b07825 */ /* 0x000fe200078e0204 */
[----:B------:R-:W-:Y:S02]  /*ce030*/  ISETP.GE.AND P2, PT, R178, c[0x0][0x17c], PT ;  /* 0x00005f00b2007a0c */ /* 0x000fe40003f46270 */
[----:B------:R-:W-:Y:S01]  /*ce040*/  ISETP.LT.AND P3, PT, R111, c[0x0][0x178], !P0 ;  /* 0x00005e006f007a0c */ /* 0x000fe20004761270 */
[C---:B------:R-:W-:Y:S01]  /*ce050*/  IMAD.WIDE R178, R182.reuse, 0x4, R174 ;  /* 0x00000004b6b27825 */ /* 0x040fe200078e02ae */
[----:B------:R-:W-:Y:S03]  /*ce060*/  @P4 STG.E [R2.64], R185 ;  /* 0x000000b902004986 */ /* 0x000fe6000c101906 */
[----:B------:R-:W-:Y:S01]  /*ce070*/  IMAD.WIDE R180, R182, 0x4, R172 ;  /* 0x00000004b6b47825 */ /* 0x000fe200078e02ac */
[----:B---3--:R1:W-:Y:S01]  /*ce080*/  @P1 STG.E [R176.64], R246 ;  /* 0x000000f6b0001986 */ /* 0x0083e2000c101906 */
[----:B------:R-:W-:-:S03]  /*ce090*/  ISETP.LT.AND P1, PT, R186, c[0x0][0x178], !P0 ;  /* 0x00005e00ba007a0c */ /* 0x000fc60004721270 */
[----:B------:R3:W-:Y:S01]  /*ce0a0*/  @P6 STG.E [R178.64], R250 ;  /* 0x000000fab2006986 */ /* 0x0007e2000c101906 */
[----:B------:R-:W-:-:S03]  /*ce0b0*/  ISETP.LT.AND P6, PT, R150, c[0x0][0x178], !P2 ;  /* 0x00005e0096007a0c */ /* 0x000fc600057c1270 */
[----:B------:R-:W-:Y:S04]  /*ce0c0*/  @P5 STG.E [R180.64], R249 ;  /* 0x000000f9b4005986 */ /* 0x000fe8000c101906 */
[----:B-1----:R-:W2:Y:S01]  /*ce0d0*/  LDL.LU R246, [R1+0x30c] ;  /* 0x00030c0001f67983 */ /* 0x002ea20000300800 */
[----:B------:R-:W-:Y:S01]  /*ce0e0*/  IMAD.WIDE R2, R182, 0x4, R6 ;  /* 0x00000004b6027825 */ /* 0x000fe200078e0206 */
[----:B------:R-:W-:Y:S02]  /*ce0f0*/  ISETP.LT.AND P5, PT, R151, c[0x0][0x178], !P2 ;  /* 0x00005e0097007a0c */ /* 0x000fe400057a1270 */
[----:B------:R-:W2:Y:S01]  /*ce100*/  LDL.LU R248, [R1+0x448] ;  /* 0x0004480001f87983 */ /* 0x000ea20000300800 */
[----:B------:R-:W-:-:S03]  /*ce110*/  IADD3 R176, R115, 0x3f, RZ ;  /* 0x0000003f73b07810 */ /* 0x000fc60007ffe0ff */
[----:B------:R-:W2:Y:S01]  /*ce120*/  LDL.LU R185, [R1+0x3f8] ;  /* 0x0003f80001b97983 */ /* 0x000ea20000300800 */
[----:B------:R-:W-:Y:S02]  /*ce130*/  IADD3 R183, R182, c[0x0][0x198], RZ ;  /* 0x00006600b6b77a10 */ /* 0x000fe40007ffe0ff */
[----:B---3--:R-:W-:Y:S01]  /*ce140*/  IADD3 R178, R115, 0x3e, RZ ;  /* 0x0000003e73b27810 */ /* 0x008fe20007ffe0ff */
[----:B------:R1:W-:Y:S01]  /*ce150*/  @P3 STG.E [R2.64], R187 ;  /* 0x000000bb02003986 */ /* 0x0003e2000c101906 */
[----:B------:R-:W-:Y:S01]  /*ce160*/  ISETP.GE.AND P0, PT, R176, c[0x0][0x17c], PT ;  /* 0x00005f00b0007a0c */ /* 0x000fe20003f06270 */
[----:B------:R-:W-:Y:S01]  /*ce170*/  IMAD.WIDE R176, R183, 0x4, R174 ;  /* 0x00000004b7b07825 */ /* 0x000fe200078e02ae */
[----:B------:R-:W-:-:S03]  /*ce180*/  ISETP.GE.AND P3, PT, R178, c[0x0][0x17c], PT ;  /* 0x00005f00b2007a0c */ /* 0x000fc60003f66270 */
[----:B------:R-:W-:-:S04]  /*ce190*/  IMAD.WIDE R178, R183, 0x4, R172 ;  /* 0x00000004b7b27825 */ /* 0x000fc800078e02ac */
[----:B-1----:R-:W-:Y:S01]  /*ce1a0*/  IMAD.WIDE R2, R182, 0x4, R4 ;  /* 0x00000004b6027825 */ /* 0x002fe200078e0204 */
[----:B------:R-:W3:Y:S04]  /*ce1b0*/  LDL.LU R187, [R1+0x3a8] ;  /* 0x0003a80001bb7983 */ /* 0x000ee80000300800 */
[----:B------:R1:W-:Y:S04]  /*ce1c0*/  @P1 STG.E [R2.64], R243 ;  /* 0x000000f302001986 */ /* 0x0003e8000c101906 */
[----:B----4-:R4:W-:Y:S04]  /*ce1d0*/  @P6 STG.E [R176.64], R247 ;  /* 0x000000f7b0006986 */ /* 0x0109e8000c101906 */
[----:B------:R4:W-:Y:S04]  /*ce1e0*/  @P5 STG.E [R178.64], R245 ;  /* 0x000000f5b2005986 */ /* 0x0009e8000c101906 */
[----:B-1----:R-:W3:Y:S04]  /*ce1f0*/  LDL.LU R243, [R1+0x368] ;  /* 0x0003680001f37983 */ /* 0x002ee80000300800 */
[----:B----4-:R-:W4:Y:S04]  /*ce200*/  LDL.LU R247, [R1+0x44c] ;  /* 0x00044c0001f77983 */ /* 0x010f280000300800 */
[----:B------:R-:W4:Y:S01]  /*ce210*/  LDL.LU R245, [R1+0x3fc] ;  /* 0x0003fc0001f57983 */ /* 0x000f220000300800 */
[----:B------:R-:W-:Y:S01]  /*ce220*/  ISETP.LT.AND P4, PT, R111, c[0x0][0x178], !P2 ;  /* 0x00005e006f007a0c */ /* 0x000fe20005781270 */
[----:B------:R-:W-:-:S12]  /*ce230*/  IMAD.WIDE R180, R183, 0x4, R6 ;  /* 0x00000004b7b47825 */ /* 0x000fd800078e0206 */
[----:B--2---:R1:W-:Y:S04]  /*ce240*/  @P4 STG.E [R180.64], R244 ;  /* 0x000000f4b4004986 */ /* 0x0043e8000c101906 */
[----:B-1----:R-:W2:Y:S01]  /*ce250*/  LDL.LU R244, [R1+0x3ac] ;  /* 0x0003ac0001f47983 */ /* 0x002ea20000300800 */
[----:B------:R-:W-:Y:S02]  /*ce260*/  ISETP.LT.AND P2, PT, R186, c[0x0][0x178], !P2 ;  /* 0x00005e00ba007a0c */ /* 0x000fe40005741270 */
[----:B------:R-:W-:Y:S02]  /*ce270*/  ISETP.LT.AND P4, PT, R150, c[0x0][0x178], !P3 ;  /* 0x00005e0096007a0c */ /* 0x000fe40005f81270 */
[----:B------:R-:W-:Y:S02]  /*ce280*/  ISETP.LT.AND P6, PT, R151, c[0x0][0x178], !P3 ;  /* 0x00005e0097007a0c */ /* 0x000fe40005fc1270 */
[C---:B------:R-:W-:Y:S01]  /*ce290*/  IADD3 R181, R183.reuse, c[0x0][0x198], RZ ;  /* 0x00006600b7b57a10 */ /* 0x040fe20007ffe0ff */
[----:B------:R-:W-:Y:S01]  /*ce2a0*/  IMAD.WIDE R2, R183, 0x4, R4 ;  /* 0x00000004b7027825 */ /* 0x000fe200078e0204 */
[----:B------:R-:W-:-:S02]  /*ce2b0*/  ISETP.LT.AND P1, PT, R186, c[0x0][0x178], !P3 ;  /* 0x00005e00ba007a0c */ /* 0x000fc40005f21270 */
[----:B------:R-:W-:Y:S01]  /*ce2c0*/  ISETP.LT.AND P3, PT, R111, c[0x0][0x178], !P3 ;  /* 0x00005e006f007a0c */ /* 0x000fe20005f61270 */
[----:B------:R-:W-:Y:S01]  /*ce2d0*/  IMAD.WIDE R176, R181, 0x4, R174 ;  /* 0x00000004b5b07825 */ /* 0x000fe200078e02ae */
[----:B------:R-:W-:-:S03]  /*ce2e0*/  IADD3 R180, R115, 0x40, RZ ;  /* 0x0000004073b47810 */ /* 0x000fc60007ffe0ff */
[----:B------:R-:W-:Y:S01]  /*ce2f0*/  IMAD.WIDE R178, R181, 0x4, R172 ;  /* 0x00000004b5b27825 */ /* 0x000fe200078e02ac */
[----:B------:R-:W-:Y:S01]  /*ce300*/  ISETP.LT.AND P5, PT, R150, c[0x0][0x178], !P0 ;  /* 0x00005e0096007a0c */ /* 0x000fe200047a1270 */
[----:B------:R1:W-:Y:S01]  /*ce310*/  @P2 STG.E [R2.64], R246 ;  /* 0x000000f602002986 */ /* 0x0003e2000c101906 */
[----:B------:R-:W-:-:S03]  /*ce320*/  ISETP.GE.AND P2, PT, R180, c[0x0][0x17c], PT ;  /* 0x00005f00b4007a0c */ /* 0x000fc60003f46270 */
[----:B------:R3:W-:Y:S01]  /*ce330*/  @P4 STG.E [R176.64], R248 ;  /* 0x000000f8b0004986 */ /* 0x0007e2000c101906 */
[----:B------:R-:W-:-:S03]  /*ce340*/  IADD3 R180, R181, c[0x0][0x198], RZ ;  /* 0x00006600b5b47a10 */ /* 0x000fc60007ffe0ff */
[----:B------:R3:W-:Y:S04]  /*ce350*/  @P6 STG.E [R178.64], R185 ;  /* 0x000000b9b2006986 */ /* 0x0007e8000c101906 */
[----:B-1----:R-:W2:Y:S01]  /*ce360*/  LDL.LU R246, [R1+0x36c] ;  /* 0x00036c0001f67983 */ /* 0x002ea20000300800 */
[----:B------:R-:W-:-:S03]  /*ce370*/  ISETP.LT.AND P6, PT, R151, c[0x0][0x178], !P0 ;  /* 0x00005e0097007a0c */ /* 0x000fc600047c1270 */
[----:B------:R-:W2:Y:S04]  /*ce380*/  LDL.LU R183, [R1+0x4b0] ;  /* 0x0004b00001b77983 */ /* 0x000ea80000300800 */
[----:B------:R-:W2:Y:S01]  /*ce390*/  LDL.LU R184, [R1+0x470] ;  /* 0x0004700001b87983 */ /* 0x000ea20000300800 */
[----:B------:R-:W-:-:S03]  /*ce3a0*/  IMAD.WIDE R2, R181, 0x4, R6 ;  /* 0x00000004b5027825 */ /* 0x000fc600078e0206 */
[----:B------:R-:W2:Y:S01]  /*ce3b0*/  LDL.LU R251, [R1+0x420] ;  /* 0x0004200001fb7983 */ /* 0x000ea20000300800 */
[----:B---3--:R-:W-:-:S03]  /*ce3c0*/  IMAD.WIDE R176, R181, 0x4, R4 ;  /* 0x00000004b5b07825 */ /* 0x008fc600078e0204 */
[----:B------:R1:W-:Y:S01]  /*ce3d0*/  @P3 STG.E [R2.64], R187 ;  /* 0x000000bb02003986 */ /* 0x0003e2000c101906 */
[----:B------:R-:W-:-:S03]  /*ce3e0*/  IMAD.WIDE R178, R180, 0x4, R174 ;  /* 0x00000004b4b27825 */ /* 0x000fc600078e02ae */
[----:B------:R-:W3:Y:S04]  /*ce3f0*/  LDL.LU R250, [R1+0x3c0] ;  /* 0x0003c00001fa7983 */ /* 0x000ee80000300800 */
[----:B------:R-:W3:Y:S01]  /*ce400*/  LDL.LU R249, [R1+0x4b4] ;  /* 0x0004b40001f97983 */ /* 0x000ee20000300800 */
[----:B-1----:R-:W-:-:S03]  /*ce410*/  IMAD.WIDE R2, R180, 0x4, R172 ;  /* 0x00000004b4027825 */ /* 0x002fc600078e02ac */
[----:B------:R-:W-:Y:S04]  /*ce420*/  @P1 STG.E [R176.64], R243 ;  /* 0x000000f3b0001986 */ /* 0x000fe8000c101906 */
[----:B----4-:R1:W-:Y:S04]  /*ce430*/  @P5 STG.E [R178.64], R247 ;  /* 0x000000f7b2005986 */ /* 0x0103e8000c101906 */
[----:B------:R4:W-:Y:S04]  /*ce440*/  @P6 STG.E [R2.64], R245 ;  /* 0x000000f502006986 */ /* 0x0009e8000c101906 */
[----:B-1----:R-:W3:Y:S04]  /*ce450*/  LDL.LU R247, [R1+0x474] ;  /* 0x0004740001f77983 */ /* 0x002ee80000300800 */
[----:B----4-:R-:W4:Y:S01]  /*ce460*/  LDL.LU R245, [R1+0x424] ;  /* 0x0004240001f57983 */ /* 0x010f220000300800 */
[----:B------:R-:W-:Y:S01]  /*ce470*/  ISETP.LT.AND P4, PT, R111, c[0x0][0x178], !P0 ;  /* 0x00005e006f007a0c */ /* 0x000fe20004781270 */
[----:B------:R-:W-:-:S12]  /*ce480*/  IMAD.WIDE R176, R180, 0x4, R6 ;  /* 0x00000004b4b07825 */ /* 0x000fd800078e0206 */
[----:B--2---:R1:W-:Y:S04]  /*ce490*/  @P4 STG.E [R176.64], R244 ;  /* 0x000000f4b0004986 */ /* 0x0043e8000c101906 */
[----:B-1----:R-:W2:Y:S01]  /*ce4a0*/  LDL.LU R244, [R1+0x3c4] ;  /* 0x0003c40001f47983 */ /* 0x002ea20000300800 */
[----:B------:R-:W-:Y:S02]  /*ce4b0*/  ISETP.LT.AND P1, PT, R186, c[0x0][0x178], !P0 ;  /* 0x00005e00ba007a0c */ /* 0x000fe40004721270 */
[----:B------:R-:W-:Y:S02]  /*ce4c0*/  ISETP.LT.AND P3, PT, R150, c[0x0][0x178], !P2 ;  /* 0x00005e0096007a0c */ /* 0x000fe40005761270 */
[----:B------:R-:W-:Y:S02]  /*ce4d0*/  ISETP.LT.AND P5, PT, R151, c[0x0][0x178], !P2 ;  /* 0x00005e0097007a0c */ /* 0x000fe400057a1270 */
[----:B------:R-:W-:-:S02]  /*ce4e0*/  IADD3 R181, R180, c[0x0][0x198], RZ ;  /* 0x00006600b4b57a10 */ /* 0x000fc40007ffe0ff */
[C---:B------:R-:W-:Y:S01]  /*ce4f0*/  IADD3 R178, R115.reuse, 0x43, RZ ;  /* 0x0000004373b27810 */ /* 0x040fe20007ffe0ff */
[----:B------:R-:W-:Y:S01]  /*ce500*/  IMAD.WIDE R2, R180, 0x4, R4 ;  /* 0x00000004b4027825 */ /* 0x000fe200078e0204 */
[----:B------:R-:W-:Y:S01]  /*ce510*/  IADD3 R182, R115, 0x41, RZ ;  /* 0x0000004173b67810 */ /* 0x000fe20007ffe0ff */
[----:B------:R-:W2:Y:S01]  /*ce520*/  LDL.LU R248, [R1+0x500] ;  /* 0x0005000001f87983 */ /* 0x000ea20000300800 */
[----:B------:R-:W-:Y:S01]  /*ce530*/  ISETP.GE.AND P0, PT, R178, c[0x0][0x17c], PT ;  /* 0x00005f00b2007a0c */ /* 0x000fe20003f06270 */
[----:B------:R-:W-:Y:S01]  /*ce540*/  IMAD.WIDE R176, R181, 0x4, R174 ;  /* 0x00000004b5b07825 */ /* 0x000fe200078e02ae */
[----:B------:R-:W-:Y:S01]  /*ce550*/  ISETP.LT.AND P6, PT, R111, c[0x0][0x178], !P2 ;  /* 0x00005e006f007a0c */ /* 0x000fe200057c1270 */
[----:B------:R-:W2:Y:S02]  /*ce560*/  LDL.LU R185, [R1+0x490] ;  /* 0x0004900001b97983 */ /* 0x000ea40000300800 */
[----:B------:R-:W-:Y:S01]  /*ce570*/  IMAD.WIDE R178, R181, 0x4, R172 ;  /* 0x00000004b5b27825 */ /* 0x000fe200078e02ac */
[----:B------:R-:W-:Y:S01]  /*ce580*/  ISETP.GE.AND P4, PT, R182, c[0x0][0x17c], PT ;  /* 0x00005f00b6007a0c */ /* 0x000fe20003f86270 */
[----:B------:R-:W2:Y:S01]  /*ce590*/  LDL.LU R187, [R1+0x450] ;  /* 0x0004500001bb7983 */ /* 0x000ea20000300800 */
[----:B------:R-:W-:-:S03]  /*ce5a0*/  ISETP.LT.AND P2, PT, R186, c[0x0][0x178], !P2 ;  /* 0x00005e00ba007a0c */ /* 0x000fc60005741270 */
[----:B------:R1:W-:Y:S04]  /*ce5b0*/  @P1 STG.E [R2.64], R246 ;  /* 0x000000f602001986 */ /* 0x0003e8000c101906 */
[----:B------:R1:W-:Y:S01]  /*ce5c0*/  @P3 STG.E [R176.64], R183 ;  /* 0x000000b7b0003986 */ /* 0x0003e2000c101906 */
[----:B------:R-:W-:-:S03]  /*ce5d0*/  ISETP.LT.AND P3, PT, R151, c[0x0][0x178], !P4 ;  /* 0x00005e0097007a0c */ /* 0x000fc60006761270 */
[----:B------:R3:W-:Y:S01]  /*ce5e0*/  @P5 STG.E [R178.64], R184 ;  /* 0x000000b8b2005986 */ /* 0x0007e2000c101906 */
[----:B------:R-:W-:Y:S02]  /*ce5f0*/  ISETP.LT.AND P5, PT, R150, c[0x0][0x178], !P4 ;  /* 0x00005e0096007a0c */ /* 0x000fe400067a1270 */
[----:B------:R-:W-:Y:S01]  /*ce600*/  ISETP.LT.AND P1, PT, R111, c[0x0][0x178], !P4 ;  /* 0x00005e006f007a0c */ /* 0x000fe20006721270 */
[C---:B-1----:R-:W-:Y:S01]  /*ce610*/  IMAD.WIDE R2, R181.reuse, 0x4, R6 ;  /* 0x00000004b5027825 */ /* 0x042fe200078e0206 */
[----:B------:R-:W-:Y:S01]  /*ce620*/  IADD3 R182, R181, c[0x0][0x198], RZ ;  /* 0x00006600b5b67a10 */ /* 0x000fe20007ffe0ff */
[----:B------:R-:W2:Y:S01]  /*ce630*/  LDL.LU R243, [R1+0x400] ;  /* 0x0004000001f37983 */ /* 0x000ea20000300800 */
[----:B------:R-:W-:Y:S01]  /*ce640*/  IADD3 R176, R115, 0x42, RZ ;  /* 0x0000004273b07810 */ /* 0x000fe20007ffe0ff */
[----:B------:R-:W-:Y:S02]  /*ce650*/  IMAD.WIDE R180, R181, 0x4, R4 ;  /* 0x00000004b5b47825 */ /* 0x000fe400078e0204 */
[----:B------:R1:W-:Y:S01]  /*ce660*/  @P6 STG.E [R2.64], R251 ;  /* 0x000000fb02006986 */ /* 0x0003e2000c101906 */
[----:B------:R-:W-:Y:S01]  /*ce670*/  ISETP.GE.AND P6, PT, R176, c[0x0][0x17c], PT ;  /* 0x00005f00b0007a0c */ /* 0x000fe20003fc6270 */
[----:B------:R-:W-:-:S02]  /*ce680*/  IMAD.WIDE R176, R182, 0x4, R172 ;  /* 0x00000004b6b07825 */ /* 0x000fc400078e02ac */
[----:B------:R-:W2:Y:S02]  /*ce690*/  LDL.LU R246, [R1+0x504] ;  /* 0x0005040001f67983 */ /* 0x000ea40000300800 */
[C---:B---3--:R-:W-:Y:S02]  /*ce6a0*/  IMAD.WIDE R178, R182.reuse, 0x4, R6 ;  /* 0x00000004b6b27825 */ /* 0x048fe400078e0206 */
[----:B------:R-:W-:Y:S02]  /*ce6b0*/  @P2 STG.E [R180.64], R250 ;  /* 0x000000fab4002986 */ /* 0x000fe4000c101906 */
[----:B-1----:R-:W-:-:S05]  /*ce6c0*/  IMAD.WIDE R2, R182, 0x4, R174 ;  /* 0x00000004b6027825 */ /* 0x002fca00078e02ae */
[----:B------:R-:W-:Y:S04]  /*ce6d0*/  @P5 STG.E [R2.64], R249 ;  /* 0x000000f902005986 */ /* 0x000fe8000c101906 */
[----:B------:R1:W-:Y:S04]  /*ce6e0*/  @P3 STG.E [R176.64], R247 ;  /* 0x000000f7b0003986 */ /* 0x0003e8000c101906 */
[----:B----4-:R3:W-:Y:S04]  /*ce6f0*/  @P1 STG.E [R178.64], R245 ;  /* 0x000000f5b2001986 */ /* 0x0107e8000c101906 */
[----:B-1----:R-:W4:Y:S04]  /*ce700*/  LDL.LU R247, [R1+0x494] ;  /* 0x0004940001f77983 */ /* 0x002f280000300800 */
[----:B---3--:R-:W3:Y:S01]  /*ce710*/  LDL.LU R245, [R1+0x454] ;  /* 0x0004540001f57983 */ /* 0x008ee20000300800 */
[----:B------:R-:W-:Y:S01]  /*ce720*/  ISETP.LT.AND P4, PT, R186, c[0x0][0x178], !P4 ;  /* 0x00005e00ba007a0c */ /* 0x000fe20006781270 */
[----:B------:R-:W-:-:S12]  /*ce730*/  IMAD.WIDE R180, R182, 0x4, R4 ;  /* 0x00000004b6b47825 */ /* 0x000fd800078e0204 */
[----:B--2---:R1:W-:Y:S04]  /*ce740*/  @P4 STG.E [R180.64], R244 ;  /* 0x000000f4b4004986 */ /* 0x0043e8000c101906 */
[----:B-1----:R-:W2:Y:S01]  /*ce750*/  LDL.LU R244, [R1+0x404] ;  /* 0x0004040001f47983 */ /* 0x002ea20000300800 */
[----:B------:R-:W-:Y:S02]  /*ce760*/  ISETP.LT.AND P2, PT, R150, c[0x0][0x178], !P6 ;  /* 0x00005e0096007a0c */ /* 0x000fe40007741270 */
[----:B------:R-:W-:Y:S01]  /*ce770*/  ISETP.LT.AND P4, PT, R151, c[0x0][0x178], !P6 ;  /* 0x00005e0097007a0c */ /* 0x000fe20007781270 */
[----:B------:R-:W2:Y:S01]  /*ce780*/  LDL.LU R184, [R1+0x540] ;  /* 0x0005400001b87983 */ /* 0x000ea20000300800 */
[----:B------:R-:W-:Y:S02]  /*ce790*/  ISETP.LT.AND P3, PT, R111, c[0x0][0x178], !P6 ;  /* 0x00005e006f007a0c */ /* 0x000fe40007761270 */
[----:B------:R-:W-:Y:S01]  /*ce7a0*/  IADD3 R182, R182, c[0x0][0x198], RZ ;  /* 0x00006600b6b67a10 */ /* 0x000fe20007ffe0ff */
[----:B------:R-:W2:Y:S01]  /*ce7b0*/  LDL.LU R251, [R1+0x4e0] ;  /* 0x0004e00001fb7983 */ /* 0x000ea20000300800 */
[----:B------:R-:W-:-:S03]  /*ce7c0*/  IADD3 R2, R115, 0x44, RZ ;  /* 0x0000004473027810 */ /* 0x000fc60007ffe0ff */
[----:B------:R-:W-:Y:S01]  /*ce7d0*/  IMAD.WIDE R178, R182, 0x4, R174 ;  /* 0x00000004b6b27825 */ /* 0x000fe200078e02ae */
[----:B------:R-:W-:Y:S01]  /*ce7e0*/  ISETP.GE.AND P1, PT, R2, c[0x0][0x17c], PT ;  /* 0x00005f0002007a0c */ /* 0x000fe20003f26270 */
[----:B------:R-:W2:Y:S01]  /*ce7f0*/  LDL.LU R249, [R1+0x480] ;  /* 0x0004800001f97983 */ /* 0x000ea20000300800 */
        /* <DEDUP_REMOVED lines=9> */
[----:B------:R-:W-:Y:S01]  /*ce890*/  ISETP.LT.AND P3, PT, R151, c[0x0][0x178], !P0 ;  /* 0x00005e0097007a0c */ /* 0x000fe20004761270 */
[----:B-1----:R-:W-:Y:S02]  /*ce8a0*/  IMAD.WIDE R178, R182, 0x4, R4 ;  /* 0x00000004b6b27825 */ /* 0x002fe400078e0204 */
[----:B------:R-:W2:Y:S02]  /*ce8b0*/  LDL.LU R248, [R1+0x430] ;  /* 0x0004300001f87983 */ /* 0x000ea40000300800 */
[C---:B------:R-:W-:Y:S02]  /*ce8c0*/  IMAD.WIDE R2, R180.reuse, 0x4, R174 ;  /* 0x00000004b4027825 */ /* 0x040fe400078e02ae */
[----:B------:R-:W-:Y:S02]  /*ce8d0*/  @P6 STG.E [R178.64], R243 ;  /* 0x000000f3b2006986 */ /* 0x000fe4000c101906 */
[----:B------:R-:W-:-:S02]  /*ce8e0*/  IMAD.WIDE R176, R180, 0x4, R172 ;  /* 0x00000004b4b07825 */ /* 0x000fc400078e02ac */
[----:B------:R1:W-:Y:S04]  /*ce8f0*/  @P5 STG.E [R2.64], R246 ;  /* 0x000000f602005986 */ /* 0x0003e8000c101906 */
[----:B------:R-:W2:Y:S01]  /*ce900*/  LDL.LU R185, [R1+0x544] ;  /* 0x0005440001b97983 */ /* 0x000ea20000300800 */
[----:B-1----:R-:W-:-:S03]  /*ce910*/  IMAD.WIDE R2, R180, 0x4, R6 ;  /* 0x00000004b4027825 */ /* 0x002fc600078e0206 */
[----:B----4-:R-:W-:Y:S04]  /*ce920*/  @P3 STG.E [R176.64], R247 ;  /* 0x000000f7b0003986 */ /* 0x010fe8000c101906 */
[----:B---3--:R1:W-:Y:S04]  /*ce930*/  @P4 STG.E [R2.64], R245 ;  /* 0x000000f502004986 */ /* 0x0083e8000c101906 */
[----:B-1----:R-:W3:Y:S04]  /*ce940*/  LDL.LU R245, [R1+0x4e4] ;  /* 0x0004e40001f57983 */ /* 0x002ee80000300800 */
[----:B------:R-:W4:Y:S01]  /*ce950*/  LDL.LU R246, [R1+0x484] ;  /* 0x0004840001f67983 */ /* 0x000f220000300800 */
[----:B------:R-:W-:-:S02]  /*ce960*/  ISETP.LT.AND P5, PT, R186, c[0x0][0x178], !P0 ;  /* 0x00005e00ba007a0c */ /* 0x000fc400047a1270 */
[----:B------:R-:W-:-:S04]  /*ce970*/  IADD3 R178, R115, 0x45, RZ ;  /* 0x0000004573b27810 */ /* 0x000fc80007ffe0ff */
[----:B------:R-:W-:Y:S01]  /*ce980*/  ISETP.GE.AND P2, PT, R178, c[0x0][0x17c], PT ;  /* 0x00005f00b2007a0c */ /* 0x000fe20003f46270 */
[----:B------:R-:W-:-:S06]  /*ce990*/  IMAD.WIDE R178, R180, 0x4, R4 ;  /* 0x00000004b4b27825 */ /* 0x000fcc00078e0204 */
[----:B--2---:R1:W-:Y:S04]  /*ce9a0*/  @P5 STG.E [R178.64], R244 ;  /* 0x000000f4b2005986 */ /* 0x0043e8000c101906 */
[----:B-1----:R-:W2:Y:S01]  /*ce9b0*/  LDL.LU R244, [R1+0x434] ;  /* 0x0004340001f47983 */ /* 0x002ea20000300800 */
[----:B------:R-:W-:Y:S02]  /*ce9c0*/  ISETP.LT.AND P6, PT, R150, c[0x0][0x178], !P1 ;  /* 0x00005e0096007a0c */ /* 0x000fe40004fc1270 */
[----:B------:R-:W-:Y:S01]  /*ce9d0*/  ISETP.LT.AND P0, PT, R151, c[0x0][0x178], !P1 ;  /* 0x00005e0097007a0c */ /* 0x000fe20004f01270 */
[----:B------:R-:W2:Y:S01]  /*ce9e0*/  LDL.LU R250, [R1+0x580] ;  /* 0x0005800001fa7983 */ /* 0x000ea20000300800 */
[----:B------:R-:W-:Y:S02]  /*ce9f0*/  IADD3 R181, R180, c[0x0][0x198], RZ ;  /* 0x00006600b4b57a10 */ /* 0x000fe40007ffe0ff */
[----:B------:R-:W-:Y:S01]  /*cea00*/  ISETP.LT.AND P5, PT, R111, c[0x0][0x178], !P1 ;  /* 0x00005e006f007a0c */ /* 0x000fe20004fa1270 */
[----:B------:R-:W2:Y:S01]  /*cea10*/  LDL.LU R187, [R1+0x520] ;  /* 0x0005200001bb7983 */ /* 0x000ea20000300800 */
[----:B------:R-:W-:Y:S01]  /*cea20*/  ISETP.LT.AND P1, PT, R186, c[0x0][0x178], !P1 ;  /* 0x00005e00ba007a0c */ /* 0x000fe20004f21270 */
[C---:B------:R-:W-:Y:S01]  /*cea30*/  IMAD.WIDE R176, R181.reuse, 0x4, R174 ;  /* 0x00000004b5b07825 */ /* 0x040fe200078e02ae */
[----:B------:R-:W-:Y:S01]  /*cea40*/  ISETP.LT.AND P4, PT, R150, c[0x0][0x178], !P2 ;  /* 0x00005e0096007a0c */ /* 0x000fe20005781270 */
[----:B------:R-:W2:Y:S02]  /*cea50*/  LDL.LU R243, [R1+0x4c0] ;  /* 0x0004c00001f37983 */ /* 0x000ea40000300800 */
[----:B------:R-:W-:-:S02]  /*cea60*/  IMAD.WIDE R2, R181, 0x4, R172 ;  /* 0x00000004b5027825 */ /* 0x000fc400078e02ac */
[----:B------:R1:W-:Y:S01]  /*cea70*/  @P6 STG.E [R176.64], R184 ;  /* 0x000000b8b0006986 */ /* 0x0003e2000c101906 */
[----:B------:R-:W-:-:S03]  /*cea80*/  ISETP.LT.AND P6, PT, R151, c[0x0][0x178], !P2 ;  /* 0x00005e0097007a0c */ /* 0x000fc600057c1270 */
[----:B------:R1:W-:Y:S01]  /*cea90*/  @P0 STG.E [R2.64], R251 ;  /* 0x000000fb02000986 */ /* 0x0003e2000c101906 */
[----:B------:R-:W-:Y:S02]  /*ceaa0*/  IADD3 R180, R181, c[0x0][0x198], RZ ;  /* 0x00006600b5b47a10 */ /* 0x000fe40007ffe0ff */
[----:B------:R-:W-:Y:S01]  /*ceab0*/  ISETP.LT.AND P3, PT, R111, c[0x0][0x178], !P2 ;  /* 0x00005e006f007a0c */ /* 0x000fe20005761270 */
[----:B------:R-:W2:Y:S01]  /*ceac0*/  LDL.LU R247, [R1+0x460] ;  /* 0x0004600001f77983 */ /* 0x000ea20000300800 */
[----:B-1----:R-:W-:-:S04]  /*cead0*/  IMAD.WIDE R176, R181, 0x4, R4 ;  /* 0x00000004b5b07825 */ /* 0x002fc800078e0204 */
[----:B------:R-:W-:Y:S01]  /*ceae0*/  IMAD.WIDE R2, R181, 0x4, R6 ;  /* 0x00000004b5027825 */ /* 0x000fe200078e0206 */
[----:B------:R-:W-:-:S04]  /*ceaf0*/  IADD3 R179, R115, 0x4d, RZ ;  /* 0x0000004d73b37810 */ /* 0x000fc80007ffe0ff */
[----:B------:R1:W-:Y:S01]  /*ceb00*/  @P5 STG.E [R2.64], R249 ;  /* 0x000000f902005986 */ /* 0x0003e2000c101906 */
[----:B------:R-:W-:-:S03]  /*ceb10*/  IADD3 R178, R115, 0x46, RZ ;  /* 0x0000004673b27810 */ /* 0x000fc60007ffe0ff */
[----:B------:R1:W-:Y:S01]  /*ceb20*/  @P1 STG.E [R176.64], R248 ;  /* 0x000000f8b0001986 */ /* 0x0003e2000c101906 */
[----:B------:R-:W-:Y:S01]  /*ceb30*/  ISETP.GE.AND P0, PT, R179, c[0x0][0x17c], PT ;  /* 0x00005f00b3007a0c */ /* 0x000fe20003f06270 */
[----:B-1----:R-:W-:-:S04]  /*ceb40*/  IMAD.WIDE R2, R180, 0x4, R174 ;  /* 0x00000004b4027825 */ /* 0x002fc800078e02ae */
[----:B------:R-:W-:Y:S01]  /*ceb50*/  IMAD.WIDE R176, R180, 0x4, R172 ;  /* 0x00000004b4b07825 */ /* 0x000fe200078e02ac */
[----:B------:R-:W-:Y:S01]  /*ceb60*/  @P4 STG.E [R2.64], R185 ;  /* 0x000000b902004986 */ /* 0x000fe2000c101906 */
[----:B------:R-:W-:Y:S02]  /*ceb70*/  ISETP.GE.AND P5, PT, R178, c[0x0][0x17c], PT ;  /* 0x00005f00b2007a0c */ /* 0x000fe40003fa6270 */
[----:B------:R-:W-:Y:S01]  /*ceb80*/  IMAD.WIDE R178, R180, 0x4, R6 ;  /* 0x00000004b4b27825 */ /* 0x000fe200078e0206 */
[----:B---3--:R1:W-:Y:S04]  /*ceb90*/  @P6 STG.E [R176.64], R245 ;  /* 0x000000f5b0006986 */ /* 0x0083e8000c101906 */
[----:B----4-:R3:W-:Y:S04]  /*ceba0*/  @P3 STG.E [R178.64], R246 ;  /* 0x000000f6b2003986 */ /* 0x0107e8000c101906 */
[----:B-1----:R-:W4:Y:S04]  /*cebb0*/  LDL.LU R245, [R1+0x584] ;  /* 0x0005840001f57983 */ /* 0x002f280000300800 */
[----:B------:R-:W4:Y:S04]  /*cebc0*/  LDL.LU R249, [R1+0x524] ;  /* 0x0005240001f97983 */ /* 0x000f280000300800 */
[----:B---3--:R-:W3:Y:S01]  /*cebd0*/  LDL.LU R246, [R1+0x4c4] ;  /* 0x0004c40001f67983 */ /* 0x008ee20000300800 */
[----:B------:R-:W-:Y:S01]  /*cebe0*/  ISETP.LT.AND P2, PT, R186, c[0x0][0x178], !P2 ;  /* 0x00005e00ba007a0c */ /* 0x000fe20005741270 */
[----:B------:R-:W-:-:S12]  /*cebf0*/  IMAD.WIDE R2, R180, 0x4, R4 ;  /* 0x00000004b4027825 */ /* 0x000fd800078e0204 */
[----:B--2---:R1:W-:Y:S04]  /*cec00*/  @P2 STG.E [R2.64], R244 ;  /* 0x000000f402002986 */ /* 0x0043e8000c101906 */
[----:B-1----:R-:W2:Y:S01]  /*cec10*/  LDL.LU R244, [R1+0x464] ;  /* 0x0004640001f47983 */ /* 0x002ea20000300800 */
[----:B------:R-:W-:Y:S02]  /*cec20*/  ISETP.LT.AND P1, PT, R150, c[0x0][0x178], !P5 ;  /* 0x00005e0096007a0c */ /* 0x000fe40006f21270 */
[----:B------:R-:W-:Y:S01]  /*cec30*/  IADD3 R181, R180, c[0x0][0x198], RZ ;  /* 0x00006600b4b57a10 */ /* 0x000fe20007ffe0ff */
[----:B------:R-:W2:Y:S01]  /*cec40*/  LDL.LU R248, [R1+0x5b0] ;  /* 0x0005b00001f87983 */ /* 0x000ea20000300800 */
[----:B------:R-:W-:Y:S02]  /*cec50*/  ISETP.LT.AND P3, PT, R151, c[0x0][0x178], !P5 ;  /* 0x00005e0097007a0c */ /* 0x000fe40006f61270 */
[----:B------:R-:W-:-:S02]  /*cec60*/  IADD3 R178, R115, 0x47, RZ ;  /* 0x0000004773b27810 */ /* 0x000fc40007ffe0ff */
[----:B------:R-:W-:Y:S01]  /*cec70*/  ISETP.LT.AND P6, PT, R111, c[0x0][0x178], !P5 ;  /* 0x00005e006f007a0c */ /* 0x000fe20006fc1270 */
[C---:B------:R-:W-:Y:S01]  /*cec80*/  IMAD.WIDE R176, R181.reuse, 0x4, R174 ;  /* 0x00000004b5b07825 */ /* 0x040fe200078e02ae */
[----:B------:R-:W-:Y:S01]  /*cec90*/  ISETP.GE.AND P4, PT, R178, c[0x0][0x17c], PT ;  /* 0x00005f00b2007a0c */ /* 0x000fe20003f86270 */
[----:B------:R-:W2:Y:S01]  /*ceca0*/  LDL.LU R185, [R1+0x560] ;  /* 0x0005600001b97983 */ /* 0x000ea20000300800 */
[----:B------:R-:W-:Y:S01]  /*cecb0*/  ISETP.LT.AND P5, PT, R186, c[0x0][0x178], !P5 ;  /* 0x00005e00ba007a0c */ /* 0x000fe20006fa1270 */
[----:B------:R-:W-:Y:S02]  /*cecc0*/  IMAD.WIDE R2, R181, 0x4, R172 ;  /* 0x00000004b5027825 */ /* 0x000fe400078e02ac */
[----:B------:R1:W-:Y:S01]  /*cecd0*/  @P1 STG.E [R176.64], R250 ;  /* 0x000000fab0001986 */ /* 0x0003e2000c101906 */
[----:B------:R-:W-:Y:S02]  /*cece0*/  ISETP.LT.AND P1, PT, R150, c[0x0][0x178], !P4 ;  /* 0x00005e0096007a0c */ /* 0x000fe40006721270 */
[----:B------:R-:W-:Y:S01]  /*cecf0*/  IADD3 R178, R115, 0x48, RZ ;  /* 0x0000004873b27810 */ /* 0x000fe20007ffe0ff */
[----:B------:R1:W-:Y:S01]  /*ced00*/  @P3 STG.E [R2.64], R187 ;  /* 0x000000bb02003986 */ /* 0x0003e2000c101906 */
[----:B------:R-:W-:-:S02]  /*ced10*/  IADD3 R180, R181, c[0x0][0x198], RZ ;  /* 0x00006600b5b47a10 */ /* 0x000fc40007ffe0ff */
[----:B------:R-:W-:Y:S01]  /*ced20*/  ISETP.LT.AND P3, PT, R151, c[0x0][0x178], !P4 ;  /* 0x00005e0097007a0c */ /* 0x000fe20006761270 */
[C---:B-1----:R-:W-:Y:S01]  /*ced30*/  IMAD.WIDE R176, R181.reuse, 0x4, R6 ;  /* 0x00000004b5b07825 */ /* 0x042fe200078e0206 */
[----:B------:R-:W-:Y:S01]  /*ced40*/  ISETP.GE.AND P2, PT, R178, c[0x0][0x17c], PT ;  /* 0x00005f00b2007a0c */ /* 0x000fe20003f46270 */
[----:B------:R-:W2:Y:S02]  /*ced50*/  LDL.LU R187, [R1+0x4f0] ;  /* 0x0004f00001bb7983 */ /* 0x000ea40000300800 */
[----:B------:R-:W-:Y:S02]  /*ced60*/  IMAD.WIDE R178, R181, 0x4, R4 ;  /* 0x00000004b5b27825 */ /* 0x000fe400078e0204 */
[----:B------:R1:W-:Y:S01]  /*ced70*/  @P6 STG.E [R176.64], R243 ;  /* 0x000000f3b0006986 */ /* 0x0003e2000c101906 */
[----:B------:R-:W-:Y:S01]  /*ced80*/  ISETP.LT.AND P6, PT, R111, c[0x0][0x178], !P4 ;  /* 0x00005e006f007a0c */ /* 0x000fe200067c1270 */
[C---:B------:R-:W-:Y:S02]  /*ced90*/  IMAD.WIDE R2, R180.reuse, 0x4, R174 ;  /* 0x00000004b4027825 */ /* 0x040fe400078e02ae */
[----:B------:R1:W-:Y:S04]  /*ceda0*/  @P5 STG.E [R178.64], R247 ;  /* 0x000000f7b2005986 */ /* 0x0003e8000c101906 */
[----:B-1----:R-:W2:Y:S01]  /*cedb0*/  LDL.LU R243, [R1+0x4a0] ;  /* 0x0004a00001f37983 */ /* 0x002ea20000300800 */
[----:B------:R-:W-:-:S03]  /*cedc0*/  IMAD.WIDE R176, R180, 0x4, R172 ;  /* 0x00000004b4b07825 */ /* 0x000fc600078e02ac */
[----:B------:R-:W2:Y:S04]  /*cedd0*/  LDL.LU R247, [R1+0x5b4] ;  /* 0x0005b40001f77983 */ /* 0x000ea80000300800 */
[----:B----4-:R1:W-:Y:S04]  /*cede0*/  @P1 STG.E [R2.64], R245 ;  /* 0x000000f502001986 */ /* 0x0103e8000c101906 */
[----:B------:R-:W-:Y:S04]  /*cedf0*/  @P3 STG.E [R176.64], R249 ;  /* 0x000000f9b0003986 */ /* 0x000fe8000c101906 */
[----:B-1----:R-:W4:Y:S01]  /*cee00*/  LDL.LU R245, [R1+0x564] ;  /* 0x0005640001f57983 */ /* 0x002f220000300800 */
[----:B------:R-:W-:-:S05]  /*cee10*/  IMAD.WIDE R2, R180, 0x4, R6 ;  /* 0x00000004b4027825 */ /* 0x000fca00078e0206 */
[----:B---3--:R1:W-:Y:S04]  /*cee20*/  @P6 STG.E [R2.64], R246 ;  /* 0x000000f602006986 */ /* 0x0083e8000c101906 */
[----:B-1----:R-:W3:Y:S01]  /*cee30*/  LDL.LU R246, [R1+0x4f4] ;  /* 0x0004f40001f67983 */ /* 0x002ee20000300800 */
[----:B------:R-:W-:Y:S02]  /*cee40*/  ISETP.LT.AND P4, PT, R186, c[0x0][0x178], !P4 ;  /* 0x00005e00ba007a0c */ /* 0x000fe40006781270 */
[----:B------:R-:W-:-:S04]  /*cee50*/  IADD3 R178, R115, 0x49, RZ ;  /* 0x0000004973b27810 */ /* 0x000fc80007ffe0ff */
[----:B------:R-:W-:Y:S01]  /*cee60*/  ISETP.GE.AND P1, PT, R178, c[0x0][0x17c], PT ;  /* 0x00005f00b2007a0c */ /* 0x000fe20003f26270 */
[----:B------:R-:W-:-:S06]  /*cee70*/  IMAD.WIDE R178, R180, 0x4, R4 ;  /* 0x00000004b4b27825 */ /* 0x000fcc00078e0204 */
        /* <DEDUP_REMOVED lines=8> */
[----:B------:R-:W-:Y:S01]  /*cef00*/  ISETP.LT.AND P2, PT, R186, c[0x0][0x178], !P2 ;  /* 0x00005e00ba007a0c */ /* 0x000fe20005741270 */
[----:B------:R-:W2:Y:S01]  /*cef10*/  LDL.LU R251, [R1+0x550] ;  /* 0x0005500001fb7983 */ /* 0x000ea20000300800 */
[----:B------:R-:W-:Y:S01]  /*cef20*/  ISETP.LT.AND P6, PT, R151, c[0x0][0x178], !P1 ;  /* 0x00005e0097007a0c */ /* 0x000fe20004fc1270 */
[----:B------:R-:W-:-:S02]  /*cef30*/  IMAD.WIDE R2, R181, 0x4, R6 ;  /* 0x00000004b5027825 */ /* 0x000fc400078e0206 */
        /* <DEDUP_REMOVED lines=14> */
[----:B-1----:R-:W2:Y:S04]  /*cf020*/  LDL.LU R247, [R1+0x594] ;  /* 0x0005940001f77983 */ /* 0x002ea80000300800 */
[----:B----4-:R1:W-:Y:S02]  /*cf030*/  @P6 STG.E [R2.64], R245 ;  /* 0x000000f502006986 */ /* 0x0103e4000c101906 */
[----:B-1----:R-:W-:-:S02]  /*cf040*/  IMAD.WIDE R2, R180, 0x4, R6 ;  /* 0x00000004b4027825 */ /* 0x002fc400078e0206 */
[----:B------:R-:W4:Y:S04]  /*cf050*/  LDL.LU R245, [R1+0x554] ;  /* 0x0005540001f57983 */ /* 0x000f280000300800 */
[----:B---3--:R1:W-:Y:S04]  /*cf060*/  @P2 STG.E [R2.64], R246 ;  /* 0x000000f602002986 */ /* 0x0083e8000c101906 */
[----:B-1----:R-:W3:Y:S01]  /*cf070*/  LDL.LU R3, [R1+0x5e0] ;  /* 0x0005e00001037983 */ /* 0x002ee20000300800 */
[----:B------:R-:W-:Y:S01]  /*cf080*/  ISETP.LT.AND P1, PT, R186, c[0x0][0x178], !P1 ;  /* 0x00005e00ba007a0c */ /* 0x000fe20004f21270 */
[----:B------:R-:W-:-:S12]  /*cf090*/  IMAD.WIDE R176, R180, 0x4, R4 ;  /* 0x00000004b4b07825 */ /* 0x000fd800078e0204 */
[----:B--2---:R1:W-:Y:S04]  /*cf0a0*/  @P1 STG.E [R176.64], R244 ;  /* 0x000000f4b0001986 */ /* 0x0043e8000c101906 */
[----:B-1----:R-:W2:Y:S01]  /*cf0b0*/  LDL.LU R244, [R1+0x4d4] ;  /* 0x0004d40001f47983 */ /* 0x002ea20000300800 */
[C---:B------:R-:W-:Y:S02]  /*cf0c0*/  IADD3 R182, R115.reuse, 0x4a, RZ ;  /* 0x0000004a73b67810 */ /* 0x040fe40007ffe0ff */
[----:B------:R-:W-:Y:S01]  /*cf0d0*/  IADD3 R183, R115, 0x4b, RZ ;  /* 0x0000004b73b77810 */ /* 0x000fe20007ffe0ff */
[----:B------:R-:W2:Y:S01]  /*cf0e0*/  LDL.LU R250, [R1+0x610] ;  /* 0x0006100001fa7983 */ /* 0x000ea20000300800 */
[----:B------:R-:W-:Y:S02]  /*cf0f0*/  ISETP.GE.AND P3, PT, R182, c[0x0][0x17c], PT ;  /* 0x00005f00b6007a0c */ /* 0x000fe40003f66270 */
[----:B------:R-:W-:Y:S01]  /*cf100*/  ISETP.GE.AND P2, PT, R183, c[0x0][0x17c], PT ;  /* 0x00005f00b7007a0c */ /* 0x000fe20003f46270 */
[----:B------:R-:W2:Y:S01]  /*cf110*/  LDL.LU R249, [R1+0x5d0] ;  /* 0x0005d00001f97983 */ /* 0x000ea20000300800 */
[----:B------:R-:W-:-:S02]  /*cf120*/  ISETP.LT.AND P5, PT, R150, c[0x0][0x178], !P3 ;  /* 0x00005e0096007a0c */ /* 0x000fc40005fa1270 */
[----:B------:R-:W-:Y:S01]  /*cf130*/  ISETP.LT.AND P4, PT, R151, c[0x0][0x178], !P3 ;  /* 0x00005e0097007a0c */ /* 0x000fe20005f81270 */
[----:B------:R-:W2:Y:S01]  /*cf140*/  LDL.LU R187, [R1+0x570] ;  /* 0x0005700001bb7983 */ /* 0x000ea20000300800 */
[----:B------:R-:W-:Y:S02]  /*cf150*/  IADD3 R182, R180, c[0x0][0x198], RZ ;  /* 0x00006600b4b67a10 */ /* 0x000fe40007ffe0ff */
        /* <DEDUP_REMOVED lines=54> */
[----:B------:R-:W-:-:S03]  /*cf4c0*/  IMAD.WIDE R178, R2, 0x4, R172 ;  /* 0x0000000402b27825 */ /* 0x000fc600078e02ac */
[----:B------:R-:W2:Y:S01]  /*cf4d0*/  LDL.LU R243, [R1+0x530] ;  /* 0x0005300001f37983 */ /* 0x000ea20000300800 */
[----:B------:R-:W-:Y:S01]  /*cf4e0*/  ISETP.LT.AND P0, PT, R186, c[0x0][0x178], !P0 ;  /* 0x00005e00ba007a0c */ /* 0x000fe20004701270 */
[C---:B------:R-:W-:Y:S02]  /*cf4f0*/  IMAD.WIDE R176, R2.reuse, 0x4, R6 ;  /* 0x0000000402b07825 */ /* 0x040fe400078e0206 */
[----:B------:R-:W2:Y:S01]  /*cf500*/  LDL.LU R246, [R1+0x624] ;  /* 0x0006240001f67983 */ /* 0x000ea20000300800 */
[----:B------:R-:W-:Y:S02]  /*cf510*/  IADD3 R3, R115, 0x4f, RZ ;  /* 0x0000004f73037810 */ /* 0x000fe40007ffe0ff */
        /* <DEDUP_REMOVED lines=19> */
[----:B------:R-:W-:Y:S01]  /*cf650*/  ISETP.LT.AND P5, PT, R150, c[0x0][0x178], !P1 ;  /* 0x00005e0096007a0c */ /* 0x000fe20004fa1270 */
[----:B------:R-:W-:Y:S01]  /*cf660*/  IMAD.WIDE R2, R182, 0x4, R6 ;  /* 0x00000004b6027825 */ /* 0x000fe200078e0206 */
[----:B------:R-:W-:-:S03]  /*cf670*/  ISETP.LT.AND P3, PT, R151, c[0x0][0x178], !P1 ;  /* 0x00005e0097007a0c */ /* 0x000fc60004f61270 */
[C---:B------:R-:W-:Y:S01]  /*cf680*/  IMAD.WIDE R176, R182.reuse, 0x4, R4 ;  /* 0x00000004b6b07825 */ /* 0x040fe200078e0204 */
[----:B-1----:R-:W-:Y:S01]  /*cf690*/  IADD3 R180, R182, c[0x0][0x198], RZ ;  /* 0x00006600b6b47a10 */ /* 0x002fe20007ffe0ff */
[----:B------:R-:W2:Y:S01]  /*cf6a0*/  LDL.LU R248, [R1+0x428] ;  /* 0x0004280001f87983 */ /* 0x000ea20000300800 */
[----:B------:R-:W-:-:S03]  /*cf6b0*/  ISETP.LT.AND P0, PT, R111, c[0x0][0x178], !P1 ;  /* 0x00005e006f007a0c */ /* 0x000fc60004f01270 */
[----:B------:R-:W-:Y:S01]  /*cf6c0*/  IMAD.WIDE R178, R180, 0x4, R174 ;  /* 0x00000004b4b27825 */ /* 0x000fe200078e02ae */
[----:B------:R-:W2:Y:S04]  /*cf6d0*/  LDL.LU R185, [R1+0x3c8] ;  /* 0x0003c80001b97983 */ /* 0x000ea80000300800 */
[----:B------:R1:W-:Y:S04]  /*cf6e0*/  @P6 STG.E [R2.64], R187 ;  /* 0x000000bb02006986 */ /* 0x0003e8000c101906 */
[----:B------:R1:W-:Y:S01]  /*cf6f0*/  @P4 STG.E [R176.64], R243 ;  /* 0x000000f3b0004986 */ /* 0x0003e2000c101906 */
[----:B------:R-:W-:-:S03]  /*cf700*/  ISETP.LT.AND P1, PT, R186, c[0x0][0x178], !P1 ;  /* 0x00005e00ba007a0c */ /* 0x000fc60004f21270 */
[----:B------:R-:W-:Y:S01]  /*cf710*/  @P5 STG.E [R178.64], R246 ;  /* 0x000000f6b2005986 */ /* 0x000fe2000c101906 */
[----:B-1----:R-:W-:-:S04]  /*cf720*/  IMAD.WIDE R2, R180, 0x4, R6 ;  /* 0x00000004b4027825 */ /* 0x002fc800078e0206 */
[----:B------:R-:W-:-:S05]  /*cf730*/  IMAD.WIDE R176, R180, 0x4, R172 ;  /* 0x00000004b4b07825 */ /* 0x000fca00078e02ac */
[----:B----4-:R1:W-:Y:S04]  /*cf740*/  @P3 STG.E [R176.64], R247 ;  /* 0x000000f7b0003986 */ /* 0x0103e8000c101906 */
[----:B---3--:R3:W-:Y:S04]  /*cf750*/  @P0 STG.E [R2.64], R245 ;  /* 0x000000f502000986 */ /* 0x0087e8000c101906 */
[----:B-1----:R-:W4:Y:S04]  /*cf760*/  LDL.LU R247, [R1+0x4bc] ;  /* 0x0004bc0001f77983 */ /* 0x002f280000300800 */
[----:B---3--:R-:W3:Y:S01]  /*cf770*/  LDL.LU R245, [R1+0x47c] ;  /* 0x00047c0001f57983 */ /* 0x008ee20000300800 */
[----:B------:R-:W-:-:S03]  /*cf780*/  IMAD.WIDE R2, R180, 0x4, R4 ;  /* 0x00000004b4027825 */ /* 0x000fc600078e0204 */
[----:B------:R-:W3:Y:S04]  /*cf790*/  LDL.LU R246, [R1+0x42c] ;  /* 0x00042c0001f67983 */ /* 0x000ee80000300800 */
[----:B--2---:R1:W-:Y:S04]  /*cf7a0*/  @P1 STG.E [R2.64], R244 ;  /* 0x000000f402001986 */ /* 0x0043e8000c101906 */
[----:B-1----:R-:W2:Y:S01]  /*cf7b0*/  LDL.LU R244, [R1+0x3cc] ;  /* 0x0003cc0001f47983 */ /* 0x002ea20000300800 */
[C---:B------:R-:W-:Y:S02]  /*cf7c0*/  IADD3 R181, R115.reuse, 0x50, RZ ;  /* 0x0000005073b57810 */ /* 0x040fe40007ffe0ff */
[----:B------:R-:W-:Y:S01]  /*cf7d0*/  IADD3 R182, R115, 0x51, RZ ;  /* 0x0000005173b67810 */ /* 0x000fe20007ffe0ff */
[----:B------:R-:W2:Y:S01]  /*cf7e0*/  LDL.LU R250, [R1+0x508] ;  /* 0x0005080001fa7983 */ /* 0x000ea20000300800 */
[----:B------:R-:W-:-:S02]  /*cf7f0*/  ISETP.GE.AND P6, PT, R181, c[0x0][0x17c], PT ;  /* 0x00005f00b5007a0c */ /* 0x000fc40003fc6270 */
[----:B------:R-:W-:Y:S01]  /*cf800*/  ISETP.GE.AND P3, PT, R182, c[0x0][0x17c], PT ;  /* 0x00005f00b6007a0c */ /* 0x000fe20003f66270 */
[----:B------:R-:W2:Y:S01]  /*cf810*/  LDL.LU R187, [R1+0x498] ;  /* 0x0004980001bb7983 */ /* 0x000ea20000300800 */
[----:B------:R-:W-:Y:S02]  /*cf820*/  ISETP.LT.AND P4, PT, R150, c[0x0][0x178], !P6 ;  /* 0x00005e0096007a0c */ /* 0x000fe40007781270 */
[----:B------:R-:W-:Y:S01]  /*cf830*/  ISETP.LT.AND P5, PT, R151, c[0x0][0x178], !P6 ;  /* 0x00005e0097007a0c */ /* 0x000fe200077a1270 */
[----:B------:R-:W2:Y:S01]  /*cf840*/  LDL.LU R243, [R1+0x458] ;  /* 0x0004580001f37983 */ /* 0x000ea20000300800 */
[----:B------:R-:W-:Y:S02]  /*cf850*/  IADD3 R181, R180, c[0x0][0x198], RZ ;  /* 0x00006600b4b57a10 */ /* 0x000fe40007ffe0ff */
        /* <DEDUP_REMOVED lines=121> */
[----:B------:R-:W-:Y:S01]  /*cfff0*/  @P5 STG.E [R178.64], R250 ;  /* 0x000000fab2005986 */ /* 0x000fe2000c101906 */
[----:B------:R-:W-:-:S03]  /*d0000*/  ISETP.LT.AND P2, PT, R186, c[0x0][0x178], !P2 ;  /* 0x00005e00ba007a0c */ /* 0x000fc60005741270 */
[----:B------:R1:W-:Y:S01]  /*d0010*/  @P4 STG.E [R180.64], R248 ;  /* 0x000000f8b4004986 */ /* 0x0003e2000c101906 */
[----:B------:R-:W-:Y:S02]  /*d0020*/  ISETP.LT.AND P4, PT, R150, c[0x0][0x178], !P3 ;  /* 0x00005e0096007a0c */ /* 0x000fe40005f81270 */
[----:B------:R-:W-:Y:S02]  /*d0030*/  ISETP.LT.AND P6, PT, R151, c[0x0][0x178], !P3 ;  /* 0x00005e0097007a0c */ /* 0x000fe40005fc1270 */
[----:B------:R-:W-:Y:S01]  /*d0040*/  ISETP.LT.AND P1, PT, R186, c[0x0][0x178], !P3 ;  /* 0x00005e00ba007a0c */ /* 0x000fe20005f21270 */
[----:B------:R-:W-:Y:S01]  /*d0050*/  IMAD.WIDE R2, R183, 0x4, R4 ;  /* 0x00000004b7027825 */ /* 0x000fe200078e0204 */
[----:B------:R-:W-:Y:S02]  /*d0060*/  ISETP.LT.AND P3, PT, R111, c[0x0][0x178], !P3 ;  /* 0x00005e006f007a0c */ /* 0x000fe40005f61270 */
[----:B-1----:R-:W-:Y:S02]  /*d0070*/  IADD3 R181, R183, c[0x0][0x198], RZ ;  /* 0x00006600b7b57a10 */ /* 0x002fe40007ffe0ff */
[----:B------:R1:W-:Y:S03]  /*d0080*/  @P2 STG.E [R2.64], R243 ;  /* 0x000000f302002986 */ /* 0x0003e6000c101906 */
[----:B------:R-:W-:-:S04]  /*d0090*/  IMAD.WIDE R176, R181, 0x4, R174 ;  /* 0x00000004b5b07825 */ /* 0x000fc800078e02ae */
[C---:B------:R-:W-:Y:S01]  /*d00a0*/  IMAD.WIDE R178, R181.reuse, 0x4, R172 ;  /* 0x00000004b5b27825 */ /* 0x040fe200078e02ac */
[----:B-1----:R-:W2:Y:S03]  /*d00b0*/  LDL.LU R243, [R1+0x4a8] ;  /* 0x0004a80001f37983 */ /* 0x002ea60000300800 */
[C---:B------:R-:W-:Y:S01]  /*d00c0*/  IMAD.WIDE R2, R181.reuse, 0x4, R6 ;  /* 0x00000004b5027825 */ /* 0x040fe200078e0206 */
[----:B----4-:R1:W-:Y:S04]  /*d00d0*/  @P4 STG.E [R176.64], R247 ;  /* 0x000000f7b0004986 */ /* 0x0103e8000c101906 */
[----:B---3--:R3:W-:Y:S04]  /*d00e0*/  @P6 STG.E [R178.64], R245 ;  /* 0x000000f5b2006986 */ /* 0x0087e8000c101906 */
[----:B-1----:R-:W4:Y:S01]  /*d00f0*/  LDL.LU R247, [R1+0x5bc] ;  /* 0x0005bc0001f77983 */ /* 0x002f220000300800 */
[----:B------:R-:W-:-:S03]  /*d0100*/  IMAD.WIDE R176, R181, 0x4, R4 ;  /* 0x00000004b5b07825 */ /* 0x000fc600078e0204 */
[----:B---3--:R-:W3:Y:S04]  /*d0110*/  LDL.LU R245, [R1+0x56c] ;  /* 0x00056c0001f57983 */ /* 0x008ee80000300800 */
        /* <DEDUP_REMOVED lines=174> */
[----:B------:R-:W-:Y:S01]  /*d0c00*/  IMAD.WIDE R178, R181, 0x4, R4 ;  /* 0x00000004b5b27825 */ /* 0x000fe200078e0204 */
        /* <DEDUP_REMOVED lines=38> */
[C---:B------:R-:W-:Y:S02]  /*d0e70*/  IADD3 R182, R181.reuse, c[0x0][0x198], RZ ;  /* 0x00006600b5b67a10 */ /* 0x040fe40007ffe0ff */
        /* <DEDUP_REMOVED lines=100> */
[C---:B------:R-:W-:Y:S01]  /*d14c0*/  IMAD.WIDE R178, R180.reuse, 0x4, R174 ;  /* 0x00000004b4b27825 */ /* 0x040fe200078e02ae */
[----:B------:R-:W-:Y:S01]  /*d14d0*/  ISETP.GE.AND P6, PT, R183, c[0x0][0x17c], PT ;  /* 0x00005f00b7007a0c */ /* 0x000fe20003fc6270 */
[----:B------:R-:W2:Y:S01]  /*d14e0*/  LDL.LU R249, [R1+0x9d0] ;  /* 0x0009d00001f97983 */ /* 0x000ea20000300800 */
[----:B------:R-:W-:Y:S01]  /*d14f0*/  IADD3 R181, R115, 0x6b, RZ ;  /* 0x0000006b73b57810 */ /* 0x000fe20007ffe0ff */
[----:B------:R-:W-:Y:S01]  /*d1500*/  IMAD.WIDE R176, R180, 0x4, R172 ;  /* 0x00000004b4b07825 */ /* 0x000fe200078e02ac */
[----:B------:R-:W-:Y:S01]  /*d1510*/  ISETP.LT.AND P1, PT, R186, c[0x0][0x178], !P1 ;  /* 0x00005e00ba007a0c */ /* 0x000fe20004f21270 */
[----:B----4-:R1:W-:Y:S01]  /*d1520*/  @P5 STG.E [R178.64], R251 ;  /* 0x000000fbb2005986 */ /* 0x0103e2000c101906 */
[----:B------:R-:W-:Y:S01]  /*d1530*/  ISETP.LT.AND P4, PT, R150, c[0x0][0x178], !P6 ;  /* 0x00005e0096007a0c */ /* 0x000fe20007781270 */
[----:B------:R-:W-:Y:S01]  /*d1540*/  IMAD.WIDE R2, R180, 0x4, R6 ;  /* 0x00000004b4027825 */ /* 0x000fe200078e0206 */
[----:B------:R-:W-:Y:S01]  /*d1550*/  ISETP.LT.AND P5, PT, R151, c[0x0][0x178], !P6 ;  /* 0x00005e0097007a0c */ /* 0x000fe200077a1270 */
[----:B------:R-:W4:Y:S01]  /*d1560*/  LDL.LU R185, [R1+0x860] ;  /* 0x0008600001b97983 */ /* 0x000f220000300800 */
[----:B------:R-:W-:-:S02]  /*d1570*/  ISETP.GE.AND P2, PT, R181, c[0x0][0x17c], PT ;  /* 0x00005f00b5007a0c */ /* 0x000fc40003f46270 */
[----:B------:R-:W-:Y:S01]  /*d1580*/  IADD3 R181, R180, c[0x0][0x198], RZ ;  /* 0x00006600b4b57a10 */ /* 0x000fe20007ffe0ff */
[----:B------:R1:W-:Y:S04]  /*d1590*/  @P3 STG.E [R176.64], R248 ;  /* 0x000000f8b0003986 */ /* 0x0003e8000c101906 */
[C---:B-1----:R-:W-:Y:S01]  /*d15a0*/  IMAD.WIDE R178, R181.reuse, 0x4, R172 ;  /* 0x00000004b5b27825 */ /* 0x042fe200078e02ac */
[----:B------:R1:W-:Y:S03]  /*d15b0*/  @P0 STG.E [R2.64], R187 ;  /* 0x000000bb02000986 */ /* 0x0003e6000c101906 */
[----:B------:R-:W-:-:S04]  /*d15c0*/  IMAD.WIDE R176, R181, 0x4, R174 ;  /* 0x00000004b5b07825 */ /* 0x000fc800078e02ae */
        /* <DEDUP_REMOVED lines=21> */
[----:B------:R-:W-:Y:S02]  /*d1720*/  ISETP.LT.AND P1, PT, R151, c[0x0][0x178], !P3 ;  /* 0x00005e0097007a0c */ /* 0x000fe40005f21270 */
[----:B------:R-:W-:Y:S02]  /*d1730*/  ISETP.LT.AND P4, PT, R111, c[0x0][0x178], !P3 ;  /* 0x00005e006f007a0c */ /* 0x000fe40005f81270 */
[----:B------:R-:W-:Y:S01]  /*d1740*/  ISETP.GE.AND P0, PT, R178, c[0x0][0x17c], PT ;  /* 0x00005f00b2007a0c */ /* 0x000fe20003f06270 */
[----:B------:R-:W-:Y:S01]  /*d1750*/  IMAD.WIDE R178, R180, 0x4, R174 ;  /* 0x00000004b4b27825 */ /* 0x000fe200078e02ae */
[----:B------:R-:W-:Y:S01]  /*d1760*/  ISETP.LT.AND P3, PT, R186, c[0x0][0x178], !P3 ;  /* 0x00005e00ba007a0c */ /* 0x000fe20005f61270 */
[----:B------:R-:W3:Y:S01]  /*d1770*/  LDL.LU R248, [R1+0xa00] ;  /* 0x000a000001f87983 */ /* 0x000ee20000300800 */
[----:B------:R-:W-:Y:S01]  /*d1780*/  ISETP.LT.AND P6, PT, R150, c[0x0][0x178], !P2 ;  /* 0x00005e0096007a0c */ /* 0x000fe200057c1270 */
[----:B------:R-:W-:-:S02]  /*d1790*/  IMAD.WIDE R2, R180, 0x4, R172 ;  /* 0x00000004b4027825 */ /* 0x000fc400078e02ac */
[----:B------:R1:W-:Y:S01]  /*d17a0*/  @P5 STG.E [R178.64], R250 ;  /* 0x000000fab2005986 */ /* 0x0003e2000c101906 */
[----:B------:R-:W-:Y:S01]  /*d17b0*/  ISETP.LT.AND P5, PT, R151, c[0x0][0x178], !P2 ;  /* 0x00005e0097007a0c */ /* 0x000fe200057a1270 */
[C---:B------:R-:W-:Y:S01]  /*d17c0*/  IMAD.WIDE R176, R180.reuse, 0x4, R6 ;  /* 0x00000004b4b07825 */ /* 0x040fe200078e0206 */
[----:B------:R-:W-:Y:S01]  /*d17d0*/  IADD3 R181, R180, c[0x0][0x198], RZ ;  /* 0x00006600b4b57a10 */ /* 0x000fe20007ffe0ff */
[----:B------:R4:W-:Y:S04]  /*d17e0*/  @P1 STG.E [R2.64], R249 ;  /* 0x000000f902001986 */ /* 0x0009e8000c101906 */
[----:B----4-:R4:W-:Y:S04]  /*d17f0*/  @P4 STG.E [R176.64], R185 ;  /* 0x000000b9b0004986 */ /* 0x0109e8000c101906 */
        /* <DEDUP_REMOVED lines=224> */
[----:B------:R-:W-:Y:S02]  /*d2600*/  ISETP.LT.AND P3, PT, R111, c[0x0][0x178], !P2 ;  /* 0x00005e006f007a0c */ /* 0x000fe40005761270 */
[----:B------:R-:W-:Y:S01]  /*d2610*/  IADD3 R178, R115, 0x7f, RZ ;  /* 0x0000007f73b27810 */ /* 0x000fe20007ffe0ff */
[----:B------:R-:W2:Y:S01]  /*d2620*/  LDL.LU R247, [R1+0x698] ;  /* 0x0006980001f77983 */ /* 0x000ea20000300800 */
[----:B-1----:R-:W-:-:S04]  /*d2630*/  IMAD.WIDE R176, R181, 0x4, R4 ;  /* 0x00000004b5b07825 */ /* 0x002fc800078e0204 */
[C---:B------:R-:W-:Y:S01]  /*d2640*/  IMAD.WIDE R2, R181.reuse, 0x4, R6 ;  /* 0x00000004b5027825 */ /* 0x040fe200078e0206 */
[----:B------:R-:W-:-:S04]  /*d2650*/  IADD3 R181, R181, c[0x0][0x198], RZ ;  /* 0x00006600b5b57a10 */ /* 0x000fc80007ffe0ff */
        /* <DEDUP_REMOVED lines=8> */
[C---:B------:R-:W-:Y:S01]  /*d26e0*/  IMAD.WIDE R178, R181.reuse, 0x4, R6 ;  /* 0x00000004b5b27825 */ /* 0x040fe200078e0206 */
        /* <DEDUP_REMOVED lines=36> */
[----:B-1----:R-:W2:Y:S04]  /*d2930*/  LDL.LU R247, [R1+0xa1c] ;  /* 0x000a1c0001f77983 */ /* 0x002ea80000300800 */
        /* <DEDUP_REMOVED lines=143> */
[----:B------:R1:W-:Y:S04]  /*d3230*/  @P6 STG.E [R2.64], R187 ;  /* 0x000000bb02006986 */ /* 0x0003e8000c101906 */
[----:B------:R1:W-:Y:S01]  /*d3240*/  @P4 STG.E [R176.64], R243 ;  /* 0x000000f3b0004986 */ /* 0x0003e2000c101906 */
[----:B------:R-:W-:-:S03]  /*d3250*/  ISETP.LT.AND P1, PT, R186, c[0x0][0x178], !P1 ;  /* 0x00005e00ba007a0c */ /* 0x000fc60004f21270 */
[----:B------:R-:W-:Y:S01]  /*d3260*/  @P5 STG.E [R178.64], R246 ;  /* 0x000000f6b2005986 */ /* 0x000fe2000c101906 */
[----:B-1----:R-:W-:-:S03]  /*d3270*/  IMAD.WIDE R2, R180, 0x4, R6 ;  /* 0x00000004b4027825 */ /* 0x002fc600078e0206 */
[----:B------:R-:W2:Y:S01]  /*d3280*/  LDL.LU R185, [R1+0x710] ;  /* 0x0007100001b97983 */ /* 0x000ea20000300800 */
        /* <DEDUP_REMOVED lines=19> */
[----:B------:R-:W-:Y:S02]  /*d33c0*/  IADD3 R182, R115, 0x83, RZ ;  /* 0x0000008373b67810 */ /* 0x000fe40007ffe0ff */
[----:B------:R-:W-:Y:S01]  /*d33d0*/  ISETP.LT.AND P0, PT, R111, c[0x0][0x178], !P6 ;  /* 0x00005e006f007a0c */ /* 0x000fe20007701270 */
[----:B------:R-:W-:Y:S01]  /*d33e0*/  IMAD.WIDE R176, R181, 0x4, R174 ;  /* 0x00000004b5b07825 */ /* 0x000fe200078e02ae */
[----:B------:R-:W-:-:S03]  /*d33f0*/  ISETP.GE.AND P3, PT, R182, c[0x0][0x17c], PT ;  /* 0x00005f00b6007a0c */ /* 0x000fc60003f66270 */
[----:B------:R-:W-:Y:S01]  /*d3400*/  IMAD.WIDE R178, R181, 0x4, R172 ;  /* 0x00000004b5b27825 */ /* 0x000fe200078e02ac */
[----:B------:R-:W-:Y:S01]  /*d3410*/  @P4 STG.E [R176.64], R251 ;  /* 0x000000fbb0004986 */ /* 0x000fe2000c101906 */
[----:B------:R-:W-:-:S03]  /*d3420*/  ISETP.LT.AND P6, PT, R186, c[0x0][0x178], !P6 ;  /* 0x00005e00ba007a0c */ /* 0x000fc600077c1270 */
[----:B------:R1:W-:Y:S01]  /*d3430*/  @P5 STG.E [R178.64], R249 ;  /* 0x000000f9b2005986 */ /* 0x0003e2000c101906 */
[----:B------:R-:W-:Y:S01]  /*d3440*/  ISETP.LT.AND P5, PT, R150, c[0x0][0x178], !P3 ;  /* 0x00005e0096007a0c */ /* 0x000fe20005fa1270 */
[C---:B------:R-:W-:Y:S01]  /*d3450*/  IMAD.WIDE R2, R181.reuse, 0x4, R6 ;  /* 0x00000004b5027825 */ /* 0x040fe200078e0206 */
[----:B------:R-:W-:Y:S02]  /*d3460*/  IADD3 R180, R181, c[0x0][0x198], RZ ;  /* 0x00006600b5b47a10 */ /* 0x000fe40007ffe0ff */
[----:B------:R-:W-:Y:S02]  /*d3470*/  ISETP.LT.AND P1, PT, R151, c[0x0][0x178], !P3 ;  /* 0x00005e0097007a0c */ /* 0x000fe40005f21270 */
[----:B------:R-:W-:Y:S01]  /*d3480*/  ISETP.LT.AND P4, PT, R111, c[0x0][0x178], !P3 ;  /* 0x00005e006f007a0c */ /* 0x000fe20005f81270 */
[----:B------:R1:W-:Y:S02]  /*d3490*/  @P0 STG.E [R2.64], R248 ;  /* 0x000000f802000986 */ /* 0x0003e4000c101906 */
[----:B-1----:R-:W-:Y:S01]  /*d34a0*/  IADD3 R178, R115, 0x87, RZ ;  /* 0x0000008773b27810 */ /* 0x002fe20007ffe0ff */
[----:B------:R-:W-:-:S03]  /*d34b0*/  IMAD.WIDE R176, R181, 0x4, R4 ;  /* 0x00000004b5b07825 */ /* 0x000fc600078e0204 */
[----:B------:R-:W-:Y:S01]  /*d34c0*/  ISETP.GE.AND P0, PT, R178, c[0x0][0x17c], PT ;  /* 0x00005f00b2007a0c */ /* 0x000fe20003f06270 */
[----:B------:R-:W-:Y:S01]  /*d34d0*/  IMAD.WIDE R178, R180, 0x4, R174 ;  /* 0x00000004b4b27825 */ /* 0x000fe200078e02ae */
[----:B------:R1:W-:Y:S01]  /*d34e0*/  @P6 STG.E [R176.64], R185 ;  /* 0x000000b9b0006986 */ /* 0x0003e2000c101906 */
[----:B------:R-:W-:Y:S02]  /*d34f0*/  ISETP.LT.AND P3, PT, R186, c[0x0][0x178], !P3 ;  /* 0x00005e00ba007a0c */ /* 0x000fe40005f61270 */
[----:B------:R-:W-:-:S04]  /*d3500*/  IMAD.WIDE R2, R180, 0x4, R172 ;  /* 0x00000004b4027825 */ /* 0x000fc800078e02ac */
[C---:B-1----:R-:W-:Y:S01]  /*d3510*/  IMAD.WIDE R176, R180.reuse, 0x4, R6 ;  /* 0x00000004b4b07825 */ /* 0x042fe200078e0206 */
[----:B----4-:R1:W-:Y:S04]  /*d3520*/  @P5 STG.E [R178.64], R247 ;  /* 0x000000f7b2005986 */ /* 0x0103e8000c101906 */
[----:B---3--:R3:W-:Y:S04]  /*d3530*/  @P1 STG.E [R2.64], R245 ;  /* 0x000000f502001986 */ /* 0x0087e8000c101906 */
[----:B-1----:R-:W4:Y:S04]  /*d3540*/  LDL.LU R247, [R1+0x990] ;  /* 0x0009900001f77983 */ /* 0x002f280000300800 */
[----:B---3--:R-:W3:Y:S01]  /*d3550*/  LDL.LU R245, [R1+0xdc4] ;  /* 0x000dc40001f57983 */ /* 0x008ee20000300800 */
[----:B------:R-:W-:-:S03]  /*d3560*/  IMAD.WIDE R2, R180, 0x4, R4 ;  /* 0x00000004b4027825 */ /* 0x000fc600078e0204 */
[----:B------:R1:W-:Y:S04]  /*d3570*/  @P4 STG.E [R176.64], R246 ;  /* 0x000000f6b0004986 */ /* 0x0003e8000c101906 */
[----:B------:R-:W3:Y:S04]  /*d3580*/  LDL.LU R248, [R1+0xd64] ;  /* 0x000d640001f87983 */ /* 0x000ee80000300800 */
[----:B-1----:R-:W3:Y:S04]  /*d3590*/  LDL.LU R246, [R1+0xbc4] ;  /* 0x000bc40001f67983 */ /* 0x002ee80000300800 */
[----:B--2---:R1:W-:Y:S04]  /*d35a0*/  @P3 STG.E [R2.64], R244 ;  /* 0x000000f402003986 */ /* 0x0043e8000c101906 */
[----:B-1----:R-:W2:Y:S01]  /*d35b0*/  LDL.LU R244, [R1+0x994] ;  /* 0x0009940001f47983 */ /* 0x002ea20000300800 */
[----:B------:R-:W-:-:S02]  /*d35c0*/  ISETP.LT.AND P6, PT, R150, c[0x0][0x178], !P2 ;  /* 0x00005e0096007a0c */ /* 0x000fc400057c1270 */
[----:B------:R-:W-:Y:S01]  /*d35d0*/  ISETP.LT.AND P5, PT, R151, c[0x0][0x178], !P2 ;  /* 0x00005e0097007a0c */ /* 0x000fe200057a1270 */
[----:B------:R-:W2:Y:S01]  /*d35e0*/  LDL.LU R249, [R1+0xf50] ;  /* 0x000f500001f97983 */ /* 0x000ea20000300800 */
[----:B------:R-:W-:Y:S02]  /*d35f0*/  IADD3 R181, R180, c[0x0][0x198], RZ ;  /* 0x00006600b4b57a10 */ /* 0x000fe40007ffe0ff */
[----:B------:R-:W-:Y:S01]  /*d3600*/  IADD3 R182, R115, 0x85, RZ ;  /* 0x0000008573b67810 */ /* 0x000fe20007ffe0ff */
[----:B------:R-:W2:Y:S01]  /*d3610*/  LDL.LU R185, [R1+0xdb0] ;  /* 0x000db00001b97983 */ /* 0x000ea20000300800 */
[----:B------:R-:W-:Y:S01]  /*d3620*/  ISETP.LT.AND P1, PT, R111, c[0x0][0x178], !P2 ;  /* 0x00005e006f007a0c */ /* 0x000fe20005721270 */
[C---:B------:R-:W-:Y:S01]  /*d3630*/  IMAD.WIDE R176, R181.reuse, 0x4, R174 ;  /* 0x00000004b5b07825 */ /* 0x040fe200078e02ae */
[----:B------:R-:W-:Y:S02]  /*d3640*/  ISETP.GE.AND P4, PT, R182, c[0x0][0x17c], PT ;  /* 0x00005f00b6007a0c */ /* 0x000fe40003f86270 */
[----:B------:R-:W-:Y:S01]  /*d3650*/  ISETP.LT.AND P2, PT, R186, c[0x0][0x178], !P2 ;  /* 0x00005e00ba007a0c */ /* 0x000fe20005741270 */
[----:B------:R-:W-:Y:S01]  /*d3660*/  IMAD.WIDE R178, R181, 0x4, R172 ;  /* 0x00000004b5b27825 */ /* 0x000fe200078e02ac */
[----:B------:R1:W-:Y:S01]  /*d3670*/  @P6 STG.E [R176.64], R250 ;  /* 0x000000fab0006986 */ /* 0x0003e2000c101906 */
[----:B------:R-:W-:-:S02]  /*d3680*/  ISETP.LT.AND P6, PT, R150, c[0x0][0x178], !P4 ;  /* 0x00005e0096007a0c */ /* 0x000fc400067c1270 */
[----:B------:R-:W-:Y:S01]  /*d3690*/  ISETP.LT.AND P3, PT, R151, c[0x0][0x178], !P4 ;  /* 0x00005e0097007a0c */ /* 0x000fe20006761270 */
[----:B------:R1:W-:Y:S01]  /*d36a0*/  @P5 STG.E [R178.64], R187 ;  /* 0x000000bbb2005986 */ /* 0x0003e2000c101906 */
[----:B------:R-:W-:Y:S01]  /*d36b0*/  ISETP.LT.AND P5, PT, R111, c[0x0][0x178], !P4 ;  /* 0x00005e006f007a0c */ /* 0x000fe200067a1270 */
[C---:B------:R-:W-:Y:S01]  /*d36c0*/  IMAD.WIDE R2, R181.reuse, 0x4, R4 ;  /* 0x00000004b5027825 */ /* 0x040fe200078e0204 */
[----:B------:R-:W-:-:S03]  /*d36d0*/  IADD3 R180, R181, c[0x0][0x198], RZ ;  /* 0x00006600b5b47a10 */ /* 0x000fc60007ffe0ff */
[----:B-1----:R-:W-:Y:S01]  /*d36e0*/  IMAD.WIDE R176, R181, 0x4, R6 ;  /* 0x00000004b5b07825 */ /* 0x002fe200078e0206 */
[----:B------:R-:W-:Y:S01]  /*d36f0*/  ISETP.LT.AND P4, PT, R186, c[0x0][0x178], !P4 ;  /* 0x00005e00ba007a0c */ /* 0x000fe20006781270 */
[----:B------:R-:W2:Y:S02]  /*d3700*/  LDL.LU R187, [R1+0xd50] ;  /* 0x000d500001bb7983 */ /* 0x000ea40000300800 */
[C---:B------:R-:W-:Y:S02]  /*d3710*/  IMAD.WIDE R178, R180.reuse, 0x4, R174 ;  /* 0x00000004b4b27825 */ /* 0x040fe400078e02ae */
[----:B------:R1:W-:Y:S04]  /*d3720*/  @P1 STG.E [R176.64], R243 ;  /* 0x000000f3b0001986 */ /* 0x0003e8000c101906 */
[----:B-1----:R-:W2:Y:S01]  /*d3730*/  LDL.LU R243, [R1+0xb70] ;  /* 0x000b700001f37983 */ /* 0x002ea20000300800 */
[----:B------:R-:W-:-:S03]  /*d3740*/  IMAD.WIDE R176, R180, 0x4, R172 ;  /* 0x00000004b4b07825 */ /* 0x000fc600078e02ac */
        /* <DEDUP_REMOVED lines=11> */
[----:B------:R-:W-:-:S02]  /*d3800*/  IADD3 R182, R115, 0x86, RZ ;  /* 0x0000008673b67810 */ /* 0x000fc40007ffe0ff */
[----:B------:R-:W-:Y:S01]  /*d3810*/  IADD3 R180, R180, c[0x0][0x198], RZ ;  /* 0x00006600b4b47a10 */ /* 0x000fe20007ffe0ff */
[----:B------:R-:W2:Y:S01]  /*d3820*/  LDL.LU R251, [R1+0xf80] ;  /* 0x000f800001fb7983 */ /* 0x000ea20000300800 */
[----:B------:R-:W-:-:S03]  /*d3830*/  ISETP.GE.AND P1, PT, R182, c[0x0][0x17c], PT ;  /* 0x00005f00b6007a0c */ /* 0x000fc60003f26270 */
[----:B------:R-:W-:Y:S01]  /*d3840*/  IMAD.WIDE R2, R180, 0x4, R174 ;  /* 0x00000004b4027825 */ /* 0x000fe200078e02ae */
[----:B------:R-:W-:Y:S01]  /*d3850*/  ISETP.LT.AND P2, PT, R150, c[0x0][0x178], !P1 ;  /* 0x00005e0096007a0c */ /* 0x000fe20004f41270 */
[----:B------:R-:W2:Y:S01]  /*d3860*/  LDL.LU R250, [R1+0xf30] ;  /* 0x000f300001fa7983 */ /* 0x000ea20000300800 */
[----:B------:R-:W-:Y:S02]  /*d3870*/  ISETP.LT.AND P3, PT, R151, c[0x0][0x178], !P1 ;  /* 0x00005e0097007a0c */ /* 0x000fe40004f61270 */
[----:B------:R-:W-:Y:S01]  /*d3880*/  ISETP.LT.AND P4, PT, R111, c[0x0][0x178], !P1 ;  /* 0x00005e006f007a0c */ /* 0x000fe20004f81270 */
[----:B------:R-:W-:Y:S01]  /*d3890*/  IMAD.WIDE R176, R180, 0x4, R172 ;  /* 0x00000004b4b07825 */ /* 0x000fe200078e02ac */
[----:B------:R-:W-:Y:S01]  /*d38a0*/  ISETP.LT.AND P1, PT, R186, c[0x0][0x178], !P1 ;  /* 0x00005e00ba007a0c */ /* 0x000fe20004f21270 */
[----:B------:R-:W2:Y:S01]  /*d38b0*/  LDL.LU R248, [R1+0xd90] ;  /* 0x000d900001f87983 */ /* 0x000ea20000300800 */
[----:B------:R-:W-:Y:S02]  /*d38c0*/  ISETP.LT.AND P6, PT, R150, c[0x0][0x178], !P0 ;  /* 0x00005e0096007a0c */ /* 0x000fe400047c1270 */
[----:B------:R-:W-:-:S03]  /*d38d0*/  ISETP.LT.AND P5, PT, R151, c[0x0][0x178], !P0 ;  /* 0x00005e0097007a0c */ /* 0x000fc600047a1270 */
        /* <DEDUP_REMOVED lines=47> */
[----:B------:R-:W-:-:S05]  /*d3bd0*/  IADD3 R181, R183, c[0x0][0x198], RZ ;  /* 0x00006600b7b57a10 */ /* 0x000fca0007ffe0ff */
[C---:B------:R-:W-:Y:S01]  /*d3be0*/  IMAD.WIDE R2, R181.reuse, 0x4, R174 ;  /* 0x00000004b5027825 */ /* 0x040fe200078e02ae */
[----:B------:R1:W-:Y:S03]  /*d3bf0*/  @P2 STG.E [R178.64], R243 ;  /* 0x000000f3b2002986 */ /* 0x0003e6000c101906 */
        /* <DEDUP_REMOVED lines=401> */
[----:B-1----:R-:W3:Y:S01]  /*d5510*/  LDL.LU R246, [R1+0xf4c] ;  /* 0x000f4c0001f67983 */ /* 0x002ee20000300800 */
[----:B------:R-:W-:Y:S01]  /*d5520*/  ISETP.LT.AND P2, PT, R150, c[0x0][0x178], !P1 ;  /* 0x00005e0096007a0c */ /* 0x000fe20004f41270 */
[----:B------:R-:W-:-:S02]  /*d5530*/  IMAD.WIDE R176, R180, 0x4, R172 ;  /* 0x00000004b4b07825 */ /* 0x000fc400078e02ac */
[----:B------:R-:W3:Y:S02]  /*d5540*/  LDL.LU R250, [R1+0x10f0] ;  /* 0x0010f00001fa7983 */ /* 0x000ee40000300800 */
[C---:B------:R-:W-:Y:S02]  /*d5550*/  IMAD.WIDE R2, R180.reuse, 0x4, R6 ;  /* 0x00000004b4027825 */ /* 0x040fe400078e0206 */
        /* <DEDUP_REMOVED lines=19> */
[----:B------:R-:W-:Y:S01]  /*d5690*/  ISETP.LT.AND P6, PT, R150, c[0x0][0x178], !P0 ;  /* 0x00005e0096007a0c */ /* 0x000fe200047c1270 */
[----:B------:R-:W-:Y:S01]  /*d56a0*/  IMAD.WIDE R2, R180, 0x4, R6 ;  /* 0x00000004b4027825 */ /* 0x000fe200078e0206 */
[----:B------:R-:W-:-:S02]  /*d56b0*/  ISETP.LT.AND P5, PT, R151, c[0x0][0x178], !P0 ;  /* 0x00005e0097007a0c */ /* 0x000fc400047a1270 */
[----:B------:R-:W-:Y:S01]  /*d56c0*/  IADD3 R178, R115, 0xa1, RZ ;  /* 0x000000a173b27810 */ /* 0x000fe20007ffe0ff */
[C---:B------:R-:W-:Y:S01]  /*d56d0*/  IMAD.WIDE R176, R180.reuse, 0x4, R4 ;  /* 0x00000004b4b07825 */ /* 0x040fe200078e0204 */
[----:B------:R-:W-:Y:S02]  /*d56e0*/  IADD3 R182, R180, c[0x0][0x198], RZ ;  /* 0x00006600b4b67a10 */ /* 0x000fe40007ffe0ff */
[----:B------:R-:W-:Y:S01]  /*d56f0*/  ISETP.LT.AND P3, PT, R111, c[0x0][0x178], !P0 ;  /* 0x00005e006f007a0c */ /* 0x000fe20004761270 */
[----:B------:R1:W-:Y:S01]  /*d5700*/  @P4 STG.E [R2.64], R185 ;  /* 0x000000b902004986 */ /* 0x0003e2000c101906 */
[----:B------:R-:W-:Y:S01]  /*d5710*/  ISETP.GE.AND P2, PT, R178, c[0x0][0x17c], PT ;  /* 0x00005f00b2007a0c */ /* 0x000fe20003f46270 */
[----:B------:R-:W-:Y:S02]  /*d5720*/  IMAD.WIDE R178, R182, 0x4, R174 ;  /* 0x00000004b6b27825 */ /* 0x000fe400078e02ae */
[----:B---3--:R3:W-:Y:S01]  /*d5730*/  @P1 STG.E [R176.64], R246 ;  /* 0x000000f6b0001986 */ /* 0x0087e2000c101906 */
[----:B------:R-:W-:Y:S01]  /*d5740*/  ISETP.LT.AND P1, PT, R186, c[0x0][0x178], !P0 ;  /* 0x00005e00ba007a0c */ /* 0x000fe20004721270 */
[----:B------:R-:W-:-:S02]  /*d5750*/  IMAD.WIDE R180, R182, 0x4, R172 ;  /* 0x00000004b6b47825 */ /* 0x000fc400078e02ac */
[----:B------:R3:W-:Y:S01]  /*d5760*/  @P6 STG.E [R178.64], R250 ;  /* 0x000000fab2006986 */ /* 0x0007e2000c101906 */
[----:B------:R-:W-:Y:S01]  /*d5770*/  ISETP.LT.AND P6, PT, R150, c[0x0][0x178], !P2 ;  /* 0x00005e0096007a0c */ /* 0x000fe200057c1270 */
[----:B-1----:R-:W-:Y:S02]  /*d5780*/  IMAD.WIDE R2, R182, 0x4, R6 ;  /* 0x00000004b6027825 */ /* 0x002fe400078e0206 */
[----:B------:R-:W-:Y:S04]  /*d5790*/  @P5 STG.E [R180.64], R249 ;  /* 0x000000f9b4005986 */ /* 0x000fe8000c101906 */
        /* <DEDUP_REMOVED lines=13> */
[----:B------:R-:W-:Y:S01]  /*d5870*/  IMAD.WIDE R178, R183, 0x4, R172 ;  /* 0x00000004b7b27825 */ /* 0x000fe200078e02ac */
[----:B------:R1:W-:Y:S04]  /*d5880*/  @P1 STG.E [R2.64], R243 ;  /* 0x000000f302001986 */ /* 0x0003e8000c101906 */
[----:B----4-:R4:W-:Y:S04]  /*d5890*/  @P6 STG.E [R176.64], R247 ;  /* 0x000000f7b0006986 */ /* 0x0109e8000c101906 */
[----:B-1----:R-:W3:Y:S04]  /*d58a0*/  LDL.LU R243, [R1+0x700] ;  /* 0x0007000001f37983 */ /* 0x002ee80000300800 */
[----:B----4-:R-:W4:Y:S04]  /*d58b0*/  LDL.LU R247, [R1+0x1154] ;  /* 0x0011540001f77983 */ /* 0x010f280000300800 */
[----:B------:R1:W-:Y:S04]  /*d58c0*/  @P5 STG.E [R178.64], R245 ;  /* 0x000000f5b2005986 */ /* 0x0003e8000c101906 */
        /* <DEDUP_REMOVED lines=15> */
[----:B---3--:R1:W-:Y:S01]  /*d59c0*/  @P2 STG.E [R178.64], R246 ;  /* 0x000000f6b2002986 */ /* 0x0083e2000c101906 */
[----:B------:R-:W-:-:S03]  /*d59d0*/  ISETP.LT.AND P5, PT, R150, c[0x0][0x178], !P0 ;  /* 0x00005e0096007a0c */ /* 0x000fc600047a1270 */
[----:B------:R3:W-:Y:S01]  /*d59e0*/  @P4 STG.E [R2.64], R248 ;  /* 0x000000f802004986 */ /* 0x0007e2000c101906 */
[----:B------:R-:W-:-:S03]  /*d59f0*/  ISETP.GE.AND P2, PT, R180, c[0x0][0x17c], PT ;  /* 0x00005f00b4007a0c */ /* 0x000fc60003f46270 */
[----:B------:R3:W-:Y:S04]  /*d5a00*/  @P6 STG.E [R176.64], R185 ;  /* 0x000000b9b0006986 */ /* 0x0007e8000c101906 */
[----:B-1----:R-:W2:Y:S01]  /*d5a10*/  LDL.LU R246, [R1+0x704] ;  /* 0x0007040001f67983 */ /* 0x002ea20000300800 */
[----:B------:R-:W-:-:S03]  /*d5a20*/  ISETP.LT.AND P6, PT, R151, c[0x0][0x178], !P0 ;  /* 0x00005e0097007a0c */ /* 0x000fc600047c1270 */
[----:B------:R-:W2:Y:S01]  /*d5a30*/  LDL.LU R183, [R1+0x11b0] ;  /* 0x0011b00001b77983 */ /* 0x000ea20000300800 */
[----:B---3--:R-:W-:-:S03]  /*d5a40*/  IMAD.WIDE R2, R181, 0x4, R6 ;  /* 0x00000004b5027825 */ /* 0x008fc600078e0206 */
[----:B------:R-:W3:Y:S01]  /*d5a50*/  LDL.LU R184, [R1+0x1140] ;  /* 0x0011400001b87983 */ /* 0x000ee20000300800 */
[C---:B------:R-:W-:Y:S01]  /*d5a60*/  IADD3 R180, R181.reuse, c[0x0][0x198], RZ ;  /* 0x00006600b5b47a10 */ /* 0x040fe20007ffe0ff */
[----:B------:R-:W-:Y:S02]  /*d5a70*/  IMAD.WIDE R176, R181, 0x4, R4 ;  /* 0x00000004b5b07825 */ /* 0x000fe400078e0204 */
[----:B------:R-:W3:Y:S02]  /*d5a80*/  LDL.LU R251, [R1+0xd40] ;  /* 0x000d400001fb7983 */ /* 0x000ee40000300800 */
[C---:B------:R-:W-:Y:S02]  /*d5a90*/  IMAD.WIDE R178, R180.reuse, 0x4, R174 ;  /* 0x00000004b4b27825 */ /* 0x040fe400078e02ae */
[----:B------:R-:W-:Y:S04]  /*d5aa0*/  @P3 STG.E [R2.64], R187 ;  /* 0x000000bb02003986 */ /* 0x000fe8000c101906 */
[----:B------:R-:W3:Y:S04]  /*d5ab0*/  LDL.LU R250, [R1+0x980] ;  /* 0x0009800001fa7983 */ /* 0x000ee80000300800 */
[----:B------:R-:W3:Y:S04]  /*d5ac0*/  LDL.LU R249, [R1+0x11b4] ;  /* 0x0011b40001f97983 */ /* 0x000ee80000300800 */
[----:B------:R1:W-:Y:S04]  /*d5ad0*/  @P1 STG.E [R176.64], R243 ;  /* 0x000000f3b0001986 */ /* 0x0003e8000c101906 */
[----:B----4-:R4:W-:Y:S01]  /*d5ae0*/  @P5 STG.E [R178.64], R247 ;  /* 0x000000f7b2005986 */ /* 0x0109e2000c101906 */
[----:B-1----:R-:W-:-:S03]  /*d5af0*/  IMAD.WIDE R176, R180, 0x4, R172 ;  /* 0x00000004b4b07825 */ /* 0x002fc600078e02ac */
        /* <DEDUP_REMOVED lines=21> */
[----:B------:R1:W-:Y:S01]  /*d5c50*/  @P1 STG.E [R2.64], R246 ;  /* 0x000000f602001986 */ /* 0x0003e2000c101906 */
[----:B------:R-:W-:-:S03]  /*d5c60*/  ISETP.LT.AND P2, PT, R186, c[0x0][0x178], !P2 ;  /* 0x00005e00ba007a0c */ /* 0x000fc60005741270 */
[----:B------:R3:W-:Y:S01]  /*d5c70*/  @P3 STG.E [R176.64], R183 ;  /* 0x000000b7b0003986 */ /* 0x0007e2000c101906 */
[----:B------:R-:W-:-:S03]  /*d5c80*/  ISETP.LT.AND P3, PT, R151, c[0x0][0x178], !P4 ;  /* 0x00005e0097007a0c */ /* 0x000fc60006761270 */
[----:B---3--:R3:W-:Y:S01]  /*d5c90*/  @P5 STG.E [R178.64], R184 ;  /* 0x000000b8b2005986 */ /* 0x0087e2000c101906 */
[----:B------:R-:W-:Y:S02]  /*d5ca0*/  ISETP.LT.AND P5, PT, R150, c[0x0][0x178], !P4 ;  /* 0x00005e0096007a0c */ /* 0x000fe400067a1270 */
[----:B------:R-:W-:Y:S01]  /*d5cb0*/  ISETP.LT.AND P1, PT, R111, c[0x0][0x178], !P4 ;  /* 0x00005e006f007a0c */ /* 0x000fe20006721270 */
[----:B------:R-:W2:Y:S01]  /*d5cc0*/  LDL.LU R187, [R1+0x1100] ;  /* 0x0011000001bb7983 */ /* 0x000ea20000300800 */
[C---:B-1----:R-:W-:Y:S01]  /*d5cd0*/  IMAD.WIDE R2, R181.reuse, 0x4, R6 ;  /* 0x00000004b5027825 */ /* 0x042fe200078e0206 */
[----:B------:R-:W-:Y:S02]  /*d5ce0*/  IADD3 R182, R181, c[0x0][0x198], RZ ;  /* 0x00006600b5b67a10 */ /* 0x000fe40007ffe0ff */
[----:B------:R-:W-:Y:S01]  /*d5cf0*/  IADD3 R176, R115, 0xa6, RZ ;  /* 0x000000a673b07810 */ /* 0x000fe20007ffe0ff */
[----:B------:R-:W-:Y:S01]  /*d5d00*/  IMAD.WIDE R180, R181, 0x4, R4 ;  /* 0x00000004b5b47825 */ /* 0x000fe200078e0204 */
[----:B------:R1:W-:Y:S02]  /*d5d10*/  @P6 STG.E [R2.64], R251 ;  /* 0x000000fb02006986 */ /* 0x0003e4000c101906 */
[----:B------:R-:W-:Y:S01]  /*d5d20*/  ISETP.GE.AND P6, PT, R176, c[0x0][0x17c], PT ;  /* 0x00005f00b0007a0c */ /* 0x000fe20003fc6270 */
[C---:B------:R-:W-:Y:S01]  /*d5d30*/  IMAD.WIDE R176, R182.reuse, 0x4, R172 ;  /* 0x00000004b6b07825 */ /* 0x040fe200078e02ac */
[----:B------:R-:W2:Y:S03]  /*d5d40*/  LDL.LU R243, [R1+0xb60] ;  /* 0x000b600001f37983 */ /* 0x000ea60000300800 */
[C---:B---3--:R-:W-:Y:S01]  /*d5d50*/  IMAD.WIDE R178, R182.reuse, 0x4, R6 ;  /* 0x00000004b6b27825 */ /* 0x048fe200078e0206 */
[----:B------:R-:W3:Y:S03]  /*d5d60*/  LDL.LU R246, [R1+0x11f4] ;  /* 0x0011f40001f67983 */ /* 0x000ee60000300800 */
[----:B-1----:R-:W-:Y:S01]  /*d5d70*/  IMAD.WIDE R2, R182, 0x4, R174 ;  /* 0x00000004b6027825 */ /* 0x002fe200078e02ae */
[----:B------:R-:W-:Y:S04]  /*d5d80*/  @P2 STG.E [R180.64], R250 ;  /* 0x000000fab4002986 */ /* 0x000fe8000c101906 */
[----:B------:R-:W-:Y:S04]  /*d5d90*/  @P5 STG.E [R2.64], R249 ;  /* 0x000000f902005986 */ /* 0x000fe8000c101906 */
[----:B----4-:R1:W-:Y:S04]  /*d5da0*/  @P3 STG.E [R176.64], R247 ;  /* 0x000000f7b0003986 */ /* 0x0103e8000c101906 */
[----:B-1----:R-:W4:Y:S04]  /*d5db0*/  LDL.LU R247, [R1+0x1184] ;  /* 0x0011840001f77983 */ /* 0x002f280000300800 */
[----:B------:R1:W-:Y:S04]  /*d5dc0*/  @P1 STG.E [R178.64], R245 ;  /* 0x000000f5b2001986 */ /* 0x0003e8000c101906 */
[----:B-1----:R-:W4:Y:S01]  /*d5dd0*/  LDL.LU R245, [R1+0x1104] ;  /* 0x0011040001f57983 */ /* 0x002f220000300800 */
        /* <DEDUP_REMOVED lines=26> */
[C---:B---3--:R-:W-:Y:S02]  /*d5f80*/  IMAD.WIDE R2, R180.reuse, 0x4, R174 ;  /* 0x00000004b4027825 */ /* 0x048fe400078e02ae */
[----:B------:R-:W-:Y:S02]  /*d5f90*/  @P6 STG.E [R178.64], R243 ;  /* 0x000000f3b2006986 */ /* 0x000fe4000c101906 */
[----:B------:R-:W-:-:S02]  /*d5fa0*/  IMAD.WIDE R176, R180, 0x4, R172 ;  /* 0x00000004b4b07825 */ /* 0x000fc400078e02ac */
[----:B------:R1:W-:Y:S04]  /*d5fb0*/  @P5 STG.E [R2.64], R246 ;  /* 0x000000f602005986 */ /* 0x0003e8000c101906 */
[----:B------:R-:W3:Y:S01]  /*d5fc0*/  LDL.LU R185, [R1+0x1254] ;  /* 0x0012540001b97983 */ /* 0x000ee20000300800 */
[----:B-1----:R-:W-:-:S03]  /*d5fd0*/  IMAD.WIDE R2, R180, 0x4, R6 ;  /* 0x00000004b4027825 */ /* 0x002fc600078e0206 */
[----:B----4-:R-:W-:Y:S04]  /*d5fe0*/  @P3 STG.E [R176.64], R247 ;  /* 0x000000f7b0003986 */ /* 0x010fe8000c101906 */
[----:B------:R1:W-:Y:S04]  /*d5ff0*/  @P4 STG.E [R2.64], R245 ;  /* 0x000000f502004986 */ /* 0x0003e8000c101906 */
[----:B-1----:R-:W4:Y:S04]  /*d6000*/  LDL.LU R245, [R1+0x11d4] ;  /* 0x0011d40001f57983 */ /* 0x002f280000300800 */
        /* <DEDUP_REMOVED lines=25> */
[----:B---3--:R-:W-:Y:S01]  /*d61a0*/  IMAD.WIDE R2, R181, 0x4, R6 ;  /* 0x00000004b5027825 */ /* 0x008fe200078e0206 */
[----:B------:R-:W-:-:S04]  /*d61b0*/  IADD3 R178, R115, 0xb1, RZ ;  /* 0x000000b173b27810 */ /* 0x000fc80007ffe0ff */
[----:B------:R1:W-:Y:S01]  /*d61c0*/  @P5 STG.E [R2.64], R249 ;  /* 0x000000f902005986 */ /* 0x0003e2000c101906 */
[----:B------:R-:W-:-:S03]  /*d61d0*/  IADD3 R179, R115, 0xaa, RZ ;  /* 0x000000aa73b37810 */ /* 0x000fc60007ffe0ff */
[----:B------:R3:W-:Y:S01]  /*d61e0*/  @P1 STG.E [R176.64], R248 ;  /* 0x000000f8b0001986 */ /* 0x0007e2000c101906 */
[----:B------:R-:W-:Y:S01]  /*d61f0*/  ISETP.GE.AND P0, PT, R178, c[0x0][0x17c], PT ;  /* 0x00005f00b2007a0c */ /* 0x000fe20003f06270 */
[----:B-1----:R-:W-:-:S04]  /*d6200*/  IMAD.WIDE R2, R180, 0x4, R174 ;  /* 0x00000004b4027825 */ /* 0x002fc800078e02ae */
[C---:B---3--:R-:W-:Y:S01]  /*d6210*/  IMAD.WIDE R176, R180.reuse, 0x4, R172 ;  /* 0x00000004b4b07825 */ /* 0x048fe200078e02ac */
[----:B------:R-:W-:Y:S01]  /*d6220*/  @P4 STG.E [R2.64], R185 ;  /* 0x000000b902004986 */ /* 0x000fe2000c101906 */
[----:B------:R-:W-:Y:S02]  /*d6230*/  ISETP.GE.AND P5, PT, R179, c[0x0][0x17c], PT ;  /* 0x00005f00b3007a0c */ /* 0x000fe40003fa6270 */
[----:B------:R-:W-:Y:S01]  /*d6240*/  IMAD.WIDE R178, R180, 0x4, R6 ;  /* 0x00000004b4b27825 */ /* 0x000fe200078e0206 */
[----:B------:R-:W-:Y:S01]  /*d6250*/  ISETP.LT.AND P2, PT, R186, c[0x0][0x178], !P2 ;  /* 0x00005e00ba007a0c */ /* 0x000fe20005741270 */
[----:B----4-:R1:W-:Y:S04]  /*d6260*/  @P6 STG.E [R176.64], R245 ;  /* 0x000000f5b0006986 */ /* 0x0103e8000c101906 */
[----:B------:R3:W-:Y:S04]  /*d6270*/  @P3 STG.E [R178.64], R246 ;  /* 0x000000f6b2003986 */ /* 0x0007e8000c101906 */
[----:B-1----:R-:W4:Y:S04]  /*d6280*/  LDL.LU R245, [R1+0x1284] ;  /* 0x0012840001f57983 */ /* 0x002f280000300800 */
[----:B------:R-:W4:Y:S04]  /*d6290*/  LDL.LU R249, [R1+0x1244] ;  /* 0x0012440001f97983 */ /* 0x000f280000300800 */
[----:B---3--:R-:W3:Y:S01]  /*d62a0*/  LDL.LU R246, [R1+0x11c4] ;  /* 0x0011c40001f67983 */ /* 0x008ee20000300800 */
[----:B------:R-:W-:-:S05]  /*d62b0*/  IMAD.WIDE R2, R180, 0x4, R4 ;  /* 0x00000004b4027825 */ /* 0x000fca00078e0204 */
        /* <DEDUP_REMOVED lines=29> */
[----:B------:R-:W2:Y:S01]  /*d6490*/  LDL.LU R247, [R1+0x12a4] ;  /* 0x0012a40001f77983 */ /* 0x000ea20000300800 */
        /* <DEDUP_REMOVED lines=168> */
[----:B------:R-:W-:Y:S02]  /*d6f20*/  IADD3 R182, R115, 0xb5, RZ ;  /* 0x000000b573b67810 */ /* 0x000fe40007ffe0ff */
[----:B------:R-:W-:Y:S01]  /*d6f30*/  ISETP.LT.AND P0, PT, R111, c[0x0][0x178], !P6 ;  /* 0x00005e006f007a0c */ /* 0x000fe20007701270 */
[----:B------:R-:W-:Y:S01]  /*d6f40*/  IMAD.WIDE R176, R181, 0x4, R174 ;  /* 0x00000004b5b07825 */ /* 0x000fe200078e02ae */
[----:B------:R-:W-:-:S03]  /*d6f50*/  ISETP.GE.AND P3, PT, R182, c[0x0][0x17c], PT ;  /* 0x00005f00b6007a0c */ /* 0x000fc60003f66270 */
        /* <DEDUP_REMOVED lines=35> */
[----:B------:R-:W-:Y:S01]  /*d7190*/  IMAD.WIDE R176, R180, 0x4, R174 ;  /* 0x00000004b4b07825 */ /* 0x000fe200078e02ae */
[----:B------:R-:W-:Y:S02]  /*d71a0*/  ISETP.GE.AND P4, PT, R182, c[0x0][0x17c], PT ;  /* 0x00005f00b6007a0c */ /* 0x000fe40003f86270 */
[----:B------:R-:W-:Y:S01]  /*d71b0*/  ISETP.LT.AND P2, PT, R186, c[0x0][0x178], !P2 ;  /* 0x00005e00ba007a0c */ /* 0x000fe20005741270 */
[----:B------:R-:W-:Y:S01]  /*d71c0*/  IMAD.WIDE R178, R180, 0x4, R172 ;  /* 0x00000004b4b27825 */ /* 0x000fe200078e02ac */
[----:B------:R1:W-:Y:S01]  /*d71d0*/  @P6 STG.E [R176.64], R250 ;  /* 0x000000fab0006986 */ /* 0x0003e2000c101906 */
[----:B------:R-:W-:-:S02]  /*d71e0*/  ISETP.LT.AND P6, PT, R150, c[0x0][0x178], !P4 ;  /* 0x00005e0096007a0c */ /* 0x000fc400067c1270 */
[----:B------:R-:W-:Y:S01]  /*d71f0*/  ISETP.LT.AND P3, PT, R151, c[0x0][0x178], !P4 ;  /* 0x00005e0097007a0c */ /* 0x000fe20006761270 */
[----:B------:R1:W-:Y:S01]  /*d7200*/  @P5 STG.E [R178.64], R187 ;  /* 0x000000bbb2005986 */ /* 0x0003e2000c101906 */
[C---:B------:R-:W-:Y:S01]  /*d7210*/  IMAD.WIDE R2, R180.reuse, 0x4, R6 ;  /* 0x00000004b4027825 */ /* 0x040fe200078e0206 */
[----:B------:R-:W-:Y:S02]  /*d7220*/  ISETP.LT.AND P5, PT, R111, c[0x0][0x178], !P4 ;  /* 0x00005e006f007a0c */ /* 0x000fe400067a1270 */
[C---:B------:R-:W-:Y:S01]  /*d7230*/  IADD3 R181, R180.reuse, c[0x0][0x198], RZ ;  /* 0x00006600b4b57a10 */ /* 0x040fe20007ffe0ff */
[----:B-1----:R-:W-:Y:S01]  /*d7240*/  IMAD.WIDE R176, R180, 0x4, R4 ;  /* 0x00000004b4b07825 */ /* 0x002fe200078e0204 */
[----:B------:R1:W-:Y:S01]  /*d7250*/  @P1 STG.E [R2.64], R243 ;  /* 0x000000f302001986 */ /* 0x0003e2000c101906 */
[----:B------:R-:W-:-:S03]  /*d7260*/  IADD3 R178, R115, 0xb8, RZ ;  /* 0x000000b873b27810 */ /* 0x000fc60007ffe0ff */
[----:B------:R-:W2:Y:S01]  /*d7270*/  LDL.LU R187, [R1+0x1168] ;  /* 0x0011680001bb7983 */ /* 0x000ea20000300800 */
[----:B------:R-:W-:Y:S02]  /*d7280*/  ISETP.LT.AND P4, PT, R186, c[0x0][0x178], !P4 ;  /* 0x00005e00ba007a0c */ /* 0x000fe40006781270 */
[----:B------:R-:W-:Y:S01]  /*d7290*/  ISETP.GE.AND P1, PT, R178, c[0x0][0x17c], PT ;  /* 0x00005f00b2007a0c */ /* 0x000fe20003f26270 */
[----:B------:R-:W-:-:S04]  /*d72a0*/  IMAD.WIDE R178, R181, 0x4, R172 ;  /* 0x00000004b5b27825 */ /* 0x000fc800078e02ac */
[C---:B-1----:R-:W-:Y:S01]  /*d72b0*/  IMAD.WIDE R2, R181.reuse, 0x4, R174 ;  /* 0x00000004b5027825 */ /* 0x042fe200078e02ae */
[----:B------:R-:W2:Y:S04]  /*d72c0*/  LDL.LU R243, [R1+0xf18] ;  /* 0x000f180001f37983 */ /* 0x000ea80000300800 */
        /* <DEDUP_REMOVED lines=194> */
[----:B----4-:R1:W-:Y:S04]  /*d7ef0*/  @P5 STG.E [R176.64], R245 ;  /* 0x000000f5b0005986 */ /* 0x0103e8000c101906 */
[----:B------:R-:W4:Y:S04]  /*d7f00*/  LDL.LU R185, [R1+0xef4] ;  /* 0x000ef40001b97983 */ /* 0x000f280000300800 */
        /* <DEDUP_REMOVED lines=37> */
[----:B----4-:R-:W-:Y:S01]  /*d8160*/  @P3 STG.E [R2.64], R185 ;  /* 0x000000b902003986 */ /* 0x010fe2000c101906 */
[----:B-1----:R-:W-:-:S03]  /*d8170*/  IMAD.WIDE R176, R182, 0x4, R6 ;  /* 0x00000004b6b07825 */ /* 0x002fc600078e0206 */
[----:B------:R-:W3:Y:S04]  /*d8180*/  LDL.LU R247, [R1+0x13c4] ;  /* 0x0013c40001f77983 */ /* 0x000ee80000300800 */
[----:B------:R-:W-:Y:S04]  /*d8190*/  @P6 STG.E [R176.64], R245 ;  /* 0x000000f5b0006986 */ /* 0x000fe8000c101906 */
        /* <DEDUP_REMOVED lines=1984> */
[----:B------:R-:W-:-:S02]  /*dfda0*/  ISETP.LT.AND P5, PT, R150, c[0x0][0x178], !P2 ;  /* 0x00005e0096007a0c */ /* 0x000fc400057a1270 */
[----:B------:R-:W-:Y:S01]  /*dfdb0*/  ISETP.LT.AND P4, PT, R151, c[0x0][0x178], !P2 ;  /* 0x00005e0097007a0c */ /* 0x000fe20005781270 */
[----:B------:R-:W3:Y:S01]  /*dfdc0*/  LDL.LU R243, [R1+0x1810] ;  /* 0x0018100001f37983 */ /* 0x000ee20000300800 */
[----:B------:R-:W-:-:S03]  /*dfdd0*/  ISETP.LT.AND P1, PT, R111, c[0x0][0x178], !P2 ;  /* 0x00005e006f007a0c */ /* 0x000fc60005721270 */
[----:B------:R-:W3:Y:S04]  /*dfde0*/  LDL.LU R247, [R1+0x1914] ;  /* 0x0019140001f77983 */ /* 0x000ee80000300800 */
        /* <DEDUP_REMOVED lines=401> */
[----:B---3--:R1:W-:Y:S01]  /*e1700*/  @P6 STG.E [R2.64], R246 ;  /* 0x000000f602006986 */ /* 0x0083e2000c101906 */
[----:B------:R-:W-:-:S03]  /*e1710*/  ISETP.LT.AND P4, PT, R186, c[0x0][0x178], !P4 ;  /* 0x00005e00ba007a0c */ /* 0x000fc60006781270 */
[----:B-1----:R-:W3:Y:S01]  /*e1720*/  LDL.LU R246, [R1+0xc94] ;  /* 0x000c940001f67983 */ /* 0x002ee20000300800 */
[----:B------:R-:W-:-:S04]  /*e1730*/  IADD3 R178, R115, 0x143, RZ ;  /* 0x0000014373b27810 */ /* 0x000fc80007ffe0ff */
        /* <DEDUP_REMOVED lines=32> */
[----:B---3--:R1:W-:Y:S01]  /*e1940*/  @P2 STG.E [R2.64], R246 ;  /* 0x000000f602002986 */ /* 0x0083e2000c101906 */
[----:B------:R-:W-:-:S03]  /*e1950*/  ISETP.LT.AND P1, PT, R186, c[0x0][0x178], !P1 ;  /* 0x00005e00ba007a0c */ /* 0x000fc60004f21270 */
[----:B-1----:R-:W3:Y:S01]  /*e1960*/  LDL.LU R3, [R1+0x1970] ;  /* 0x0019700001037983 */ /* 0x002ee20000300800 */
[----:B------:R-:W-:-:S09]  /*e1970*/  IMAD.WIDE R176, R181, 0x4, R4 ;  /* 0x00000004b5b07825 */ /* 0x000fd200078e0204 */
        /* <DEDUP_REMOVED lines=18> */
[----:B------:R-:W-:Y:S02]  /*e1aa0*/  ISETP.LT.AND P1, PT, R111, c[0x0][0x178], !P2 ;  /* 0x00005e006f007a0c */ /* 0x000fe40005721270 */
[----:B------:R-:W-:-:S05]  /*e1ab0*/  IADD3 R183, R182, c[0x0][0x198], RZ ;  /* 0x00006600b6b77a10 */ /* 0x000fca0007ffe0ff */
[----:B------:R-:W-:Y:S01]  /*e1ac0*/  IMAD.WIDE R176, R183, 0x4, R174 ;  /* 0x00000004b7b07825 */ /* 0x000fe200078e02ae */
[----:B---3--:R1:W-:Y:S01]  /*e1ad0*/  @P5 STG.E [R178.64], R3 ;  /* 0x00000003b2005986 */ /* 0x0083e2000c101906 */
[----:B------:R-:W-:-:S03]  /*e1ae0*/  ISETP.LT.AND P5, PT, R150, c[0x0][0x178], !P2 ;  /* 0x00005e0096007a0c */ /* 0x000fc600057a1270 */
[----:B------:R3:W-:Y:S01]  /*e1af0*/  @P4 STG.E [R180.64], R184 ;  /* 0x000000b8b4004986 */ /* 0x0007e2000c101906 */
[----:B------:R-:W-:Y:S01]  /*e1b00*/  ISETP.LT.AND P4, PT, R151, c[0x0][0x178], !P2 ;  /* 0x00005e0097007a0c */ /* 0x000fe20005781270 */
[----:B-1----:R-:W-:Y:S01]  /*e1b10*/  IMAD.WIDE R2, R182, 0x4, R6 ;  /* 0x00000004b6027825 */ /* 0x002fe200078e0206 */
[----:B------:R-:W-:-:S04]  /*e1b20*/  ISETP.LT.AND P2, PT, R186, c[0x0][0x178], !P2 ;  /* 0x00005e00ba007a0c */ /* 0x000fc80005741270 */
[----:B------:R1:W-:Y:S01]  /*e1b30*/  @P6 STG.E [R2.64], R251 ;  /* 0x000000fb02006986 */ /* 0x0003e2000c101906 */
[----:B------:R-:W-:-:S04]  /*e1b40*/  IMAD.WIDE R178, R183, 0x4, R172 ;  /* 0x00000004b7b27825 */ /* 0x000fc800078e02ac */
        /* <DEDUP_REMOVED lines=27> */
[----:B------:R-:W-:-:S04]  /*e1d00*/  IMAD.WIDE R178, R176, 0x4, R6 ;  /* 0x00000004b0b27825 */ /* 0x000fc800078e0206 */
[----:B------:R-:W-:Y:S01]  /*e1d10*/  IMAD.WIDE R176, R176, 0x4, R4 ;  /* 0x00000004b0b07825 */ /* 0x000fe200078e0204 */
[----:B------:R-:W-:Y:S03]  /*e1d20*/  @P1 STG.E [R180.64], R249 ;  /* 0x000000f9b4001986 */ /* 0x000fe6000c101906 */
[----:B-1----:R-:W-:Y:S01]  /*e1d30*/  IMAD.WIDE R182, R2, 0x4, R174 ;  /* 0x0000000402b67825 */ /* 0x002fe200078e02ae */
[----:B------:R1:W-:Y:S01]  /*e1d40*/  @P5 STG.E [R178.64], R187 ;  /* 0x000000bbb2005986 */ /* 0x0003e2000c101906 */
[----:B------:R-:W-:-:S03]  /*e1d50*/  ISETP.LT.AND P3, PT, R151, c[0x0][0x178], !P0 ;  /* 0x00005e0097007a0c */ /* 0x000fc60004761270 */
        /* <DEDUP_REMOVED lines=30> */
[C---:B------:R-:W-:Y:S01]  /*e1f40*/  IMAD.WIDE R2, R182.reuse, 0x4, R6 ;  /* 0x00000004b6027825 */ /* 0x040fe200078e0206 */
[----:B------:R-:W-:Y:S02]  /*e1f50*/  ISETP.LT.AND P3, PT, R151, c[0x0][0x178], !P1 ;  /* 0x00005e0097007a0c */ /* 0x000fe40004f61270 */
[----:B------:R-:W-:Y:S01]  /*e1f60*/  ISETP.LT.AND P0, PT, R111, c[0x0][0x178], !P1 ;  /* 0x00005e006f007a0c */ /* 0x000fe20004f01270 */
[C---:B------:R-:W-:Y:S01]  /*e1f70*/  IMAD.WIDE R176, R182.reuse, 0x4, R4 ;  /* 0x00000004b6b07825 */ /* 0x040fe200078e0204 */
[----:B-1----:R-:W-:Y:S01]  /*e1f80*/  IADD3 R180, R182, c[0x0][0x198], RZ ;  /* 0x00006600b6b47a10 */ /* 0x002fe20007ffe0ff */
[----:B------:R-:W2:Y:S04]  /*e1f90*/  LDL.LU R248, [R1+0x1980] ;  /* 0x0019800001f87983 */ /* 0x000ea80000300800 */
[----:B------:R-:W-:Y:S01]  /*e1fa0*/  IMAD.WIDE R178, R180, 0x4, R174 ;  /* 0x00000004b4b27825 */ /* 0x000fe200078e02ae */
[----:B------:R-:W-:Y:S01]  /*e1fb0*/  ISETP.LT.AND P1, PT, R186, c[0x0][0x178], !P1 ;  /* 0x00005e00ba007a0c */ /* 0x000fe20004f21270 */
[----:B------:R1:W-:Y:S04]  /*e1fc0*/  @P6 STG.E [R2.64], R187 ;  /* 0x000000bb02006986 */ /* 0x0003e8000c101906 */
[----:B------:R1:W-:Y:S04]  /*e1fd0*/  @P4 STG.E [R176.64], R243 ;  /* 0x000000f3b0004986 */ /* 0x0003e8000c101906 */
[----:B------:R1:W-:Y:S02]  /*e1fe0*/  @P5 STG.E [R178.64], R246 ;  /* 0x000000f6b2005986 */ /* 0x0003e4000c101906 */
[----:B-1----:R-:W-:-:S02]  /*e1ff0*/  IMAD.WIDE R2, R180, 0x4, R6 ;  /* 0x00000004b4027825 */ /* 0x002fc400078e0206 */
[----:B------:R-:W2:Y:S02]  /*e2000*/  LDL.LU R187, [R1+0x1030] ;  /* 0x0010300001bb7983 */ /* 0x000ea40000300800 */
[C---:B------:R-:W-:Y:S02]  /*e2010*/  IMAD.WIDE R176, R180.reuse, 0x4, R172 ;  /* 0x00000004b4b07825 */ /* 0x040fe400078e02ac */
[----:B------:R-:W2:Y:S04]  /*e2020*/  LDL.LU R246, [R1+0x1a14] ;  /* 0x001a140001f67983 */ /* 0x000ea80000300800 */
[----:B----4-:R-:W-:Y:S04]  /*e2030*/  @P3 STG.E [R176.64], R247 ;  /* 0x000000f7b0003986 */ /* 0x010fe8000c101906 */
[----:B---3--:R1:W-:Y:S04]  /*e2040*/  @P0 STG.E [R2.64], R245 ;  /* 0x000000f502000986 */ /* 0x0083e8000c101906 */
[----:B-1----:R-:W3:Y:S01]  /*e2050*/  LDL.LU R245, [R1+0x19e4] ;  /* 0x0019e40001f57983 */ /* 0x002ee20000300800 */
[----:B------:R-:W-:-:S03]  /*e2060*/  IMAD.WIDE R2, R180, 0x4, R4 ;  /* 0x00000004b4027825 */ /* 0x000fc600078e0204 */
[----:B------:R-:W4:Y:S04]  /*e2070*/  LDL.LU R247, [R1+0x1984] ;  /* 0x0019840001f77983 */ /* 0x000f280000300800 */
        /* <DEDUP_REMOVED lines=32> */
[C---:B------:R-:W-:Y:S01]  /*e2280*/  IMAD.WIDE R2, R180.reuse, 0x4, R172 ;  /* 0x00000004b4027825 */ /* 0x040fe200078e02ac */
[----:B------:R1:W-:Y:S03]  /*e2290*/  @P5 STG.E [R178.64], R246 ;  /* 0x000000f6b2005986 */ /* 0x0003e6000c101906 */
[C---:B-1----:R-:W-:Y:S01]  /*e22a0*/  IMAD.WIDE R176, R180.reuse, 0x4, R6 ;  /* 0x00000004b4b07825 */ /* 0x042fe200078e0206 */
[----:B------:R-:W2:Y:S04]  /*e22b0*/  LDL.LU R246, [R1+0x1040] ;  /* 0x0010400001f67983 */ /* 0x000ea80000300800 */
[----:B---3--:R1:W-:Y:S04]  /*e22c0*/  @P1 STG.E [R2.64], R245 ;  /* 0x000000f502001986 */ /* 0x0083e8000c101906 */
[----:B----4-:R3:W-:Y:S04]  /*e22d0*/  @P4 STG.E [R176.64], R247 ;  /* 0x000000f7b0004986 */ /* 0x0107e8000c101906 */
[----:B-1----:R-:W4:Y:S01]  /*e22e0*/  LDL.LU R245, [R1+0x1a34] ;  /* 0x001a340001f57983 */ /* 0x002f220000300800 */
[----:B------:R-:W-:-:S03]  /*e22f0*/  IMAD.WIDE R2, R180, 0x4, R4 ;  /* 0x00000004b4027825 */ /* 0x000fc600078e0204 */
[----:B------:R-:W4:Y:S04]  /*e2300*/  LDL.LU R187, [R1+0x1a04] ;  /* 0x001a040001bb7983 */ /* 0x000f280000300800 */
[----:B---3--:R-:W3:Y:S04]  /*e2310*/  LDL.LU R247, [R1+0x19c4] ;  /* 0x0019c40001f77983 */ /* 0x008ee80000300800 */
        /* <DEDUP_REMOVED lines=27> */
[----:B------:R1:W-:Y:S02]  /*e24d0*/  @P2 STG.E [R2.64], R246 ;  /* 0x000000f602002986 */ /* 0x0003e4000c101906 */
[C---:B-1----:R-:W-:Y:S02]  /*e24e0*/  IMAD.WIDE R2, R180.reuse, 0x4, R6 ;  /* 0x00000004b4027825 */ /* 0x042fe400078e0206 */
[----:B------:R-:W2:Y:S04]  /*e24f0*/  LDL.LU R246, [R1+0x1a44] ;  /* 0x001a440001f67983 */ /* 0x000ea80000300800 */
[----:B----4-:R1:W-:Y:S04]  /*e2500*/  @P6 STG.E [R178.64], R245 ;  /* 0x000000f5b2006986 */ /* 0x0103e8000c101906 */
[----:B------:R-:W-:Y:S04]  /*e2510*/  @P3 STG.E [R176.64], R187 ;  /* 0x000000bbb0003986 */ /* 0x000fe8000c101906 */
[----:B---3--:R3:W-:Y:S04]  /*e2520*/  @P5 STG.E [R2.64], R247 ;  /* 0x000000f702005986 */ /* 0x0087e8000c101906 */
[----:B-1----:R-:W4:Y:S01]  /*e2530*/  LDL.LU R245, [R1+0x1a24] ;  /* 0x001a240001f57983 */ /* 0x002f220000300800 */
[----:B------:R-:W-:-:S03]  /*e2540*/  IMAD.WIDE R178, R180, 0x4, R4 ;  /* 0x00000004b4b27825 */ /* 0x000fc600078e0204 */
[----:B---3--:R-:W3:Y:S04]  /*e2550*/  LDL.LU R247, [R1+0x19f4] ;  /* 0x0019f40001f77983 */ /* 0x008ee80000300800 */
[----:B--2---:R1:W-:Y:S04]  /*e2560*/  @P4 STG.E [R178.64], R244 ;  /* 0x000000f4b2004986 */ /* 0x0043e8000c101906 */
[----:B-1----:R-:W2:Y:S01]  /*e2570*/  LDL.LU R244, [R1+0x1994] ;  /* 0x0019940001f47983 */ /* 0x002ea20000300800 */
[----:B------:R-:W-:Y:S02]  /*e2580*/  IADD3 R182, R115, 0x14e, RZ ;  /* 0x0000014e73b67810 */ /* 0x000fe40007ffe0ff */
[----:B------:R-:W-:Y:S01]  /*e2590*/  IADD3 R180, R180, c[0x0][0x198], RZ ;  /* 0x00006600b4b47a10 */ /* 0x000fe20007ffe0ff */
[----:B------:R-:W2:Y:S01]  /*e25a0*/  LDL.LU R251, [R1+0x1938] ;  /* 0x0019380001fb7983 */ /* 0x000ea20000300800 */
[----:B------:R-:W-:-:S02]  /*e25b0*/  ISETP.GE.AND P1, PT, R182, c[0x0][0x17c], PT ;  /* 0x00005f00b6007a0c */ /* 0x000fc40003f26270 */
[C---:B------:R-:W-:Y:S01]  /*e25c0*/  ISETP.LT.AND P6, PT, R150.reuse, c[0x0][0x178], !P0 ;  /* 0x00005e0096007a0c */ /* 0x040fe200047c1270 */
[----:B------:R-:W2:Y:S01]  /*e25d0*/  LDL.LU R249, [R1+0xe78] ;  /* 0x000e780001f97983 */ /* 0x000ea20000300800 */
[----:B------:R-:W-:Y:S02]  /*e25e0*/  ISETP.LT.AND P2, PT, R150, c[0x0][0x178], !P1 ;  /* 0x00005e0096007a0c */ /* 0x000fe40004f41270 */
[----:B------:R-:W-:Y:S01]  /*e25f0*/  ISETP.LT.AND P3, PT, R151, c[0x0][0x178], !P1 ;  /* 0x00005e0097007a0c */ /* 0x000fe20004f61270 */
[----:B------:R-:W-:Y:S01]  /*e2600*/  IMAD.WIDE R2, R180, 0x4, R174 ;  /* 0x00000004b4027825 */ /* 0x000fe200078e02ae */
[----:B------:R-:W-:Y:S01]  /*e2610*/  ISETP.LT.AND P4, PT, R111, c[0x0][0x178], !P1 ;  /* 0x00005e006f007a0c */ /* 0x000fe20004f81270 */
[----:B------:R-:W2:Y:S01]  /*e2620*/  LDL.LU R187, [R1+0xab8] ;  /* 0x000ab80001bb7983 */ /* 0x000ea20000300800 */
[----:B------:R-:W-:Y:S01]  /*e2630*/  ISETP.LT.AND P1, PT, R186, c[0x0][0x178], !P1 ;  /* 0x00005e00ba007a0c */ /* 0x000fe20004f21270 */
[----:B------:R-:W-:Y:S01]  /*e2640*/  IMAD.WIDE R176, R180, 0x4, R172 ;  /* 0x00000004b4b07825 */ /* 0x000fe200078e02ac */
[----:B------:R-:W-:-:S02]  /*e2650*/  IADD3 R178, R115, 0x150, RZ ;  /* 0x0000015073b27810 */ /* 0x000fc40007ffe0ff */
[----:B------:R-:W-:Y:S02]  /*e2660*/  IADD3 R182, R180, c[0x0][0x198], RZ ;  /* 0x00006600b4b67a10 */ /* 0x000fe40007ffe0ff */
[----:B------:R-:W-:Y:S01]  /*e2670*/  ISETP.LT.AND P5, PT, R151, c[0x0][0x178], !P0 ;  /* 0x00005e0097007a0c */ /* 0x000fe200047a1270 */
[----:B------:R1:W-:Y:S01]  /*e2680*/  @P2 STG.E [R2.64], R250 ;  /* 0x000000fa02002986 */ /* 0x0003e2000c101906 */
[----:B------:R-:W-:-:S03]  /*e2690*/  ISETP.GE.AND P2, PT, R178, c[0x0][0x17c], PT ;  /* 0x00005f00b2007a0c */ /* 0x000fc60003f46270 */
[----:B------:R1:W-:Y:S01]  /*e26a0*/  @P3 STG.E [R176.64], R248 ;  /* 0x000000f8b0003986 */ /* 0x0003e2000c101906 */
[----:B------:R-:W-:Y:S01]  /*e26b0*/  ISETP.LT.AND P3, PT, R111, c[0x0][0x178], !P0 ;  /* 0x00005e006f007a0c */ /* 0x000fe20004761270 */
[----:B------:R-:W-:-:S04]  /*e26c0*/  IMAD.WIDE R178, R182, 0x4, R174 ;  /* 0x00000004b6b27825 */ /* 0x000fc800078e02ae */
[----:B-1----:R-:W-:-:S04]  /*e26d0*/  IMAD.WIDE R2, R180, 0x4, R6 ;  /* 0x00000004b4027825 */ /* 0x002fc800078e0206 */
[----:B------:R-:W-:Y:S01]  /*e26e0*/  IMAD.WIDE R176, R180, 0x4, R4 ;  /* 0x00000004b4b07825 */ /* 0x000fe200078e0204 */
[----:B------:R1:W-:Y:S04]  /*e26f0*/  @P4 STG.E [R2.64], R185 ;  /* 0x000000b902004986 */ /* 0x0003e8000c101906 */
[----:B------:R1:W-:Y:S01]  /*e2700*/  @P1 STG.E [R176.64], R243 ;  /* 0x000000f3b0001986 */ /* 0x0003e2000c101906 */
[----:B------:R-:W-:Y:S01]  /*e2710*/  ISETP.LT.AND P1, PT, R186, c[0x0][0x178], !P0 ;  /* 0x00005e00ba007a0c */ /* 0x000fe20004721270 */
[----:B------:R-:W-:-:S04]  /*e2720*/  IMAD.WIDE R180, R182, 0x4, R172 ;  /* 0x00000004b6b47825 */ /* 0x000fc800078e02ac */
[C---:B-1----:R-:W-:Y:S01]  /*e2730*/  IMAD.WIDE R2, R182.reuse, 0x4, R6 ;  /* 0x00000004b6027825 */ /* 0x042fe200078e0206 */
[----:B------:R1:W-:Y:S04]  /*e2740*/  @P6 STG.E [R178.64], R246 ;  /* 0x000000f6b2006986 */ /* 0x0003e8000c101906 */
[----:B------:R-:W2:Y:S04]  /*e2750*/  LDL.LU R243, [R1+0x8d8] ;  /* 0x0008d80001f37983 */ /* 0x000ea80000300800 */
[----:B-1----:R-:W2:Y:S04]  /*e2760*/  LDL.LU R246, [R1+0x193c] ;  /* 0x00193c0001f67983 */ /* 0x002ea80000300800 */
[----:B----4-:R1:W-:Y:S04]  /*e2770*/  @P5 STG.E [R180.64], R245 ;  /* 0x000000f5b4005986 */ /* 0x0103e8000c101906 */
[----:B---3--:R3:W-:Y:S04]  /*e2780*/  @P3 STG.E [R2.64], R247 ;  /* 0x000000f702003986 */ /* 0x0087e8000c101906 */
[----:B-1----:R-:W4:Y:S01]  /*e2790*/  LDL.LU R245, [R1+0xe7c] ;  /* 0x000e7c0001f57983 */ /* 0x002f220000300800 */
[----:B---3--:R-:W-:-:S03]  /*e27a0*/  IMAD.WIDE R2, R182, 0x4, R4 ;  /* 0x00000004b6027825 */ /* 0x008fc600078e0204 */
        /* <DEDUP_REMOVED lines=21> */
[----:B------:R-:W-:Y:S01]  /*e2900*/  ISETP.LT.AND P4, PT, R150, c[0x0][0x178], !P3 ;  /* 0x00005e0096007a0c */ /* 0x000fe20005f81270 */
[----:B------:R-:W-:Y:S01]  /*e2910*/  IMAD.WIDE R2, R183, 0x4, R4 ;  /* 0x00000004b7027825 */ /* 0x000fe200078e0204 */
[----:B------:R-:W-:Y:S02]  /*e2920*/  ISETP.LT.AND P6, PT, R151, c[0x0][0x178], !P3 ;  /* 0x00005e0097007a0c */ /* 0x000fe40005fc1270 */
[----:B------:R-:W-:Y:S02]  /*e2930*/  ISETP.LT.AND P1, PT, R186, c[0x0][0x178], !P3 ;  /* 0x00005e00ba007a0c */ /* 0x000fe40005f21270 */
[----:B-1----:R-:W-:Y:S01]  /*e2940*/  IADD3 R181, R183, c[0x0][0x198], RZ ;  /* 0x00006600b7b57a10 */ /* 0x002fe20007ffe0ff */
[----:B------:R-:W2:Y:S01]  /*e2950*/  LDL.LU R187, [R1+0x8e8] ;  /* 0x0008e80001bb7983 */ /* 0x000ea20000300800 */
[----:B------:R-:W-:-:S03]  /*e2960*/  ISETP.LT.AND P3, PT, R111, c[0x0][0x178], !P3 ;  /* 0x00005e006f007a0c */ /* 0x000fc60005f61270 */
[C---:B------:R-:W-:Y:S01]  /*e2970*/  IMAD.WIDE R176, R181.reuse, 0x4, R174 ;  /* 0x00000004b5b07825 */ /* 0x040fe200078e02ae */
[----:B------:R1:W-:Y:S03]  /*e2980*/  @P2 STG.E [R2.64], R243 ;  /* 0x000000f302002986 */ /* 0x0003e6000c101906 */
[C---:B------:R-:W-:Y:S01]  /*e2990*/  IMAD.WIDE R178, R181.reuse, 0x4, R172 ;  /* 0x00000004b5b27825 */ /* 0x040fe200078e02ac */
[----:B------:R1:W-:Y:S03]  /*e29a0*/  @P4 STG.E [R176.64], R246 ;  /* 0x000000f6b0004986 */ /* 0x0003e6000c101906 */
[C---:B-1----:R-:W-:Y:S01]  /*e29b0*/  IMAD.WIDE R2, R181.reuse, 0x4, R6 ;  /* 0x00000004b5027825 */ /* 0x042fe200078e0206 */
[----:B------:R-:W2:Y:S03]  /*e29c0*/  LDL.LU R246, [R1+0x194c] ;  /* 0x00194c0001f67983 */ /* 0x000ea60000300800 */
[----:B------:R-:W-:Y:S01]  /*e29d0*/  IMAD.WIDE R176, R181, 0x4, R4 ;  /* 0x00000004b5b07825 */ /* 0x000fe200078e0204 */
[----:B----4-:R1:W-:Y:S04]  /*e29e0*/  @P6 STG.E [R178.64], R245 ;  /* 0x000000f5b2006986 */ /* 0x0103e8000c101906 */
[----:B-1----:R-:W4:Y:S04]  /*e29f0*/  LDL.LU R245, [R1+0x123c] ;  /* 0x00123c0001f57983 */ /* 0x002f280000300800 */
[----:B---3--:R-:W-:Y:S04]  /*e2a00*/  @P3 STG.E [R2.64], R247 ;  /* 0x000000f702003986 */ /* 0x008fe8000c101906 */
[----:B--2---:R1:W-:Y:S04]  /*e2a10*/  @P1 STG.E [R176.64], R244 ;  /* 0x000000f4b0001986 */ /* 0x0043e8000c101906 */
[----:B-1----:R-:W2:Y:S01]  /*e2a20*/  LDL.LU R244, [R1+0xc9c] ;  /* 0x000c9c0001f47983 */ /* 0x002ea20000300800 */
[----:B------:R-:W-:-:S02]  /*e2a30*/  IADD3 R180, R115, 0x153, RZ ;  /* 0x0000015373b47810 */ /* 0x000fc40007ffe0ff */
[----:B------:R-:W-:Y:S01]  /*e2a40*/  ISETP.LT.AND P5, PT, R150, c[0x0][0x178], !P0 ;  /* 0x00005e0096007a0c */ /* 0x000fe200047a1270 */
[----:B------:R-:W3:Y:S01]  /*e2a50*/  LDL.LU R243, [R1+0x8ec] ;  /* 0x0008ec0001f37983 */ /* 0x000ee20000300800 */
[----:B------:R-:W-:Y:S02]  /*e2a60*/  ISETP.LT.AND P6, PT, R151, c[0x0][0x178], !P0 ;  /* 0x00005e0097007a0c */ /* 0x000fe400047c1270 */
[----:B------:R-:W-:Y:S01]  /*e2a70*/  ISETP.GE.AND P2, PT, R180, c[0x0][0x17c], PT ;  /* 0x00005f00b4007a0c */ /* 0x000fe20003f46270 */
[----:B------:R-:W3:Y:S01]  /*e2a80*/  LDL.LU R247, [R1+0x1978] ;  /* 0x0019780001f77983 */ /* 0x000ee20000300800 */
[----:B------:R-:W-:Y:S02]  /*e2a90*/  ISETP.LT.AND P4, PT, R111, c[0x0][0x178], !P0 ;  /* 0x00005e006f007a0c */ /* 0x000fe40004781270 */
[----:B------:R-:W-:Y:S01]  /*e2aa0*/  IADD3 R180, R181, c[0x0][0x198], RZ ;  /* 0x00006600b5b47a10 */ /* 0x000fe20007ffe0ff */
[----:B------:R-:W3:Y:S01]  /*e2ab0*/  LDL.LU R183, [R1+0x1658] ;  /* 0x0016580001b77983 */ /* 0x000ee20000300800 */
[----:B------:R-:W-:-:S03]  /*e2ac0*/  ISETP.LT.AND P1, PT, R186, c[0x0][0x178], !P0 ;  /* 0x00005e00ba007a0c */ /* 0x000fc60004721270 */
[----:B------:R-:W-:Y:S01]  /*e2ad0*/  IMAD.WIDE R178, R180, 0x4, R174 ;  /* 0x00000004b4b27825 */ /* 0x000fe200078e02ae */
[----:B------:R-:W-:Y:S01]  /*e2ae0*/  ISETP.LT.AND P3, PT, R150, c[0x0][0x178], !P2 ;  /* 0x00005e0096007a0c */ /* 0x000fe20005761270 */
[----:B------:R-:W3:Y:S02]  /*e2af0*/  LDL.LU R249, [R1+0x1218] ;  /* 0x0012180001f97983 */ /* 0x000ee40000300800 */
        /* <DEDUP_REMOVED lines=10> */
[----:B------:R-:W3:Y:S03]  /*e2ba0*/  LDL.LU R185, [R1+0xac8] ;  /* 0x000ac80001b97983 */ /* 0x000ee60000300800 */
[----:B------:R-:W-:Y:S01]  /*e2bb0*/  IMAD.WIDE R2, R180, 0x4, R4 ;  /* 0x00000004b4027825 */ /* 0x000fe200078e0204 */
[----:B------:R-:W-:-:S04]  /*e2bc0*/  ISETP.GE.AND P0, PT, R178, c[0x0][0x17c], PT ;  /* 0x00005f00b2007a0c */ /* 0x000fc80003f06270 */
[----:B------:R-:W-:Y:S01]  /*e2bd0*/  @P1 STG.E [R2.64], R187 ;  /* 0x000000bb02001986 */ /* 0x000fe2000c101906 */
[----:B------:R-:W-:-:S03]  /*e2be0*/  IMAD.WIDE R178, R181, 0x4, R172 ;  /* 0x00000004b5b27825 */ /* 0x000fc600078e02ac */
[----:B------:R1:W-:Y:S04]  /*e2bf0*/  @P3 STG.E [R176.64], R246 ;  /* 0x000000f6b0003986 */ /* 0x0003e8000c101906 */
[----:B-1----:R-:W3:Y:S01]  /*e2c00*/  LDL.LU R246, [R1+0x197c] ;  /* 0x00197c0001f67983 */ /* 0x002ee20000300800 */
[----:B------:R-:W-:-:S03]  /*e2c10*/  IMAD.WIDE R2, R181, 0x4, R6 ;  /* 0x00000004b5027825 */ /* 0x000fc600078e0206 */
[----:B------:R-:W3:Y:S04]  /*e2c20*/  LDL.LU R187, [R1+0x165c] ;  /* 0x00165c0001bb7983 */ /* 0x000ee80000300800 */
[----:B----4-:R1:W-:Y:S04]  /*e2c30*/  @P5 STG.E [R178.64], R245 ;  /* 0x000000f5b2005986 */ /* 0x0103e8000c101906 */
[----:B-1----:R-:W4:Y:S04]  /*e2c40*/  LDL.LU R245, [R1+0x121c] ;  /* 0x00121c0001f57983 */ /* 0x002f280000300800 */
        /* <DEDUP_REMOVED lines=18> */
[----:B---3--:R1:W-:Y:S03]  /*e2d70*/  @P2 STG.E [R180.64], R243 ;  /* 0x000000f3b4002986 */ /* 0x0083e6000c101906 */
        /* <DEDUP_REMOVED lines=11> */
[----:B---3--:R-:W-:Y:S01]  /*e2e30*/  IADD3 R2, R115, 0x157, RZ ;  /* 0x0000015773027810 */ /* 0x008fe20007ffe0ff */
[----:B------:R-:W3:Y:S01]  /*e2e40*/  LDL.LU R243, [R1+0x19ac] ;  /* 0x0019ac0001f37983 */ /* 0x000ee20000300800 */
[----:B-1----:R-:W-:Y:S01]  /*e2e50*/  IMAD.WIDE R178, R182, 0x4, R174 ;  /* 0x00000004b6b27825 */ /* 0x002fe200078e02ae */
[----:B------:R-:W-:Y:S02]  /*e2e60*/  ISETP.LT.AND P6, PT, R186, c[0x0][0x178], !P6 ;  /* 0x00005e00ba007a0c */ /* 0x000fe400077c1270 */
[----:B------:R-:W3:Y:S01]  /*e2e70*/  LDL.LU R247, [R1+0x43f8] ;  /* 0x0043f80001f77983 */ /* 0x000ee20000300800 */
[----:B------:R-:W-:Y:S01]  /*e2e80*/  ISETP.GE.AND P1, PT, R2, c[0x0][0x17c], PT ;  /* 0x00005f0002007a0c */ /* 0x000fe20003f26270 */
[----:B------:R-:W-:-:S02]  /*e2e90*/  IMAD.WIDE R2, R182, 0x4, R172 ;  /* 0x00000004b6027825 */ /* 0x000fc400078e02ac */
[----:B------:R1:W-:Y:S02]  /*e2ea0*/  @P2 STG.E [R178.64], R246 ;  /* 0x000000f6b2002986 */ /* 0x0003e4000c101906 */
[C---:B------:R-:W-:Y:S02]  /*e2eb0*/  IMAD.WIDE R176, R182.reuse, 0x4, R6 ;  /* 0x00000004b6b07825 */ /* 0x040fe400078e0206 */
[----:B------:R-:W-:Y:S04]  /*e2ec0*/  @P4 STG.E [R2.64], R187 ;  /* 0x000000bb02004986 */ /* 0x000fe8000c101906 */
[----:B-1----:R-:W3:Y:S01]  /*e2ed0*/  LDL.LU R246, [R1+0x196c] ;  /* 0x00196c0001f67983 */ /* 0x002ee20000300800 */
[----:B------:R-:W-:-:S03]  /*e2ee0*/  IMAD.WIDE R178, R182, 0x4, R4 ;  /* 0x00000004b6b27825 */ /* 0x000fc600078e0204 */
[----:B----4-:R1:W-:Y:S04]  /*e2ef0*/  @P3 STG.E [R176.64], R245 ;  /* 0x000000f5b0003986 */ /* 0x0103e8000c101906 */
        /* <DEDUP_REMOVED lines=17> */
[C---:B------:R-:W-:Y:S01]  /*e3010*/  IMAD.WIDE R178, R180.reuse, 0x4, R4 ;  /* 0x00000004b4b27825 */ /* 0x040fe200078e0204 */
[----:B------:R-:W-:Y:S02]  /*e3020*/  ISETP.LT.AND P0, PT, R151, c[0x0][0x178], !P1 ;  /* 0x00005e0097007a0c */ /* 0x000fe40004f01270 */
[C---:B------:R-:W-:Y:S01]  /*e3030*/  IADD3 R181, R180.reuse, c[0x0][0x198], RZ ;  /* 0x00006600b4b57a10 */ /* 0x040fe20007ffe0ff */
[----:B-1----:R-:W-:Y:S01]  /*e3040*/  IMAD.WIDE R2, R180, 0x4, R6 ;  /* 0x00000004b4027825 */ /* 0x002fe200078e0206 */
[----:B------:R1:W-:Y:S04]  /*e3050*/  @P3 STG.E [R176.64], R251 ;  /* 0x000000fbb0003986 */ /* 0x0003e8000c101906 */
[----:B------:R3:W-:Y:S04]  /*e3060*/  @P4 STG.E [R2.64], R250 ;  /* 0x000000fa02004986 */ /* 0x0007e8000c101906 */
[----:B------:R-:W-:Y:S01]  /*e3070*/  @P5 STG.E [R178.64], R248 ;  /* 0x000000f8b2005986 */ /* 0x000fe2000c101906 */
[----:B------:R-:W-:Y:S01]  /*e3080*/  ISETP.LT.AND P5, PT, R111, c[0x0][0x178], !P1 ;  /* 0x00005e006f007a0c */ /* 0x000fe20004fa1270 */
[----:B-1----:R-:W-:-:S04]  /*e3090*/  IMAD.WIDE R176, R181, 0x4, R174 ;  /* 0x00000004b5b07825 */ /* 0x002fc800078e02ae */
[----:B---3--:R-:W-:Y:S01]  /*e30a0*/  IMAD.WIDE R2, R181, 0x4, R172 ;  /* 0x00000004b5027825 */ /* 0x008fe200078e02ac */
[----:B------:R1:W-:Y:S01]  /*e30b0*/  @P6 STG.E [R176.64], R243 ;  /* 0x000000f3b0006986 */ /* 0x0003e2000c101906 */
[----:B------:R-:W-:-:S03]  /*e30c0*/  ISETP.LT.AND P1, PT, R186, c[0x0][0x178], !P1 ;  /* 0x00005e00ba007a0c */ /* 0x000fc60004f21270 */
[----:B-1----:R-:W3:Y:S04]  /*e30d0*/  LDL.LU R243, [R1+0xe88] ;  /* 0x000e880001f37983 */ /* 0x002ee80000300800 */
[----:B------:R1:W-:Y:S01]  /*e30e0*/  @P0 STG.E [R2.64], R246 ;  /* 0x000000f602000986 */ /* 0x0003e2000c101906 */
[----:B------:R-:W-:-:S03]  /*e30f0*/  IMAD.WIDE R176, R181, 0x4, R4 ;  /* 0x00000004b5b07825 */ /* 0x000fc600078e0204 */
        /* <DEDUP_REMOVED lines=16> */
[----:B------:R-:W-:-:S02]  /*e3200*/  ISETP.LT.AND P2, PT, R186, c[0x0][0x178], !P2 ;  /* 0x00005e00ba007a0c */ /* 0x000fc40005741270 */
[----:B------:R-:W-:Y:S01]  /*e3210*/  ISETP.GE.AND P0, PT, R178, c[0x0][0x17c], PT ;  /* 0x00005f00b2007a0c */ /* 0x000fe20003f06270 */
        /* <DEDUP_REMOVED lines=11> */
[----:B------:R-:W-:Y:S01]  /*e32d0*/  IMAD.WIDE R176, R180, 0x4, R174 ;  /* 0x00000004b4b07825 */ /* 0x000fe200078e02ae */
[----:B------:R-:W-:Y:S02]  /*e32e0*/  ISETP.LT.AND P5, PT, R186, c[0x0][0x178], !P5 ;  /* 0x00005e00ba007a0c */ /* 0x000fe40006fa1270 */
[----:B---3--:R-:W-:Y:S01]  /*e32f0*/  IADD3 R178, R115, 0x15a, RZ ;  /* 0x0000015a73b27810 */ /* 0x008fe20007ffe0ff */
[----:B------:R1:W-:Y:S04]  /*e3300*/  @P2 STG.E [R2.64], R243 ;  /* 0x000000f302002986 */ /* 0x0003e8000c101906 */
[----:B------:R-:W3:Y:S01]  /*e3310*/  LDL.LU R187, [R1+0x1988] ;  /* 0x0019880001bb7983 */ /* 0x000ee20000300800 */
[----:B------:R-:W-:-:S02]  /*e3320*/  ISETP.GE.AND P4, PT, R178, c[0x0][0x17c], PT ;  /* 0x00005f00b2007a0c */ /* 0x000fc40003f86270 */
[----:B------:R-:W-:Y:S01]  /*e3330*/  IADD3 R178, R115, 0x15b, RZ ;  /* 0x0000015b73b27810 */ /* 0x000fe20007ffe0ff */
[----:B-1----:R-:W3:Y:S01]  /*e3340*/  LDL.LU R243, [R1+0x1038] ;  /* 0x0010380001f37983 */ /* 0x002ee20000300800 */
[----:B------:R-:W-:-:S03]  /*e3350*/  IMAD.WIDE R2, R180, 0x4, R172 ;  /* 0x00000004b4027825 */ /* 0x000fc600078e02ac */
[----:B------:R1:W-:Y:S01]  /*e3360*/  @P1 STG.E [R176.64], R246 ;  /* 0x000000f6b0001986 */ /* 0x0003e2000c101906 */
[----:B------:R-:W-:Y:S01]  /*e3370*/  ISETP.GE.AND P2, PT, R178, c[0x0][0x17c], PT ;  /* 0x00005f00b2007a0c */ /* 0x000fe20003f46270 */
[C---:B------:R-:W-:Y:S02]  /*e3380*/  IMAD.WIDE R178, R180.reuse, 0x4, R4 ;  /* 0x00000004b4b27825 */ /* 0x040fe400078e0204 */
[----:B------:R-:W-:Y:S04]  /*e3390*/  @P3 STG.E [R2.64], R248 ;  /* 0x000000f802003986 */ /* 0x000fe8000c101906 */
[----:B-1----:R-:W3:Y:S01]  /*e33a0*/  LDL.LU R246, [R1+0x1a1c] ;  /* 0x001a1c0001f67983 */ /* 0x002ee20000300800 */
[----:B------:R-:W-:-:S05]  /*e33b0*/  IMAD.WIDE R176, R180, 0x4, R6 ;  /* 0x00000004b4b07825 */ /* 0x000fca00078e0206 */
        /* <DEDUP_REMOVED lines=19> */
[----:B------:R-:W-:-:S04]  /*e34f0*/  IMAD.WIDE R178, R181, 0x4, R4 ;  /* 0x00000004b5b27825 */ /* 0x000fc800078e0204 */
[----:B-1----:R-:W-:Y:S01]  /*e3500*/  IMAD.WIDE R2, R181, 0x4, R6 ;  /* 0x00000004b5027825 */ /* 0x002fe200078e0206 */
[----:B------:R1:W-:Y:S01]  /*e3510*/  @P3 STG.E [R176.64], R185 ;  /* 0x000000b9b0003986 */ /* 0x0003e2000c101906 */
[----:B------:R-:W-:-:S03]  /*e3520*/  ISETP.LT.AND P3, PT, R151, c[0x0][0x178], !P2 ;  /* 0x00005e0097007a0c */ /* 0x000fc60005761270 */
[----:B---3--:R3:W-:Y:S01]  /*e3530*/  @P6 STG.E [R2.64], R187 ;  /* 0x000000bb02006986 */ /* 0x0087e2000c101906 */
[----:B-1----:R-:W-:-:S03]  /*e3540*/  IMAD.WIDE R176, R180, 0x4, R174 ;  /* 0x00000004b4b07825 */ /* 0x002fc600078e02ae */
[----:B------:R-:W2:Y:S04]  /*e3550*/  LDL.LU R185, [R1+0x19c8] ;  /* 0x0019c80001b97983 */ /* 0x000ea80000300800 */
[----:B------:R1:W-:Y:S01]  /*e3560*/  @P4 STG.E [R178.64], R243 ;  /* 0x000000f3b2004986 */ /* 0x0003e2000c101906 */
[----:B------:R-:W-:Y:S02]  /*e3570*/  ISETP.LT.AND P4, PT, R111, c[0x0][0x178], !P2 ;  /* 0x00005e006f007a0c */ /* 0x000fe40005781270 */
[----:B------:R-:W-:Y:S01]  /*e3580*/  ISETP.LT.AND P2, PT, R186, c[0x0][0x178], !P2 ;  /* 0x00005e00ba007a0c */ /* 0x000fe20005741270 */
[----:B---3--:R-:W3:Y:S01]  /*e3590*/  LDL.LU R187, [R1+0x1048] ;  /* 0x0010480001bb7983 */ /* 0x008ee20000300800 */
[----:B------:R-:W-:-:S03]  /*e35a0*/  IMAD.WIDE R2, R180, 0x4, R6 ;  /* 0x00000004b4027825 */ /* 0x000fc600078e0206 */
[----:B-1----:R-:W3:Y:S04]  /*e35b0*/  LDL.LU R243, [R1+0x1a3c] ;  /* 0x001a3c0001f37983 */ /* 0x002ee80000300800 */
[----:B------:R1:W-:Y:S01]  /*e35c0*/  @P5 STG.E [R176.64], R246 ;  /* 0x000000f6b0005986 */ /* 0x0003e2000c101906 */
[----:B------:R-:W-:-:S04]  /*e35d0*/  IMAD.WIDE R178, R180, 0x4, R4 ;  /* 0x00000004b4b27825 */ /* 0x000fc800078e0204 */
[----:B-1----:R-:W-:Y:S01]  /*e35e0*/  IMAD.WIDE R176, R180, 0x4, R172 ;  /* 0x00000004b4b07825 */ /* 0x002fe200078e02ac */
[----:B------:R-:W3:Y:S04]  /*e35f0*/  LDL.LU R246, [R1+0x1a0c] ;  /* 0x001a0c0001f67983 */ /* 0x000ee80000300800 */
[----:B----4-:R1:W-:Y:S04]  /*e3600*/  @P3 STG.E [R176.64], R245 ;  /* 0x000000f5b0003986 */ /* 0x0103e8000c101906 */
[----:B------:R-:W-:Y:S04]  /*e3610*/  @P4 STG.E [R2.64], R250 ;  /* 0x000000fa02004986 */ /* 0x000fe8000c101906 */
[----:B-1----:R-:W4:Y:S04]  /*e3620*/  LDL.LU R245, [R1+0x19cc] ;  /* 0x0019cc0001f57983 */ /* 0x002f280000300800 */
[----:B--2---:R1:W-:Y:S04]  /*e3630*/  @P2 STG.E [R178.64], R244 ;  /* 0x000000f4b2002986 */ /* 0x0043e8000c101906 */
[----:B-1----:R-:W2:Y:S01]  /*e3640*/  LDL.LU R244, [R1+0x104c] ;  /* 0x00104c0001f47983 */ /* 0x002ea20000300800 */
[----:B------:R-:W-:-:S02]  /*e3650*/  ISETP.LT.AND P5, PT, R150, c[0x0][0x178], !P1 ;  /* 0x00005e0096007a0c */ /* 0x000fc40004fa1270 */
[----:B------:R-:W-:Y:S01]  /*e3660*/  ISETP.LT.AND P6, PT, R151, c[0x0][0x178], !P1 ;  /* 0x00005e0097007a0c */ /* 0x000fe20004fc1270 */
[----:B------:R-:W2:Y:S01]  /*e3670*/  LDL.LU R251, [R1+0x1a4c] ;  /* 0x001a4c0001fb7983 */ /* 0x000ea20000300800 */
[----:B------:R-:W-:Y:S02]  /*e3680*/  IADD3 R181, R180, c[0x0][0x198], RZ ;  /* 0x00006600b4b57a10 */ /* 0x000fe40007ffe0ff */
[----:B------:R-:W-:-:S03]  /*e3690*/  IADD3 R182, R115, 0x15d, RZ ;  /* 0x0000015d73b67810 */ /* 0x000fc60007ffe0ff */
[----:B------:R-:W-:Y:S01]  /*e36a0*/  IMAD.WIDE R176, R181, 0x4, R174 ;  /* 0x00000004b5b07825 */ /* 0x000fe200078e02ae */
[----:B------:R-:W-:Y:S02]  /*e36b0*/  ISETP.GE.AND P3, PT, R182, c[0x0][0x17c], PT ;  /* 0x00005f00b6007a0c */ /* 0x000fe40003f66270 */
[----:B------:R-:W-:Y:S01]  /*e36c0*/  ISETP.LT.AND P2, PT, R111, c[0x0][0x178], !P1 ;  /* 0x00005e006f007a0c */ /* 0x000fe20004f41270 */
[----:B------:R-:W-:Y:S01]  /*e36d0*/  IMAD.WIDE R2, R181, 0x4, R172 ;  /* 0x00000004b5027825 */ /* 0x000fe200078e02ac */
[----:B------:R1:W-:Y:S01]  /*e36e0*/  @P5 STG.E [R176.64], R249 ;  /* 0x000000f9b0005986 */ /* 0x0003e2000c101906 */
[----:B------:R-:W-:Y:S02]  /*e36f0*/  ISETP.LT.AND P1, PT, R186, c[0x0][0x178], !P1 ;  /* 0x00005e00ba007a0c */ /* 0x000fe40004f21270 */
[----:B------:R-:W-:Y:S01]  /*e3700*/  ISETP.LT.AND P5, PT, R150, c[0x0][0x178], !P3 ;  /* 0x00005e0096007a0c */ /* 0x000fe20005fa1270 */
[----:B------:R1:W-:Y:S01]  /*e3710*/  @P6 STG.E [R2.64], R248 ;  /* 0x000000f802006986 */ /* 0x0003e2000c101906 */
[----:B------:R-:W-:-:S02]  /*e3720*/  ISETP.LT.AND P4, PT, R151, c[0x0][0x178], !P3 ;  /* 0x00005e0097007a0c */ /* 0x000fc40005f81270 */
[----:B------:R-:W-:Y:S02]  /*e3730*/  ISETP.LT.AND P6, PT, R111, c[0x0][0x178], !P3 ;  /* 0x00005e006f007a0c */ /* 0x000fe40005fc1270 */
[C---:B------:R-:W-:Y:S02]  /*e3740*/  IADD3 R182, R181.reuse, c[0x0][0x198], RZ ;  /* 0x00006600b5b67a10 */ /* 0x040fe40007ffe0ff */
[----:B------:R-:W-:Y:S01]  /*e3750*/  ISETP.LT.AND P3, PT, R186, c[0x0][0x178], !P3 ;  /* 0x00005e00ba007a0c */ /* 0x000fe20005f61270 */
[----:B-1----:R-:W-:Y:S01]  /*e3760*/  IMAD.WIDE R176, R181, 0x4, R4 ;  /* 0x00000004b5b07825 */ /* 0x002fe200078e0204 */
[----:B------:R-:W-:Y:S01]  /*e3770*/  IADD3 R183, R115, 0x15e, RZ ;  /* 0x0000015e73b77810 */ /* 0x000fe20007ffe0ff */
[----:B------:R-:W2:Y:S02]  /*e3780*/  LDL.LU R249, [R1+0x1a2c] ;  /* 0x001a2c0001f97983 */ /* 0x000ea40000300800 */
[----:B------:R-:W-:-:S04]  /*e3790*/  IMAD.WIDE R2, R181, 0x4, R6 ;  /* 0x00000004b5027825 */ /* 0x000fc800078e0206 */
[C---:B------:R-:W-:Y:S01]  /*e37a0*/  IMAD.WIDE R178, R182.reuse, 0x4, R174 ;  /* 0x00000004b6b27825 */ /* 0x040fe200078e02ae */
[----:B------:R1:W-:Y:S03]  /*e37b0*/  @P2 STG.E [R2.64], R185 ;  /* 0x000000b902002986 */ /* 0x0003e6000c101906 */
[----:B------:R-:W-:Y:S01]  /*e37c0*/  IMAD.WIDE R180, R182, 0x4, R172 ;  /* 0x00000004b6b47825 */ /* 0x000fe200078e02ac */
[----:B---3--:R-:W-:Y:S01]  /*e37d0*/  @P1 STG.E [R176.64], R187 ;  /* 0x000000bbb0001986 */ /* 0x008fe2000c101906 */
[----:B------:R-:W-:-:S03]  /*e37e0*/  IADD3 R184, R115, 0x15f, RZ ;  /* 0x0000015f73b87810 */ /* 0x000fc60007ffe0ff */
[----:B------:R3:W-:Y:S01]  /*e37f0*/  @P5 STG.E [R178.64], R243 ;  /* 0x000000f3b2005986 */ /* 0x0007e2000c101906 */
[C---:B-1----:R-:W-:Y:S01]  /*e3800*/  IMAD.WIDE R2, R182.reuse, 0x4, R6 ;  /* 0x00000004b6027825 */ /* 0x042fe200078e0206 */
[----:B------:R-:W-:Y:S02]  /*e3810*/  ISETP.GE.AND P2, PT, R183, c[0x0][0x17c], PT ;  /* 0x00005f00b7007a0c */ /* 0x000fe40003f46270 */
[----:B------:R-:W-:Y:S01]  /*e3820*/  IADD3 R183, R182, c[0x0][0x198], RZ ;  /* 0x00006600b6b77a10 */ /* 0x000fe20007ffe0ff */
[----:B---3--:R-:W3:Y:S04]  /*e3830*/  LDL.LU R243, [R1+0x19fc] ;  /* 0x0019fc0001f37983 */ /* 0x008ee80000300800 */
[----:B------:R1:W-:Y:S04]  /*e3840*/  @P4 STG.E [R180.64], R246 ;  /* 0x000000f6b4004986 */ /* 0x0003e8000c101906 */
[----:B-1----:R-:W3:Y:S04]  /*e3850*/  LDL.LU R246, [R1+0x199c] ;  /* 0x00199c0001f67983 */ /* 0x002ee80000300800 */
[----:B----4-:R1:W-:Y:S01]  /*e3860*/  @P6 STG.E [R2.64], R245 ;  /* 0x000000f502006986 */ /* 0x0103e2000c101906 */
[----:B------:R-:W-:Y:S01]  /*e3870*/  ISETP.GE.AND P6, PT, R184, c[0x0][0x17c], PT ;  /* 0x00005f00b8007a0c */ /* 0x000fe20003fc6270 */
[----:B-1----:R-:W-:-:S02]  /*e3880*/  IMAD.WIDE R2, R182, 0x4, R4 ;  /* 0x00000004b6027825 */ /* 0x002fc400078e0204 */
[----:B------:R-:W4:Y:S04]  /*e3890*/  LDL.LU R182, [R1+0x1998] ;  /* 0x0019980001b67983 */ /* 0x000f280000300800 */
[----:B------:R-:W3:Y:S04]  /*e38a0*/  LDL.LU R184, [R1+0x19f8] ;  /* 0x0019f80001b87983 */ /* 0x000ee80000300800 */
[----:B--2---:R1:W-:Y:S04]  /*e38b0*/  @P3 STG.E [R2.64], R244 ;  /* 0x000000f402003986 */ /* 0x0043e8000c101906 */
[----:B-1----:R-:W2:Y:S04]  /*e38c0*/  LDL.LU R2, [R1+0x1a48] ;  /* 0x001a480001027983 */ /* 0x002ea80000300800 */
[----:B------:R-:W3:Y:S01]  /*e38d0*/  LDL.LU R3, [R1+0x1a28] ;  /* 0x001a280001037983 */ /* 0x000ee20000300800 */
[----:B------:R-:W-:-:S02]  /*e38e0*/  ISETP.LT.AND P5, PT, R150, c[0x0][0x178], !P2 ;  /* 0x00005e0096007a0c */ /* 0x000fc400057a1270 */
[----:B------:R-:W-:Y:S01]  /*e38f0*/  ISETP.LT.AND P4, PT, R151, c[0x0][0x178], !P2 ;  /* 0x00005e0097007a0c */ /* 0x000fe20005781270 */
[----:B------:R-:W4:Y:S01]  /*e3900*/  LDL.LU R250, [R1+0x1a50] ;  /* 0x001a500001fa7983 */ /* 0x000f220000300800 */
[----:B------:R-:W-:Y:S01]  /*e3910*/  ISETP.LT.AND P1, PT, R111, c[0x0][0x178], !P2 ;  /* 0x00005e006f007a0c */ /* 0x000fe20005721270 */
[C---:B------:R-:W-:Y:S01]  /*e3920*/  IMAD.WIDE R176, R183.reuse, 0x4, R174 ;  /* 0x00000004b7b07825 */ /* 0x040fe200078e02ae */
[----:B------:R-:W-:Y:S01]  /*e3930*/  ISETP.LT.AND P2, PT, R186, c[0x0][0x178], !P2 ;  /* 0x00005e00ba007a0c */ /* 0x000fe20005741270 */
[----:B------:R-:W4:Y:S02]  /*e3940*/  LDL.LU R248, [R1+0xe50] ;  /* 0x000e500001f87983 */ /* 0x000f240000300800 */
[----:B------:R-:W-:-:S04]  /*e3950*/  IMAD.WIDE R178, R183, 0x4, R172 ;  /* 0x00000004b7b27825 */ /* 0x000fc800078e02ac */
[----:B------:R-:W-:Y:S01]  /*e3960*/  IMAD.WIDE R180, R183, 0x4, R6 ;  /* 0x00000004b7b47825 */ /* 0x000fe200078e0206 */
[----:B------:R-:W4:Y:S01]  /*e3970*/  LDL.LU R185, [R1+0xa90] ;  /* 0x000a900001b97983 */ /* 0x000f220000300800 */
[----:B------:R-:W-:-:S03]  /*e3980*/  ISETP.LT.AND P3, PT, R150, c[0x0][0x178], !P6 ;  /* 0x00005e0096007a0c */ /* 0x000fc60007761270 */
[----:B------:R-:W4:Y:S04]  /*e3990*/  LDL.LU R187, [R1+0x830] ;  /* 0x0008300001bb7983 */ /* 0x000f280000300800 */
[----:B------:R-:W4:Y:S04]  /*e39a0*/  LDL.LU R245, [R1+0x1a54] ;  /* 0x001a540001f57983 */ /* 0x000f280000300800 */
[----:B------:R-:W4:Y:S04]  /*e39b0*/  LDL.LU R244, [R1+0xe54] ;  /* 0x000e540001f47983 */ /* 0x000f280000300800 */
[----:B--2---:R1:W-:Y:S01]  /*e39c0*/  @P5 STG.E [R176.64], R2 ;  /* 0x00000002b0005986 */ /* 0x0043e2000c101906 */
[----:B------:R-:W-:-:S03]  /*e39d0*/  ISETP.LT.AND P5, PT, R111, c[0x0][0x178], !P6 ;  /* 0x00005e006f007a0c */ /* 0x000fc600077a1270 */
[----:B---3--:R2:W-:Y:S04]  /*e39e0*/  @P4 STG.E [R178.64], R3 ;  /* 0x00000003b2004986 */ /* 0x0085e8000c101906 */
[----:B------:R3:W-:Y:S01]  /*e39f0*/  @P1 STG.E [R180.64], R184 ;  /* 0x000000b8b4001986 */ /* 0x0007e2000c101906 */
[----:B------:R-:W-:Y:S02]  /*e3a00*/  ISETP.LT.AND P1, PT, R151, c[0x0][0x178], !P6 ;  /* 0x00005e0097007a0c */ /* 0x000fe40007721270 */
[C---:B-1----:R-:W-:Y:S01]  /*e3a10*/  IADD3 R176, R183.reuse, c[0x0][0x198], RZ ;  /* 0x00006600b7b07a10 */ /* 0x042fe20007ffe0ff */
[----:B--2---:R-:W-:-:S05]  /*e3a20*/  IMAD.WIDE R2, R183, 0x4, R4 ;  /* 0x00000004b7027825 */ /* 0x004fca00078e0204 */
[----:B----4-:R1:W-:Y:S01]  /*e3a30*/  @P2 STG.E [R2.64], R182 ;  /* 0x000000b602002986 */ /* 0x0103e2000c101906 */
[----:B---3--:R-:W-:-:S04]  /*e3a40*/  IMAD.WIDE R180, R176, 0x4, R172 ;  /* 0x00000004b0b47825 */ /* 0x008fc800078e02ac */
[----:B------:R-:W-:-:S04]  /*e3a50*/  IMAD.WIDE R178, R176, 0x4, R6 ;  /* 0x00000004b0b27825 */ /* 0x000fc800078e0206 */
[----:B-1----:R-:W-:-:S05]  /*e3a60*/  IMAD.WIDE R182, R176, 0x4, R174 ;  /* 0x00000004b0b67825 */ /* 0x002fca00078e02ae */
[----:B------:R-:W-:Y:S04]  /*e3a70*/  @P3 STG.E [R182.64], R251 ;  /* 0x000000fbb6003986 */ /* 0x000fe8000c101906 */
[----:B------:R-:W-:Y:S04]  /*e3a80*/  @P1 STG.E [R180.64], R249 ;  /* 0x000000f9b4001986 */ /* 0x000fe8000c101906 */
[----:B------:R1:W-:Y:S04]  /*e3a90*/  @P5 STG.E [R178.64], R243 ;  /* 0x000000f3b2005986 */ /* 0x0003e8000c101906 */
[----:B-1----:R-:W2:Y:S01]  /*e3aa0*/  LDL.LU R243, [R1+0xa94] ;  /* 0x000a940001f37983 */ /* 0x002ea20000300800 */
[----:B------:R-:W-:-:S02]  /*e3ab0*/  ISETP.LT.AND P6, PT, R186, c[0x0][0x178], !P6 ;  /* 0x00005e00ba007a0c */ /* 0x000fc400077c1270 */
[----:B------:R-:W-:Y:S02]  /*e3ac0*/  ISETP.LT.AND P2, PT, R150, c[0x0][0x178], !P0 ;  /* 0x00005e0096007a0c */ /* 0x000fe40004741270 */
[----:B------:R-:W-:Y:S02]  /*e3ad0*/  IADD3 R177, R115, 0x161, RZ ;  /* 0x0000016173b17810 */ /* 0x000fe40007ffe0ff */
[C---:B------:R-:W-:Y:S02]  /*e3ae0*/  IADD3 R2, R176.reuse, c[0x0][0x198], RZ ;  /* 0x00006600b0027a10 */ /* 0x040fe40007ffe0ff */
[----:B------:R-:W-:Y:S01]  /*e3af0*/  ISETP.GE.AND P4, PT, R177, c[0x0][0x17c], PT ;  /* 0x00005f00b1007a0c */ /* 0x000fe20003f86270 */
[----:B------:R-:W-:-:S04]  /*e3b00*/  IMAD.WIDE R176, R176, 0x4, R4 ;  /* 0x00000004b0b07825 */ /* 0x000fc800078e0204 */
[----:B------:R-:W-:Y:S01]  /*e3b10*/  IMAD.WIDE R182, R2, 0x4, R174 ;  /* 0x0000000402b67825 */ /* 0x000fe200078e02ae */
[----:B------:R1:W-:Y:S01]  /*e3b20*/  @P6 STG.E [R176.64], R246 ;  /* 0x000000f6b0006986 */ /* 0x0003e2000c101906 */
[----:B------:R-:W-:-:S03]  /*e3b30*/  ISETP.LT.AND P3, PT, R151, c[0x0][0x178], !P0 ;  /* 0x00005e0097007a0c */ /* 0x000fc60004761270 */
[----:B------:R3:W-:Y:S01]  /*e3b40*/  @P2 STG.E [R182.64], R250 ;  /* 0x000000fab6002986 */ /* 0x0007e2000c101906 */
[----:B------:R-:W-:Y:S02]  /*e3b50*/  ISETP.LT.AND P2, PT, R111, c[0x0][0x178], !P0 ;  /* 0x00005e006f007a0c */ /* 0x000fe40004741270 */
[----:B------:R-:W-:Y:S02]  /*e3b60*/  ISETP.LT.AND P0, PT, R186, c[0x0][0x178], !P0 ;  /* 0x00005e00ba007a0c */ /* 0x000fe40004701270 */
[----:B------:R-:W-:Y:S02]  /*e3b70*/  ISETP.LT.AND P6, PT, R150, c[0x0][0x178], !P4 ;  /* 0x00005e0096007a0c */ /* 0x000fe400067c1270 */
[----:B------:R-:W-:Y:S01]  /*e3b80*/  IADD3 R3, R115, 0x162, RZ ;  /* 0x0000016273037810 */ /* 0x000fe20007ffe0ff */
[C---:B------:R-:W-:Y:S01]  /*e3b90*/  IMAD.WIDE R178, R2.reuse, 0x4, R172 ;  /* 0x0000000402b27825 */ /* 0x040fe200078e02ac */
[----:B-1----:R-:W4:Y:S01]  /*e3ba0*/  LDL.LU R246, [R1+0x834] ;  /* 0x0008340001f67983 */ /* 0x002f220000300800 */
[----:B---3--:R-:W-:-:S02]  /*e3bb0*/  IADD3 R182, R2, c[0x0][0x198], RZ ;  /* 0x0000660002b67a10 */ /* 0x008fc40007ffe0ff */
[C---:B------:R-:W-:Y:S01]  /*e3bc0*/  IMAD.WIDE R176, R2.reuse, 0x4, R6 ;  /* 0x0000000402b07825 */ /* 0x040fe200078e0206 */
[----:B------:R-:W-:Y:S01]  /*e3bd0*/  ISETP.GE.AND P1, PT, R3, c[0x0][0x17c], PT ;  /* 0x00005f0003007a0c */ /* 0x000fe20003f26270 */
[----:B------:R1:W-:Y:S02]  /*e3be0*/  @P3 STG.E [R178.64], R248 ;  /* 0x000000f8b2003986 */ /* 0x0003e4000c101906 */
[----:B------:R-:W-:Y:S01]  /*e3bf0*/  IMAD.WIDE R2, R2, 0x4, R4 ;  /* 0x0000000402027825 */ /* 0x000fe200078e0204 */
[----:B------:R-:W-:Y:S01]  /*e3c00*/  ISETP.LT.AND P5, PT, R151, c[0x0][0x178], !P4 ;  /* 0x00005e0097007a0c */ /* 0x000fe200067a1270 */
[----:B------:R-:W3:Y:S02]  /*e3c10*/  LDL.LU R249, [R1+0x1a60] ;  /* 0x001a600001f97983 */ /* 0x000ee40000300800 */
[----:B------:R-:W-:Y:S02]  /*e3c20*/  IMAD.WIDE R180, R182, 0x4, R174 ;  /* 0x00000004b6b47825 */ /* 0x000fe400078e02ae */
[----:B------:R1:W-:Y:S04]  /*e3c30*/  @P2 STG.E [R176.64], R185 ;  /* 0x000000b9b0002986 */ /* 0x0003e8000c101906 */
[----:B------:R1:W-:Y:S04]  /*e3c40*/  @P0 STG.E [R2.64], R187 ;  /* 0x000000bb02000986 */ /* 0x0003e8000c101906 */
[----:B------:R1:W-:Y:S01]  /*e3c50*/  @P6 STG.E [R180.64], R245 ;  /* 0x000000f5b4006986 */ /* 0x0003e2000c101906 */
[----:B------:R-:W-:-:S03]  /*e3c60*/  ISETP.LT.AND P6, PT, R111, c[0x0][0x178], !P4 ;  /* 0x00005e006f007a0c */ /* 0x000fc600067c1270 */
[----:B-1----:R-:W3:Y:S04]  /*e3c70*/  LDL.LU R248, [R1+0x12d0] ;  /* 0x0012d00001f87983 */ /* 0x002ee80000300800 */
[----:B------:R-:W3:Y:S01]  /*e3c80*/  LDL.LU R185, [R1+0xc80] ;  /* 0x000c800001b97983 */ /* 0x000ee20000300800 */
[----:B------:R-:W-:-:S03]  /*e3c90*/  IMAD.WIDE R178, R182, 0x4, R172 ;  /* 0x00000004b6b27825 */ /* 0x000fc600078e02ac */
[----:B------:R-:W3:Y:S01]  /*e3ca0*/  LDL.LU R187, [R1+0x8c0] ;  /* 0x0008c00001bb7983 */ /* 0x000ee20000300800 */
[----:B------:R-:W-:-:S03]  /*e3cb0*/  IMAD.WIDE R2, R182, 0x4, R6 ;  /* 0x00000004b6027825 */ /* 0x000fc600078e0206 */
[----:B------:R-:W3:Y:S04]  /*e3cc0*/  LDL.LU R245, [R1+0x1a64] ;  /* 0x001a640001f57983 */ /* 0x000ee80000300800 */
[----:B------:R1:W-:Y:S04]  /*e3cd0*/  @P5 STG.E [R178.64], R244 ;  /* 0x000000f4b2005986 */ /* 0x0003e8000c101906 */
[----:B-1----:R-:W3:Y:S04]  /*e3ce0*/  LDL.LU R244, [R1+0x12d4] ;  /* 0x0012d40001f47983 */ /* 0x002ee80000300800 */
[----:B--2---:R1:W-:Y:S04]  /*e3cf0*/  @P6 STG.E [R2.64], R243 ;  /* 0x000000f302006986 */ /* 0x0043e8000c101906 */
[----:B-1----:R-:W2:Y:S01]  /*e3d00*/  LDL.LU R243, [R1+0xc84] ;  /* 0x000c840001f37983 */ /* 0x002ea20000300800 */
[----:B------:R-:W-:-:S02]  /*e3d10*/  ISETP.LT.AND P4, PT, R186, c[0x0][0x178], !P4 ;  /* 0x00005e00ba007a0c */ /* 0x000fc40006781270 */
[----:B------:R-:W-:Y:S02]  /*e3d20*/  ISETP.LT.AND P5, PT, R150, c[0x0][0x178], !P1 ;  /* 0x00005e0096007a0c */ /* 0x000fe40004fa1270 */
[----:B------:R-:W-:Y:S01]  /*e3d30*/  ISETP.LT.AND P3, PT, R151, c[0x0][0x178], !P1 ;  /* 0x00005e0097007a0c */ /* 0x000fe20004f61270 */
[C---:B------:R-:W-:Y:S01]  /*e3d40*/  IMAD.WIDE R176, R182.reuse, 0x4, R4 ;  /* 0x00000004b6b07825 */ /* 0x040fe200078e0204 */
[----:B------:R-:W-:Y:S02]  /*e3d50*/  IADD3 R183, R115, 0x163, RZ ;  /* 0x0000016373b77810 */ /* 0x000fe40007ffe0ff */
[----:B------:R-:W-:Y:S02]  /*e3d60*/  ISETP.LT.AND P0, PT, R111, c[0x0][0x178], !P1 ;  /* 0x00005e006f007a0c */ /* 0x000fe40004f01270 */
[----:B------:R-:W-:Y:S02]  /*e3d70*/  IADD3 R180, R182, c[0x0][0x198], RZ ;  /* 0x00006600b6b47a10 */ /* 0x000fe40007ffe0ff */
[----:B------:R-:W-:-:S02]  /*e3d80*/  ISETP.GE.AND P6, PT, R183, c[0x0][0x17c], PT ;  /* 0x00005f00b7007a0c */ /* 0x000fc40003fc6270 */
[----:B------:R-:W-:Y:S01]  /*e3d90*/  IADD3 R181, R115, 0x165, RZ ;  /* 0x0000016573b57810 */ /* 0x000fe20007ffe0ff */
[----:B------:R-:W-:Y:S01]  /*e3da0*/  IMAD.WIDE R178, R180, 0x4, R174 ;  /* 0x00000004b4b27825 */ /* 0x000fe200078e02ae */
[----:B----4-:R1:W-:Y:S01]  /*e3db0*/  @P4 STG.E [R176.64], R246 ;  /* 0x000000f6b0004986 */ /* 0x0103e2000c101906 */
[----:B------:R-:W-:Y:S02]  /*e3dc0*/  ISETP.LT.AND P1, PT, R186, c[0x0][0x178], !P1 ;  /* 0x00005e00ba007a0c */ /* 0x000fe40004f21270 */
[----:B------:R-:W-:Y:S01]  /*e3dd0*/  IMAD.WIDE R2, R180, 0x4, R6 ;  /* 0x00000004b4027825 */ /* 0x000fe200078e0206 */
[----:B------:R-:W-:Y:S02]  /*e3de0*/  ISETP.LT.AND P4, PT, R150, c[0x0][0x178], !P6 ;  /* 0x00005e0096007a0c */ /* 0x000fe40007781270 */
[----:B------:R-:W-:Y:S02]  /*e3df0*/  ISETP.GE.AND P2, PT, R181, c[0x0][0x17c], PT ;  /* 0x00005f00b5007a0c */ /* 0x000fe40003f46270 */
[C---:B------:R-:W-:Y:S01]  /*e3e00*/  IADD3 R181, R180.reuse, c[0x0][0x198], RZ ;  /* 0x00006600b4b57a10 */ /* 0x040fe20007ffe0ff */
[----:B-1----:R-:W4:Y:S01]  /*e3e10*/  LDL.LU R246, [R1+0x8c4] ;  /* 0x0008c40001f67983 */ /* 0x002f220000300800 */
[----:B------:R-:W-:-:S03]  /*e3e20*/  IMAD.WIDE R176, R180, 0x4, R172 ;  /* 0x00000004b4b07825 */ /* 0x000fc600078e02ac */
[----:B---3--:R-:W-:Y:S01]  /*e3e30*/  @P5 STG.E [R178.64], R249 ;  /* 0x000000f9b2005986 */ /* 0x008fe2000c101906 */
[----:B------:R-:W-:-:S03]  /*e3e40*/  ISETP.LT.AND P5, PT, R151, c[0x0][0x178], !P6 ;  /* 0x00005e0097007a0c */ /* 0x000fc600077a1270 */
[----:B------:R-:W3:Y:S04]  /*e3e50*/  LDL.LU R183, [R1+0x1a90] ;  /* 0x001a900001b77983 */ /* 0x000ee80000300800 */
[----:B------:R-:W3:Y:S04]  /*e3e60*/  LDL.LU R184, [R1+0x1660] ;  /* 0x0016600001b87983 */ /* 0x000ee80000300800 */
[----:B------:R1:W-:Y:S04]  /*e3e70*/  @P3 STG.E [R176.64], R248 ;  /* 0x000000f8b0003986 */ /* 0x0003e8000c101906 */
[----:B------:R1:W-:Y:S01]  /*e3e80*/  @P0 STG.E [R2.64], R185 ;  /* 0x000000b902000986 */ /* 0x0003e2000c101906 */
[----:B------:R-:W-:-:S03]  /*e3e90*/  ISETP.LT.AND P0, PT, R111, c[0x0][0x178], !P6 ;  /* 0x00005e006f007a0c */ /* 0x000fc60007701270 */
[----:B------:R-:W3:Y:S01]  /*e3ea0*/  LDL.LU R251, [R1+0xe60] ;  /* 0x000e600001fb7983 */ /* 0x000ee20000300800 */
[----:B-1----:R-:W-:-:S03]  /*e3eb0*/  IMAD.WIDE R176, R181, 0x4, R174 ;  /* 0x00000004b5b07825 */ /* 0x002fc600078e02ae */
[----:B------:R-:W3:Y:S01]  /*e3ec0*/  LDL.LU R250, [R1+0xaa0] ;  /* 0x000aa00001fa7983 */ /* 0x000ee20000300800 */
[----:B------:R-:W-:-:S04]  /*e3ed0*/  IMAD.WIDE R2, R180, 0x4, R4 ;  /* 0x00000004b4027825 */ /* 0x000fc800078e0204 */
[C---:B------:R-:W-:Y:S01]  /*e3ee0*/  IMAD.WIDE R178, R181.reuse, 0x4, R172 ;  /* 0x00000004b5b27825 */ /* 0x040fe200078e02ac */
[----:B------:R1:W-:Y:S04]  /*e3ef0*/  @P1 STG.E [R2.64], R187 ;  /* 0x000000bb02001986 */ /* 0x0003e8000c101906 */
[----:B------:R1:W-:Y:S04]  /*e3f00*/  @P4 STG.E [R176.64], R245 ;  /* 0x000000f5b0004986 */ /* 0x0003e8000c101906 */
[----:B------:R1:W-:Y:S02]  /*e3f10*/  @P5 STG.E [R178.64], R244 ;  /* 0x000000f4b2005986 */ /* 0x0003e4000c101906 */
[----:B-1----:R-:W-:-:S02]  /*e3f20*/  IMAD.WIDE R2, R181, 0x4, R6 ;  /* 0x00000004b5027825 */ /* 0x002fc400078e0206 */
[----:B------:R-:W3:Y:S04]  /*e3f30*/  LDL.LU R245, [R1+0x1a94] ;  /* 0x001a940001f57983 */ /* 0x000ee80000300800 */
[----:B------:R-:W3:Y:S04]  /*e3f40*/  LDL.LU R244, [R1+0x1664] ;  /* 0x0016640001f47983 */ /* 0x000ee80000300800 */
[----:B--2---:R1:W-:Y:S04]  /*e3f50*/  @P0 STG.E [R2.64], R243 ;  /* 0x000000f302000986 */ /* 0x0043e8000c101906 */
[----:B-1----:R-:W2:Y:S01]  /*e3f60*/  LDL.LU R243, [R1+0xe64] ;  /* 0x000e640001f37983 */ /* 0x002ea20000300800 */
[----:B------:R-:W-:-:S02]  /*e3f70*/  IADD3 R182, R115, 0x164, RZ ;  /* 0x0000016473b67810 */ /* 0x000fc40007ffe0ff */
[----:B------:R-:W-:Y:S02]  /*e3f80*/  ISETP.LT.AND P6, PT, R186, c[0x0][0x178], !P6 ;  /* 0x00005e00ba007a0c */ /* 0x000fe400077c1270 */
[----:B------:R-:W-:Y:S01]  /*e3f90*/  ISETP.GE.AND P3, PT, R182, c[0x0][0x17c], PT ;  /* 0x00005f00b6007a0c */ /* 0x000fe20003f66270 */
[----:B------:R-:W-:-:S03]  /*e3fa0*/  IMAD.WIDE R176, R181, 0x4, R4 ;  /* 0x00000004b5b07825 */ /* 0x000fc600078e0204 */
[----:B------:R-:W-:Y:S02]  /*e3fb0*/  ISETP.LT.AND P5, PT, R150, c[0x0][0x178], !P3 ;  /* 0x00005e0096007a0c */ /* 0x000fe40005fa1270 */
[----:B------:R-:W-:Y:S02]  /*e3fc0*/  ISETP.LT.AND P1, PT, R151, c[0x0][0x178], !P3 ;  /* 0x00005e0097007a0c */ /* 0x000fe40005f21270 */
[----:B------:R-:W-:Y:S02]  /*e3fd0*/  IADD3 R178, R115, 0x168, RZ ;  /* 0x0000016873b27810 */ /* 0x000fe40007ffe0ff */
[----:B------:R-:W-:Y:S02]  /*e3fe0*/  IADD3 R180, R181, c[0x0][0x198], RZ ;  /* 0x00006600b5b47a10 */ /* 0x000fe40007ffe0ff */
[----:B------:R-:W-:Y:S01]  /*e3ff0*/  ISETP.LT.AND P4, PT, R111, c[0x0][0x178], !P3 ;  /* 0x00005e006f007a0c */ /* 0x000fe20005f81270 */
[----:B----4-:R1:W-:Y:S01]  /*e4000*/  @P6 STG.E [R176.64], R246 ;  /* 0x000000f6b0006986 */ /* 0x0103e2000c101906 */
[----:B------:R-:W-:Y:S01]  /*e4010*/  ISETP.GE.AND P0, PT, R178, c[0x0][0x17c], PT ;  /* 0x00005f00b2007a0c */ /* 0x000fe20003f06270 */
[----:B------:R-:W-:Y:S01]  /*e4020*/  IMAD.WIDE R178, R180, 0x4, R174 ;  /* 0x00000004b4b27825 */ /* 0x000fe200078e02ae */
[----:B------:R-:W-:-:S02]  /*e4030*/  ISETP.LT.AND P3, PT, R186, c[0x0][0x178], !P3 ;  /* 0x00005e00ba007a0c */ /* 0x000fc40005f61270 */
[----:B------:R-:W-:Y:S01]  /*e4040*/  ISETP.LT.AND P6, PT, R150, c[0x0][0x178], !P2 ;  /* 0x00005e0096007a0c */ /* 0x000fe200057c1270 */
[C---:B------:R-:W-:Y:S01]  /*e4050*/  IMAD.WIDE R2, R180.reuse, 0x4, R172 ;  /* 0x00000004b4027825 */ /* 0x040fe200078e02ac */
[C---:B------:R-:W-:Y:S01]  /*e4060*/  IADD3 R181, R180.reuse, c[0x0][0x198], RZ ;  /* 0x00006600b4b57a10 */ /* 0x040fe20007ffe0ff */
[----:B-1----:R-:W4:Y:S02]  /*e4070*/  LDL.LU R246, [R1+0xaa4] ;  /* 0x000aa40001f67983 */ /* 0x002f240000300800 */
[----:B------:R-:W-:Y:S02]  /*e4080*/  IMAD.WIDE R176, R180, 0x4, R6 ;  /* 0x00000004b4b07825 */ /* 0x000fe400078e0206 */
[----:B------:R-:W4:Y:S04]  /*e4090*/  LDL.LU R249, [R1+0x1b10] ;  /* 0x001b100001f97983 */ /* 0x000f280000300800 */
[----:B------:R-:W4:Y:S04]  /*e40a0*/  LDL.LU R248, [R1+0x1a80] ;  /* 0x001a800001f87983 */ /* 0x000f280000300800 */
[----:B---3--:R-:W-:Y:S01]  /*e40b0*/  @P5 STG.E [R178.64], R183 ;  /* 0x000000b7b2005986 */ /* 0x008fe2000c101906 */
[----:B------:R-:W-:-:S03]  /*e40c0*/  ISETP.LT.AND P5, PT, R151, c[0x0][0x178], !P2 ;  /* 0x00005e0097007a0c */ /* 0x000fc600057a1270 */
[----:B------:R-:W3:Y:S04]  /*e40d0*/  LDL.LU R185, [R1+0x12e0] ;  /* 0x0012e00001b97983 */ /* 0x000ee80000300800 */
[----:B------:R1:W-:Y:S01]  /*e40e0*/  @P1 STG.E [R2.64], R184 ;  /* 0x000000b802001986 */ /* 0x0003e2000c101906 */
[----:B------:R-:W-:-:S03]  /*e40f0*/  ISETP.LT.AND P1, PT, R111, c[0x0][0x178], !P2 ;  /* 0x00005e006f007a0c */ /* 0x000fc60005721270 */
[----:B------:R-:W3:Y:S04]  /*e4100*/  LDL.LU R187, [R1+0xc70] ;  /* 0x000c700001bb7983 */ /* 0x000ee80000300800 */
[----:B------:R1:W-:Y:S02]  /*e4110*/  @P4 STG.E [R176.64], R251 ;  /* 0x000000fbb0004986 */ /* 0x0003e4000c101906 */
[----:B-1----:R-:W-:-:S04]  /*e4120*/  IMAD.WIDE R2, R180, 0x4, R4 ;  /* 0x00000004b4027825 */ /* 0x002fc800078e0204 */
[C---:B------:R-:W-:Y:S01]  /*e4130*/  IMAD.WIDE R176, R181.reuse, 0x4, R174 ;  /* 0x00000004b5b07825 */ /* 0x040fe200078e02ae */
[----:B------:R-:W-:Y:S03]  /*e4140*/  @P3 STG.E [R2.64], R250 ;  /* 0x000000fa02003986 */ /* 0x000fe6000c101906 */
[C---:B------:R-:W-:Y:S01]  /*e4150*/  IMAD.WIDE R178, R181.reuse, 0x4, R172 ;  /* 0x00000004b5b27825 */ /* 0x040fe200078e02ac */
[----:B------:R1:W-:Y:S04]  /*e4160*/  @P6 STG.E [R176.64], R245 ;  /* 0x000000f5b0006986 */ /* 0x0003e8000c101906 */
[----:B------:R1:W-:Y:S04]  /*e4170*/  @P5 STG.E [R178.64], R244 ;  /* 0x000000f4b2005986 */ /* 0x0003e8000c101906 */
[----:B-1----:R-:W3:Y:S01]  /*e4180*/  LDL.LU R245, [R1+0x1b14] ;  /* 0x001b140001f57983 */ /* 0x002ee20000300800 */
[----:B------:R-:W-:-:S03]  /*e4190*/  IMAD.WIDE R176, R181, 0x4, R6 ;  /* 0x00000004b5b07825 */ /* 0x000fc600078e0206 */
[----:B------:R-:W3:Y:S04]  /*e41a0*/  LDL.LU R244, [R1+0x1a84] ;  /* 0x001a840001f47983 */ /* 0x000ee80000300800 */
[----:B--2---:R1:W-:Y:S04]  /*e41b0*/  @P1 STG.E [R176.64], R243 ;  /* 0x000000f3b0001986 */ /* 0x0043e8000c101906 */
[----:B-1----:R-:W2:Y:S01]  /*e41c0*/  LDL.LU R243, [R1+0x12e4] ;  /* 0x0012e40001f37983 */ /* 0x002ea20000300800 */
[----:B------:R-:W-:-:S04]  /*e41d0*/  IADD3 R182, R115, 0x166, RZ ;  /* 0x0000016673b67810 */ /* 0x000fc80007ffe0ff */
[----:B------:R-:W-:Y:S02]  /*e41e0*/  ISETP.GE.AND P4, PT, R182, c[0x0][0x17c], PT ;  /* 0x00005f00b6007a0c */ /* 0x000fe40003f86270 */
[----:B------:R-:W-:Y:S02]  /*e41f0*/  ISETP.LT.AND P2, PT, R186, c[0x0][0x178], !P2 ;  /* 0x00005e00ba007a0c */ /* 0x000fe40005741270 */
[----:B------:R-:W-:Y:S02]  /*e4200*/  ISETP.LT.AND P6, PT, R150, c[0x0][0x178], !P4 ;  /* 0x00005e0096007a0c */ /* 0x000fe400067c1270 */
[----:B------:R-:W-:Y:S02]  /*e4210*/  IADD3 R180, R181, c[0x0][0x198], RZ ;  /* 0x00006600b5b47a10 */ /* 0x000fe40007ffe0ff */
[----:B------:R-:W-:Y:S02]  /*e4220*/  ISETP.LT.AND P3, PT, R151, c[0x0][0x178], !P4 ;  /* 0x00005e0097007a0c */ /* 0x000fe40006761270 */
[----:B------:R-:W-:Y:S01]  /*e4230*/  ISETP.LT.AND P5, PT, R111, c[0x0][0x178], !P4 ;  /* 0x00005e006f007a0c */ /* 0x000fe200067a1270 */
[----:B------:R-:W-:Y:S01]  /*e4240*/  IMAD.WIDE R2, R181, 0x4, R4 ;  /* 0x00000004b5027825 */ /* 0x000fe200078e0204 */
[----:B------:R-:W-:-:S02]  /*e4250*/  IADD3 R182, R115, 0x167, RZ ;  /* 0x0000016773b67810 */ /* 0x000fc40007ffe0ff */
[----:B------:R-:W-:Y:S01]  /*e4260*/  ISETP.LT.AND P4, PT, R186, c[0x0][0x178], !P4 ;  /* 0x00005e00ba007a0c */ /* 0x000fe20006781270 */
[----:B------:R-:W-:Y:S01]  /*e4270*/  IMAD.WIDE R178, R180, 0x4, R174 ;  /* 0x00000004b4b27825 */ /* 0x000fe200078e02ae */
[----:B------:R-:W-:Y:S01]  /*e4280*/  ISETP.GE.AND P1, PT, R182, c[0x0][0x17c], PT ;  /* 0x00005f00b6007a0c */ /* 0x000fe20003f26270 */
[----:B----4-:R1:W-:Y:S02]  /*e4290*/  @P2 STG.E [R2.64], R246 ;  /* 0x000000f602002986 */ /* 0x0103e4000c101906 */
[----:B------:R-:W-:Y:S01]  /*e42a0*/  IMAD.WIDE R176, R180, 0x4, R172 ;  /* 0x00000004b4b07825 */ /* 0x000fe200078e02ac */
[----:B------:R-:W-:Y:S01]  /*e42b0*/  ISETP.LT.AND P2, PT, R150, c[0x0][0x178], !P1 ;  /* 0x00005e0096007a0c */ /* 0x000fe20004f41270 */
[----:B------:R4:W-:Y:S04]  /*e42c0*/  @P6 STG.E [R178.64], R249 ;  /* 0x000000f9b2006986 */ /* 0x0009e8000c101906 */
[----:B------:R3:W-:Y:S01]  /*e42d0*/  @P3 STG.E [R176.64], R248 ;  /* 0x000000f8b0003986 */ /* 0x0007e2000c101906 */
[----:B-1----:R-:W-:-:S03]  /*e42e0*/  IMAD.WIDE R2, R180, 0x4, R6 ;  /* 0x00000004b4027825 */ /* 0x002fc600078e0206 */
[----:B------:R-:W2:Y:S01]  /*e42f0*/  LDL.LU R246, [R1+0xc74] ;  /* 0x000c740001f67983 */ /* 0x000ea20000300800 */
[C---:B----4-:R-:W-:Y:S01]  /*e4300*/  IMAD.WIDE R178, R180.reuse, 0x4, R4 ;  /* 0x00000004b4b27825 */ /* 0x050fe200078e0204 */
[----:B------:R-:W-:Y:S02]  /*e4310*/  IADD3 R180, R180, c[0x0][0x198], RZ ;  /* 0x00006600b4b47a10 */ /* 0x000fe40007ffe0ff */
[----:B---3--:R1:W-:Y:S01]  /*e4320*/  @P5 STG.E [R2.64], R185 ;  /* 0x000000b902005986 */ /* 0x0083e2000c101906 */
[----:B------:R-:W-:-:S03]  /*e4330*/  ISETP.LT.AND P3, PT, R151, c[0x0][0x178], !P1 ;  /* 0x00005e0097007a0c */ /* 0x000fc60004f61270 */
[----:B------:R-:W-:Y:S01]  /*e4340*/  @P4 STG.E [R178.64], R187 ;  /* 0x000000bbb2004986 */ /* 0x000fe2000c101906 */
[----:B------:R-:W-:Y:S01]  /*e4350*/  ISETP.LT.AND P4, PT, R111, c[0x0][0x178], !P1 ;  /* 0x00005e006f007a0c */ /* 0x000fe20004f81270 */
[C---:B------:R-:W-:Y:S02]  /*e4360*/  IMAD.WIDE R176, R180.reuse, 0x4, R172 ;  /* 0x00000004b4b07825 */ /* 0x040fe400078e02ac */
[----:B------:R-:W3:Y:S02]  /*e4370*/  LDL.LU R183, [R1+0x1ac0] ;  /* 0x001ac00001b77983 */ /* 0x000ee40000300800 */
[C---:B-1----:R-:W-:Y:S02]  /*e4380*/  IMAD.WIDE R2, R180.reuse, 0x4, R174 ;  /* 0x00000004b4027825 */ /* 0x042fe400078e02ae */
[----:B------:R-:W4:Y:S04]  /*e4390*/  LDL.LU R184, [R1+0x16d0] ;  /* 0x0016d00001b87983 */ /* 0x000f280000300800 */
[----:B------:R-:W3:Y:S04]  /*e43a0*/  LDL.LU R251, [R1+0x1010] ;  /* 0x0010100001fb7983 */ /* 0x000ee80000300800 */
[----:B------:R-:W3:Y:S04]  /*e43b0*/  LDL.LU R250, [R1+0x1b54] ;  /* 0x001b540001fa7983 */ /* 0x000ee80000300800 */
[----:B------:R1:W-:Y:S04]  /*e43c0*/  @P2 STG.E [R2.64], R245 ;  /* 0x000000f502002986 */ /* 0x0003e8000c101906 */
[----:B------:R1:W-:Y:S02]  /*e43d0*/  @P3 STG.E [R176.64], R244 ;  /* 0x000000f4b0003986 */ /* 0x0003e4000c101906 */
[----:B-1----:R-:W-:-:S02]  /*e43e0*/  IMAD.WIDE R2, R180, 0x4, R6 ;  /* 0x00000004b4027825 */ /* 0x002fc400078e0206 */
[----:B------:R-:W3:Y:S04]  /*e43f0*/  LDL.LU R245, [R1+0x1ac4] ;  /* 0x001ac40001f57983 */ /* 0x000ee80000300800 */
[----:B------:R-:W3:Y:S04]  /*e4400*/  LDL.LU R244, [R1+0x16d4] ;  /* 0x0016d40001f47983 */ /* 0x000ee80000300800 */
[----:B--2---:R1:W-:Y:S04]  /*e4410*/  @P4 STG.E [R2.64], R243 ;  /* 0x000000f302004986 */ /* 0x0043e8000c101906 */
[----:B-1----:R-:W2:Y:S01]  /*e4420*/  LDL.LU R3, [R1+0x1b50] ;  /* 0x001b500001037983 */ /* 0x002ea20000300800 */
[----:B------:R-:W-:-:S02]  /*e4430*/  ISETP.LT.AND P1, PT, R186, c[0x0][0x178], !P1 ;  /* 0x00005e00ba007a0c */ /* 0x000fc40004f21270 */
[----:B------:R-:W-:Y:S02]  /*e4440*/  ISETP.LT.AND P6, PT, R150, c[0x0][0x178], !P0 ;  /* 0x00005e0096007a0c */ /* 0x000fe400047c1270 */
[----:B------:R-:W-:Y:S02]  /*e4450*/  ISETP.LT.AND P5, PT, R151, c[0x0][0x178], !P0 ;  /* 0x00005e0097007a0c */ /* 0x000fe400047a1270 */
[----:B------:R-:W-:Y:S02]  /*e4460*/  IADD3 R178, R115, 0x169, RZ ;  /* 0x0000016973b27810 */ /* 0x000fe40007ffe0ff */
[C---:B------:R-:W-:Y:S01]  /*e4470*/  IADD3 R182, R180.reuse, c[0x0][0x198], RZ ;  /* 0x00006600b4b67a10 */ /* 0x040fe20007ffe0ff */
[----:B------:R-:W-:Y:S01]  /*e4480*/  IMAD.WIDE R176, R180, 0x4, R4 ;  /* 0x00000004b4b07825 */ /* 0x000fe200078e0204 */
[----:B------:R-:W-:Y:S01]  /*e4490*/  ISETP.GE.AND P2, PT, R178, c[0x0][0x17c], PT ;  /* 0x00005f00b2007a0c */ /* 0x000fe20003f46270 */
[----:B------:R-:W4:Y:S01]  /*e44a0*/  LDL.LU R243, [R1+0x1014] ;  /* 0x0010140001f37983 */ /* 0x000f220000300800 */
[----:B------:R-:W-:Y:S01]  /*e44b0*/  ISETP.LT.AND P3, PT, R111, c[0x0][0x178], !P0 ;  /* 0x00005e006f007a0c */ /* 0x000fe20004761270 */
[----:B------:R-:W-:-:S02]  /*e44c0*/  IMAD.WIDE R178, R182, 0x4, R174 ;  /* 0x00000004b6b27825 */ /* 0x000fc400078e02ae */
[----:B------:R-:W4:Y:S02]  /*e44d0*/  LDL.LU R249, [R1+0x1ba0] ;  /* 0x001ba00001f97983 */ /* 0x000f240000300800 */
[----:B------:R-:W-:Y:S01]  /*e44e0*/  IMAD.WIDE R180, R182, 0x4, R172 ;  /* 0x00000004b6b47825 */ /* 0x000fe200078e02ac */
[----:B------:R-:W-:Y:S01]  /*e44f0*/  ISETP.LT.AND P4, PT, R111, c[0x0][0x178], !P2 ;  /* 0x00005e006f007a0c */ /* 0x000fe20005781270 */
[----:B------:R-:W4:Y:S04]  /*e4500*/  LDL.LU R248, [R1+0x1ae0] ;  /* 0x001ae00001f87983 */ /* 0x000f280000300800 */
[----:B------:R1:W-:Y:S01]  /*e4510*/  @P1 STG.E [R176.64], R246 ;  /* 0x000000f6b0001986 */ /* 0x0003e2000c101906 */
[----:B------:R-:W-:-:S03]  /*e4520*/  ISETP.LT.AND P1, PT, R186, c[0x0][0x178], !P0 ;  /* 0x00005e00ba007a0c */ /* 0x000fc60004721270 */
[----:B------:R-:W4:Y:S04]  /*e4530*/  LDL.LU R185, [R1+0x1aa0] ;  /* 0x001aa00001b97983 */ /* 0x000f280000300800 */
[----:B------:R-:W4:Y:S01]  /*e4540*/  LDL.LU R187, [R1+0x1020] ;  /* 0x0010200001bb7983 */ /* 0x000f220000300800 */
[----:B-1----:R-:W-:-:S03]  /*e4550*/  IADD3 R176, R115, 0x16b, RZ ;  /* 0x0000016b73b07810 */ /* 0x002fc60007ffe0ff */
[----:B------:R-:W4:Y:S01]  /*e4560*/  LDL.LU R246, [R1+0x1ba4] ;  /* 0x001ba40001f67983 */ /* 0x000f220000300800 */
[----:B------:R-:W-:-:S03]  /*e4570*/  ISETP.GE.AND P0, PT, R176, c[0x0][0x17c], PT ;  /* 0x00005f00b0007a0c */ /* 0x000fc60003f06270 */
[----:B--2---:R1:W-:Y:S01]  /*e4580*/  @P6 STG.E [R178.64], R3 ;  /* 0x00000003b2006986 */ /* 0x0043e2000c101906 */
[----:B------:R-:W-:-:S03]  /*e4590*/  ISETP.LT.AND P6, PT, R150, c[0x0][0x178], !P2 ;  /* 0x00005e0096007a0c */ /* 0x000fc600057c1270 */
[----:B---3--:R2:W-:Y:S01]  /*e45a0*/  @P5 STG.E [R180.64], R183 ;  /* 0x000000b7b4005986 */ /* 0x0085e2000c101906 */
[----:B------:R-:W-:Y:S01]  /*e45b0*/  ISETP.LT.AND P5, PT, R151, c[0x0][0x178], !P2 ;  /* 0x00005e0097007a0c */ /* 0x000fe200057a1270 */
[C---:B-1----:R-:W-:Y:S01]  /*e45c0*/  IMAD.WIDE R2, R182.reuse, 0x4, R6 ;  /* 0x00000004b6027825 */ /* 0x042fe200078e0206 */
[----:B------:R-:W-:Y:S02]  /*e45d0*/  IADD3 R178, R115, 0x16a, RZ ;  /* 0x0000016a73b27810 */ /* 0x000fe40007ffe0ff */
[----:B--2---:R-:W-:Y:S02]  /*e45e0*/  IADD3 R183, R182, c[0x0][0x198], RZ ;  /* 0x00006600b6b77a10 */ /* 0x004fe40007ffe0ff */
[----:B----4-:R1:W-:Y:S01]  /*e45f0*/  @P3 STG.E [R2.64], R184 ;  /* 0x000000b802003986 */ /* 0x0103e2000c101906 */
[----:B------:R-:W-:Y:S02]  /*e4600*/  ISETP.GE.AND P3, PT, R178, c[0x0][0x17c], PT ;  /* 0x00005f00b2007a0c */ /* 0x000fe40003f66270 */
[----:B------:R-:W-:-:S04]  /*e4610*/  IMAD.WIDE R176, R183, 0x4, R174 ;  /* 0x00000004b7b07825 */ /* 0x000fc800078e02ae */
[----:B------:R-:W-:-:S04]  /*e4620*/  IMAD.WIDE R178, R183, 0x4, R172 ;  /* 0x00000004b7b27825 */ /* 0x000fc800078e02ac */
[----:B-1----:R-:W-:-:S04]  /*e4630*/  IMAD.WIDE R2, R182, 0x4, R4 ;  /* 0x00000004b6027825 */ /* 0x002fc800078e0204 */
[----:B------:R-:W-:Y:S01]  /*e4640*/  IMAD.WIDE R180, R183, 0x4, R6 ;  /* 0x00000004b7b47825 */ /* 0x000fe200078e0206 */
[----:B------:R-:W-:Y:S04]  /*e4650*/  @P1 STG.E [R2.64], R251 ;  /* 0x000000fb02001986 */ /* 0x000fe8000c101906 */
[----:B------:R-:W-:Y:S04]  /*e4660*/  @P6 STG.E [R176.64], R250 ;  /* 0x000000fab0006986 */ /* 0x000fe8000c101906 */
[----:B------:R1:W-:Y:S04]  /*e4670*/  @P5 STG.E [R178.64], R245 ;  /* 0x000000f5b2005986 */ /* 0x0003e8000c101906 */
[----:B------:R2:W-:Y:S04]  /*e4680*/  @P4 STG.E [R180.64], R244 ;  /* 0x000000f4b4004986 */ /* 0x0005e8000c101906 */
[----:B-1----:R-:W3:Y:S04]  /*e4690*/  LDL.LU R245, [R1+0x1ae4] ;  /* 0x001ae40001f57983 */ /* 0x002ee80000300800 */
[----:B--2---:R-:W2:Y:S01]  /*e46a0*/  LDL.LU R244, [R1+0x1aa4] ;  /* 0x001aa40001f47983 */ /* 0x004ea20000300800 */
        /* <DEDUP_REMOVED lines=10> */
[----:B------:R1:W-:Y:S01]  /*e4750*/  @P2 STG.E [R178.64], R243 ;  /* 0x000000f3b2002986 */ /* 0x0003e2000c101906 */
[----:B------:R-:W-:-:S03]  /*e4760*/  ISETP.LT.AND P5, PT, R150, c[0x0][0x178], !P0 ;  /* 0x00005e0096007a0c */ /* 0x000fc600047a1270 */
[----:B------:R4:W-:Y:S01]  /*e4770*/  @P4 STG.E [R2.64], R249 ;  /* 0x000000f902004986 */ /* 0x0009e2000c101906 */
[----:B------:R-:W-:-:S03]  /*e4780*/  ISETP.GE.AND P2, PT, R180, c[0x0][0x17c], PT ;  /* 0x00005f00b4007a0c */ /* 0x000fc60003f46270 */
[----:B------:R4:W-:Y:S01]  /*e4790*/  @P6 STG.E [R176.64], R248 ;  /* 0x000000f8b0006986 */ /* 0x0009e2000c101906 */
[----:B------:R-:W-:Y:S02]  /*e47a0*/  ISETP.LT.AND P6, PT, R151, c[0x0][0x178], !P0 ;  /* 0x00005e0097007a0c */ /* 0x000fe400047c1270 */
[----:B------:R-:W-:Y:S01]  /*e47b0*/  ISETP.LT.AND P4, PT, R111, c[0x0][0x178], !P0 ;  /* 0x00005e006f007a0c */ /* 0x000fe20004781270 */
[----:B-1----:R-:W2:Y:S01]  /*e47c0*/  LDL.LU R243, [R1+0x1024] ;  /* 0x0010240001f37983 */ /* 0x002ea20000300800 */
[C---:B------:R-:W-:Y:S01]  /*e47d0*/  IADD3 R180, R181.reuse, c[0x0][0x198], RZ ;  /* 0x00006600b5b47a10 */ /* 0x040fe20007ffe0ff */
[C---:B----4-:R-:W-:Y:S02]  /*e47e0*/  IMAD.WIDE R2, R181.reuse, 0x4, R6 ;  /* 0x00000004b5027825 */ /* 0x050fe400078e0206 */
[----:B------:R-:W4:Y:S02]  /*e47f0*/  LDL.LU R183, [R1+0x1b90] ;  /* 0x001b900001b77983 */ /* 0x000f240000300800 */
[----:B------:R-:W-:-:S02]  /*e4800*/  IMAD.WIDE R176, R181, 0x4, R4 ;  /* 0x00000004b5b07825 */ /* 0x000fc400078e0204 */
[----:B------:R1:W-:Y:S02]  /*e4810*/  @P3 STG.E [R2.64], R185 ;  /* 0x000000b902003986 */ /* 0x0003e4000c101906 */
[C---:B------:R-:W-:Y:S02]  /*e4820*/  IMAD.WIDE R178, R180.reuse, 0x4, R174 ;  /* 0x00000004b4b27825 */ /* 0x040fe400078e02ae */
[----:B------:R1:W-:Y:S04]  /*e4830*/  @P1 STG.E [R176.64], R187 ;  /* 0x000000bbb0001986 */ /* 0x0003e8000c101906 */
[----:B------:R-:W4:Y:S01]  /*e4840*/  LDL.LU R184, [R1+0x1ad0] ;  /* 0x001ad00001b87983 */ /* 0x000f220000300800 */
[----:B-1----:R-:W-:-:S03]  /*e4850*/  IMAD.WIDE R2, R180, 0x4, R6 ;  /* 0x00000004b4027825 */ /* 0x002fc600078e0206 */
[----:B------:R-:W4:Y:S01]  /*e4860*/  LDL.LU R249, [R1+0x1a70] ;  /* 0x001a700001f97983 */ /* 0x000f220000300800 */
[----:B------:R-:W-:-:S03]  /*e4870*/  IMAD.WIDE R176, R180, 0x4, R172 ;  /* 0x00000004b4b07825 */ /* 0x000fc600078e02ac */
[----:B------:R1:W-:Y:S01]  /*e4880*/  @P5 STG.E [R178.64], R246 ;  /* 0x000000f6b2005986 */ /* 0x0003e2000c101906 */
[----:B------:R-:W-:-:S03]  /*e4890*/  IADD3 R181, R180, c[0x0][0x198], RZ ;  /* 0x00006600b4b57a10 */ /* 0x000fc60007ffe0ff */
[----:B------:R-:W4:Y:S04]  /*e48a0*/  LDL.LU R248, [R1+0x1bc4] ;  /* 0x001bc40001f87983 */ /* 0x000f280000300800 */
[----:B-1----:R-:W4:Y:S04]  /*e48b0*/  LDL.LU R246, [R1+0x1b94] ;  /* 0x001b940001f67983 */ /* 0x002f280000300800 */
[----:B---3--:R1:W-:Y:S04]  /*e48c0*/  @P6 STG.E [R176.64], R245 ;  /* 0x000000f5b0006986 */ /* 0x0083e8000c101906 */
[----:B--2---:R2:W-:Y:S04]  /*e48d0*/  @P4 STG.E [R2.64], R244 ;  /* 0x000000f402004986 */ /* 0x0045e8000c101906 */
[----:B-1----:R-:W3:Y:S04]  /*e48e0*/  LDL.LU R245, [R1+0x1ad4] ;  /* 0x001ad40001f57983 */ /* 0x002ee80000300800 */
[----:B--2---:R-:W2:Y:S01]  /*e48f0*/  LDL.LU R244, [R1+0x1a74] ;  /* 0x001a740001f47983 */ /* 0x004ea20000300800 */
[----:B------:R-:W-:-:S03]  /*e4900*/  IMAD.WIDE R2, R180, 0x4, R4 ;  /* 0x00000004b4027825 */ /* 0x000fc600078e0204 */
[----:B------:R-:W2:Y:S01]  /*e4910*/  LDL.LU R180, [R1+0x1bc0] ;  /* 0x001bc00001b47983 */ /* 0x000ea20000300800 */
[----:B------:R-:W-:Y:S02]  /*e4920*/  ISETP.LT.AND P1, PT, R186, c[0x0][0x178], !P0 ;  /* 0x00005e00ba007a0c */ /* 0x000fe40004721270 */
[----:B------:R-:W-:Y:S02]  /*e4930*/  ISETP.LT.AND P3, PT, R150, c[0x0][0x178], !P2 ;  /* 0x00005e0096007a0c */ /* 0x000fe40005761270 */
[----:B------:R-:W-:Y:S02]  /*e4940*/  ISETP.LT.AND P5, PT, R151, c[0x0][0x178], !P2 ;  /* 0x00005e0097007a0c */ /* 0x000fe400057a1270 */
[----:B------:R-:W-:Y:S01]  /*e4950*/  IADD3 R178, R115, 0x16f, RZ ;  /* 0x0000016f73b27810 */ /* 0x000fe20007ffe0ff */
[----:B------:R-:W-:Y:S01]  /*e4960*/  IMAD.WIDE R176, R181, 0x4, R174 ;  /* 0x00000004b5b07825 */ /* 0x000fe200078e02ae */
[----:B------:R-:W-:Y:S01]  /*e4970*/  IADD3 R182, R115, 0x16d, RZ ;  /* 0x0000016d73b67810 */ /* 0x000fe20007ffe0ff */
[----:B------:R-:W3:Y:S01]  /*e4980*/  LDL.LU R251, [R1+0x1bd0] ;  /* 0x001bd00001fb7983 */ /* 0x000ee20000300800 */
[----:B------:R-:W-:Y:S01]  /*e4990*/  ISETP.GE.AND P0, PT, R178, c[0x0][0x17c], PT ;  /* 0x00005f00b2007a0c */ /* 0x000fe20003f06270 */
[----:B------:R-:W-:Y:S01]  /*e49a0*/  IMAD.WIDE R178, R181, 0x4, R172 ;  /* 0x00000004b5b27825 */ /* 0x000fe200078e02ac */
[----:B------:R-:W-:Y:S01]  /*e49b0*/  ISETP.LT.AND P6, PT, R111, c[0x0][0x178], !P2 ;  /* 0x00005e006f007a0c */ /* 0x000fe200057c1270 */
[----:B------:R1:W-:Y:S01]  /*e49c0*/  @P1 STG.E [R2.64], R243 ;  /* 0x000000f302001986 */ /* 0x0003e2000c101906 */
[----:B------:R-:W-:-:S02]  /*e49d0*/  ISETP.GE.AND P4, PT, R182, c[0x0][0x17c], PT ;  /* 0x00005f00b6007a0c */ /* 0x000fc40003f86270 */
[----:B------:R-:W-:Y:S01]  /*e49e0*/  ISETP.LT.AND P2, PT, R186, c[0x0][0x178], !P2 ;  /* 0x00005e00ba007a0c */ /* 0x000fe20005741270 */
[----:B------:R-:W3:Y:S01]  /*e49f0*/  LDL.LU R250, [R1+0x1bb0] ;  /* 0x001bb00001fa7983 */ /* 0x000ee20000300800 */
[----:B------:R-:W-:-:S03]  /*e4a00*/  ISETP.LT.AND P1, PT, R111, c[0x0][0x178], !P4 ;  /* 0x00005e006f007a0c */ /* 0x000fc60006721270 */
[----:B------:R-:W3:Y:S01]  /*e4a10*/  LDL.LU R185, [R1+0x1b80] ;  /* 0x001b800001b97983 */ /* 0x000ee20000300800 */
[C---:B------:R-:W-:Y:S01]  /*e4a20*/  IADD3 R182, R181.reuse, c[0x0][0x198], RZ ;  /* 0x00006600b5b67a10 */ /* 0x040fe20007ffe0ff */
[----:B-1----:R-:W-:Y:S02]  /*e4a30*/  IMAD.WIDE R2, R181, 0x4, R6 ;  /* 0x00000004b5027825 */ /* 0x002fe400078e0206 */
[----:B------:R-:W3:Y:S04]  /*e4a40*/  LDL.LU R187, [R1+0x1ab0] ;  /* 0x001ab00001bb7983 */ /* 0x000ee80000300800 */
[----:B------:R-:W3:Y:S04]  /*e4a50*/  LDL.LU R243, [R1+0x1bd4] ;  /* 0x001bd40001f37983 */ /* 0x000ee80000300800 */
[----:B--2---:R1:W-:Y:S01]  /*e4a60*/  @P3 STG.E [R176.64], R180 ;  /* 0x000000b4b0003986 */ /* 0x0043e2000c101906 */
[----:B------:R-:W-:-:S03]  /*e4a70*/  ISETP.LT.AND P3, PT, R151, c[0x0][0x178], !P4 ;  /* 0x00005e0097007a0c */ /* 0x000fc60006761270 */
[----:B----4-:R-:W-:Y:S01]  /*e4a80*/  @P5 STG.E [R178.64], R183 ;  /* 0x000000b7b2005986 */ /* 0x010fe2000c101906 */
[----:B------:R-:W-:-:S03]  /*e4a90*/  ISETP.LT.AND P5, PT, R150, c[0x0][0x178], !P4 ;  /* 0x00005e0096007a0c */ /* 0x000fc600067a1270 */
[----:B------:R2:W-:Y:S01]  /*e4aa0*/  @P6 STG.E [R2.64], R184 ;  /* 0x000000b802006986 */ /* 0x0005e2000c101906 */
[----:B-1----:R-:W-:Y:S01]  /*e4ab0*/  IADD3 R176, R115, 0x16e, RZ ;  /* 0x0000016e73b07810 */ /* 0x002fe20007ffe0ff */
[----:B------:R-:W-:-:S03]  /*e4ac0*/  IMAD.WIDE R180, R181, 0x4, R4 ;  /* 0x00000004b5b47825 */ /* 0x000fc600078e0204 */
[----:B------:R-:W-:Y:S01]  /*e4ad0*/  ISETP.GE.AND P6, PT, R176, c[0x0][0x17c], PT ;  /* 0x00005f00b0007a0c */ /* 0x000fe20003fc6270 */
[----:B------:R-:W-:-:S04]  /*e4ae0*/  IMAD.WIDE R176, R182, 0x4, R172 ;  /* 0x00000004b6b07825 */ /* 0x000fc800078e02ac */
[C---:B--2---:R-:W-:Y:S01]  /*e4af0*/  IMAD.WIDE R2, R182.reuse, 0x4, R174 ;  /* 0x00000004b6027825 */ /* 0x044fe200078e02ae */
[----:B------:R-:W-:Y:S03]  /*e4b00*/  @P2 STG.E [R180.64], R249 ;  /* 0x000000f9b4002986 */ /* 0x000fe6000c101906 */
[----:B------:R-:W-:Y:S01]  /*e4b10*/  IMAD.WIDE R178, R182, 0x4, R6 ;  /* 0x00000004b6b27825 */ /* 0x000fe200078e0206 */
[----:B------:R-:W-:Y:S04]  /*e4b20*/  @P5 STG.E [R2.64], R248 ;  /* 0x000000f802005986 */ /* 0x000fe8000c101906 */
[----:B------:R1:W-:Y:S04]  /*e4b30*/  @P3 STG.E [R176.64], R246 ;  /* 0x000000f6b0003986 */ /* 0x0003e8000c101906 */
[----:B---3--:R2:W-:Y:S04]  /*e4b40*/  @P1 STG.E [R178.64], R245 ;  /* 0x000000f5b2001986 */ /* 0x0085e8000c101906 */
[----:B-1----:R-:W3:Y:S04]  /*e4b50*/  LDL.LU R246, [R1+0x1bb4] ;  /* 0x001bb40001f67983 */ /* 0x002ee80000300800 */
[----:B--2---:R-:W2:Y:S01]  /*e4b60*/  LDL.LU R245, [R1+0x1b84] ;  /* 0x001b840001f57983 */ /* 0x004ea20000300800 */
[----:B------:R-:W-:Y:S01]  /*e4b70*/  ISETP.LT.AND P4, PT, R186, c[0x0][0x178], !P4 ;  /* 0x00005e00ba007a0c */ /* 0x000fe20006781270 */
[----:B------:R-:W-:-:S12]  /*e4b80*/  IMAD.WIDE R180, R182, 0x4, R4 ;  /* 0x00000004b6b47825 */ /* 0x000fd800078e0204 */
[----:B------:R1:W-:Y:S04]  /*e4b90*/  @P4 STG.E [R180.64], R244 ;  /* 0x000000f4b4004986 */ /* 0x0003e8000c101906 */
[----:B-1----:R-:W4:Y:S01]  /*e4ba0*/  LDL.LU R244, [R1+0x1ab4] ;  /* 0x001ab40001f47983 */ /* 0x002f220000300800 */
[----:B------:R-:W-:Y:S02]  /*e4bb0*/  ISETP.LT.AND P2, PT, R150, c[0x0][0x178], !P6 ;  /* 0x00005e0096007a0c */ /* 0x000fe40007741270 */
[----:B------:R-:W-:Y:S01]  /*e4bc0*/  ISETP.LT.AND P4, PT, R151, c[0x0][0x178], !P6 ;  /* 0x00005e0097007a0c */ /* 0x000fe20007781270 */
[----:B------:R-:W4:Y:S01]  /*e4bd0*/  LDL.LU R249, [R1+0x1a58] ;  /* 0x001a580001f97983 */ /* 0x000f220000300800 */
[----:B------:R-:W-:Y:S02]  /*e4be0*/  ISETP.LT.AND P3, PT, R111, c[0x0][0x178], !P6 ;  /* 0x00005e006f007a0c */ /* 0x000fe40007761270 */
[----:B------:R-:W-:Y:S01]  /*e4bf0*/  IADD3 R182, R182, c[0x0][0x198], RZ ;  /* 0x00006600b6b67a10 */ /* 0x000fe20007ffe0ff */
[----:B------:R-:W4:Y:S01]  /*e4c00*/  LDL.LU R248, [R1+0xe58] ;  /* 0x000e580001f87983 */ /* 0x000f220000300800 */
[----:B------:R-:W-:-:S03]  /*e4c10*/  IADD3 R2, R115, 0x170, RZ ;  /* 0x0000017073027810 */ /* 0x000fc60007ffe0ff */
[----:B------:R-:W-:Y:S01]  /*e4c20*/  IMAD.WIDE R178, R182, 0x4, R174 ;  /* 0x00000004b6b27825 */ /* 0x000fe200078e02ae */
[----:B------:R-:W-:Y:S02]  /*e4c30*/  ISETP.GE.AND P1, PT, R2, c[0x0][0x17c], PT ;  /* 0x00005f0002007a0c */ /* 0x000fe40003f26270 */
        /* <DEDUP_REMOVED lines=10> */
[----:B-1----:R-:W-:-:S04]  /*e4ce0*/  IMAD.WIDE R178, R182, 0x4, R4 ;  /* 0x00000004b6b27825 */ /* 0x002fc800078e0204 */
[C---:B------:R-:W-:Y:S01]  /*e4cf0*/  IMAD.WIDE R2, R180.reuse, 0x4, R174 ;  /* 0x00000004b4027825 */ /* 0x040fe200078e02ae */
[----:B------:R1:W-:Y:S03]  /*e4d00*/  @P6 STG.E [R178.64], R187 ;  /* 0x000000bbb2006986 */ /* 0x0003e6000c101906 */
[C---:B------:R-:W-:Y:S01]  /*e4d10*/  IMAD.WIDE R176, R180.reuse, 0x4, R172 ;  /* 0x00000004b4b07825 */ /* 0x040fe200078e02ac */
[----:B------:R-:W4:Y:S04]  /*e4d20*/  LDL.LU R185, [R1+0xa98] ;  /* 0x000a980001b97983 */ /* 0x000f280000300800 */
[----:B------:R1:W-:Y:S04]  /*e4d30*/  @P5 STG.E [R2.64], R243 ;  /* 0x000000f302005986 */ /* 0x0003e8000c101906 */
[----:B-1----:R-:W4:Y:S01]  /*e4d40*/  LDL.LU R187, [R1+0x838] ;  /* 0x0008380001bb7983 */ /* 0x002f220000300800 */
[----:B------:R-:W-:-:S03]  /*e4d50*/  IMAD.WIDE R2, R180, 0x4, R6 ;  /* 0x00000004b4027825 */ /* 0x000fc600078e0206 */
[----:B------:R-:W4:Y:S01]  /*e4d60*/  LDL.LU R243, [R1+0x1a5c] ;  /* 0x001a5c0001f37983 */ /* 0x000f220000300800 */
[----:B------:R-:W-:Y:S02]  /*e4d70*/  ISETP.LT.AND P5, PT, R186, c[0x0][0x178], !P0 ;  /* 0x00005e00ba007a0c */ /* 0x000fe400047a1270 */
[----:B------:R-:W-:-:S04]  /*e4d80*/  IADD3 R178, R115, 0x171, RZ ;  /* 0x0000017173b27810 */ /* 0x000fc80007ffe0ff */
[----:B------:R-:W-:Y:S01]  /*e4d90*/  ISETP.GE.AND P2, PT, R178, c[0x0][0x17c], PT ;  /* 0x00005f00b2007a0c */ /* 0x000fe20003f46270 */
[----:B------:R-:W-:Y:S01]  /*e4da0*/  IMAD.WIDE R178, R180, 0x4, R4 ;  /* 0x00000004b4b27825 */ /* 0x000fe200078e0204 */
[----:B---3--:R1:W-:Y:S04]  /*e4db0*/  @P3 STG.E [R176.64], R246 ;  /* 0x000000f6b0003986 */ /* 0x0083e8000c101906 */
[----:B--2---:R2:W-:Y:S04]  /*e4dc0*/  @P4 STG.E [R2.64], R245 ;  /* 0x000000f502004986 */ /* 0x0045e8000c101906 */
[----:B-1----:R-:W3:Y:S04]  /*e4dd0*/  LDL.LU R246, [R1+0xe5c] ;  /* 0x000e5c0001f67983 */ /* 0x002ee80000300800 */
[----:B--2---:R-:W2:Y:S04]  /*e4de0*/  LDL.LU R245, [R1+0xa9c] ;  /* 0x000a9c0001f57983 */ /* 0x004ea80000300800 */
[----:B----4-:R1:W-:Y:S04]  /*e4df0*/  @P5 STG.E [R178.64], R244 ;  /* 0x000000f4b2005986 */ /* 0x0103e8000c101906 */
[----:B-1----:R-:W4:Y:S01]  /*e4e00*/  LDL.LU R244, [R1+0x83c] ;  /* 0x00083c0001f47983 */ /* 0x002f220000300800 */
[----:B------:R-:W-:-:S02]  /*e4e10*/  ISETP.LT.AND P6, PT, R150, c[0x0][0x178], !P1 ;  /* 0x00005e0096007a0c */ /* 0x000fc40004fc1270 */
[----:B------:R-:W-:Y:S01]  /*e4e20*/  ISETP.LT.AND P0, PT, R151, c[0x0][0x178], !P1 ;  /* 0x00005e0097007a0c */ /* 0x000fe20004f01270 */
[----:B------:R-:W4:Y:S01]  /*e4e30*/  LDL.LU R183, [R1+0x1a68] ;  /* 0x001a680001b77983 */ /* 0x000f220000300800 */
[----:B------:R-:W-:Y:S02]  /*e4e40*/  IADD3 R181, R180, c[0x0][0x198], RZ ;  /* 0x00006600b4b57a10 */ /* 0x000fe40007ffe0ff */
[----:B------:R-:W-:Y:S01]  /*e4e50*/  ISETP.LT.AND P5, PT, R111, c[0x0][0x178], !P1 ;  /* 0x00005e006f007a0c */ /* 0x000fe20004fa1270 */
[----:B------:R-:W4:Y:S01]  /*e4e60*/  LDL.LU R184, [R1+0x12d8] ;  /* 0x0012d80001b87983 */ /* 0x000f220000300800 */
[----:B------:R-:W-:Y:S01]  /*e4e70*/  ISETP.LT.AND P1, PT, R186, c[0x0][0x178], !P1 ;  /* 0x00005e00ba007a0c */ /* 0x000fe20004f21270 */
[C---:B------:R-:W-:Y:S01]  /*e4e80*/  IMAD.WIDE R176, R181.reuse, 0x4, R174 ;  /* 0x00000004b5b07825 */ /* 0x040fe200078e02ae */
[----:B------:R-:W-:Y:S01]  /*e4e90*/  ISETP.LT.AND P4, PT, R150, c[0x0][0x178], !P2 ;  /* 0x00005e0096007a0c */ /* 0x000fe20005781270 */
[----:B------:R-:W4:Y:S02]  /*e4ea0*/  LDL.LU R251, [R1+0xc88] ;  /* 0x000c880001fb7983 */ /* 0x000f240000300800 */
[----:B------:R-:W-:-:S02]  /*e4eb0*/  IMAD.WIDE R2, R181, 0x4, R172 ;  /* 0x00000004b5027825 */ /* 0x000fc400078e02ac */
[----:B------:R1:W-:Y:S01]  /*e4ec0*/  @P6 STG.E [R176.64], R249 ;  /* 0x000000f9b0006986 */ /* 0x0003e2000c101906 */
[----:B------:R-:W-:Y:S02]  /*e4ed0*/  ISETP.LT.AND P6, PT, R151, c[0x0][0x178], !P2 ;  /* 0x00005e0097007a0c */ /* 0x000fe400057c1270 */
[----:B------:R-:W-:Y:S01]  /*e4ee0*/  ISETP.LT.AND P3, PT, R111, c[0x0][0x178], !P2 ;  /* 0x00005e006f007a0c */ /* 0x000fe20005761270 */
[----:B------:R1:W-:Y:S01]  /*e4ef0*/  @P0 STG.E [R2.64], R248 ;  /* 0x000000f802000986 */ /* 0x0003e2000c101906 */
[C---:B------:R-:W-:Y:S02]  /*e4f00*/  IADD3 R178, R115.reuse, 0x179, RZ ;  /* 0x0000017973b27810 */ /* 0x040fe40007ffe0ff */
[----:B------:R-:W-:Y:S01]  /*e4f10*/  IADD3 R179, R115, 0x172, RZ ;  /* 0x0000017273b37810 */ /* 0x000fe20007ffe0ff */
[----:B-1----:R-:W-:-:S04]  /*e4f20*/  IMAD.WIDE R176, R181, 0x4, R4 ;  /* 0x00000004b5b07825 */ /* 0x002fc800078e0204 */
[C-C-:B------:R-:W-:Y:S01]  /*e4f30*/  IMAD.WIDE R2, R181.reuse, 0x4, R6.reuse ;  /* 0x00000004b5027825 */ /* 0x140fe200078e0206 */
[----:B------:R-:W-:Y:S02]  /*e4f40*/  IADD3 R181, R181, c[0x0][0x198], RZ ;  /* 0x00006600b5b57a10 */ /* 0x000fe40007ffe0ff */
[----:B------:R-:W-:Y:S02]  /*e4f50*/  ISETP.GE.AND P0, PT, R178, c[0x0][0x17c], PT ;  /* 0x00005f00b2007a0c */ /* 0x000fe40003f06270 */
[----:B------:R1:W-:Y:S01]  /*e4f60*/  @P5 STG.E [R2.64], R185 ;  /* 0x000000b902005986 */ /* 0x0003e2000c101906 */
[----:B------:R-:W-:Y:S01]  /*e4f70*/  ISETP.GE.AND P5, PT, R179, c[0x0][0x17c], PT ;  /* 0x00005f00b3007a0c */ /* 0x000fe20003fa6270 */
[C---:B------:R-:W-:Y:S02]  /*e4f80*/  IMAD.WIDE R178, R181.reuse, 0x4, R6 ;  /* 0x00000004b5b27825 */ /* 0x040fe400078e0206 */
[----:B------:R1:W-:Y:S02]  /*e4f90*/  @P1 STG.E [R176.64], R187 ;  /* 0x000000bbb0001986 */ /* 0x0003e4000c101906 */
[----:B-1----:R-:W-:-:S04]  /*e4fa0*/  IMAD.WIDE R2, R181, 0x4, R174 ;  /* 0x00000004b5027825 */ /* 0x002fc800078e02ae */
[C---:B------:R-:W-:Y:S01]  /*e4fb0*/  IMAD.WIDE R176, R181.reuse, 0x4, R172 ;  /* 0x00000004b5b07825 */ /* 0x040fe200078e02ac */
[----:B------:R1:W-:Y:S01]  /*e4fc0*/  @P4 STG.E [R2.64], R243 ;  /* 0x000000f302004986 */ /* 0x0003e2000c101906 */
[----:B------:R-:W-:Y:S02]  /*e4fd0*/  ISETP.LT.AND P2, PT, R186, c[0x0][0x178], !P2 ;  /* 0x00005e00ba007a0c */ /* 0x000fe40005741270 */
[----:B-1----:R-:W-:Y:S01]  /*e4fe0*/  IMAD.WIDE R2, R181, 0x4, R4 ;  /* 0x00000004b5027825 */ /* 0x002fe200078e0204 */
[----:B---3--:R1:W-:Y:S04]  /*e4ff0*/  @P6 STG.E [R176.64], R246 ;  /* 0x000000f6b0006986 */ /* 0x0083e8000c101906 */
[----:B--2---:R2:W-:Y:S04]  /*e5000*/  @P3 STG.E [R178.64], R245 ;  /* 0x000000f5b2003986 */ /* 0x0045e8000c101906 */
[----:B-1----:R-:W3:Y:S04]  /*e5010*/  LDL.LU R246, [R1+0x8c8] ;  /* 0x0008c80001f67983 */ /* 0x002ee80000300800 */
[----:B--2---:R-:W2:Y:S01]  /*e5020*/  LDL.LU R245, [R1+0x1a6c] ;  /* 0x001a6c0001f57983 */ /* 0x004ea20000300800 */
[----:B------:R-:W2:Y:S02]  /*e5030*/  LDL.LU R250, [R1+0x12dc] ;  /* 0x0012dc0001fa7983 */ /* 0x000ea40000300800 */
[----:B------:R-:W2:Y:S01]  /*e5040*/  LDL.LU R243, [R1+0xc8c] ;  /* 0x000c8c0001f37983 */ /* 0x000ea20000300800 */
[----:B----4-:R1:W-:Y:S04]  /*e5050*/  @P2 STG.E [R2.64], R244 ;  /* 0x000000f402002986 */ /* 0x0103e8000c101906 */
[----:B-1----:R-:W4:Y:S01]  /*e5060*/  LDL.LU R244, [R1+0x8cc] ;  /* 0x0008cc0001f47983 */ /* 0x002f220000300800 */
[----:B------:R-:W-:-:S02]  /*e5070*/  ISETP.LT.AND P1, PT, R150, c[0x0][0x178], !P5 ;  /* 0x00005e0096007a0c */ /* 0x000fc40006f21270 */
[----:B------:R-:W-:Y:S02]  /*e5080*/  IADD3 R180, R181, c[0x0][0x198], RZ ;  /* 0x00006600b5b47a10 */ /* 0x000fe40007ffe0ff */
[----:B------:R-:W-:Y:S02]  /*e5090*/  ISETP.LT.AND P3, PT, R151, c[0x0][0x178], !P5 ;  /* 0x00005e0097007a0c */ /* 0x000fe40006f61270 */
[----:B------:R-:W-:Y:S02]  /*e50a0*/  IADD3 R178, R115, 0x173, RZ ;  /* 0x0000017373b27810 */ /* 0x000fe40007ffe0ff */
[----:B------:R-:W-:Y:S01]  /*e50b0*/  ISETP.LT.AND P6, PT, R111, c[0x0][0x178], !P5 ;  /* 0x00005e006f007a0c */ /* 0x000fe20006fc1270 */
[----:B------:R-:W4:Y:S01]  /*e50c0*/  LDL.LU R249, [R1+0x1a98] ;  /* 0x001a980001f97983 */ /* 0x000f220000300800 */
[----:B------:R-:W-:Y:S01]  /*e50d0*/  IMAD.WIDE R176, R180, 0x4, R174 ;  /* 0x00000004b4b07825 */ /* 0x000fe200078e02ae */
[----:B------:R-:W-:Y:S02]  /*e50e0*/  ISETP.GE.AND P4, PT, R178, c[0x0][0x17c], PT ;  /* 0x00005f00b2007a0c */ /* 0x000fe40003f86270 */
[----:B------:R-:W-:Y:S01]  /*e50f0*/  ISETP.LT.AND P5, PT, R186, c[0x0][0x178], !P5 ;  /* 0x00005e00ba007a0c */ /* 0x000fe20006fa1270 */
[C---:B------:R-:W-:Y:S01]  /*e5100*/  IMAD.WIDE R2, R180.reuse, 0x4, R6 ;  /* 0x00000004b4027825 */ /* 0x040fe200078e0206 */
[----:B------:R-:W-:Y:S01]  /*e5110*/  IADD3 R181, R180, c[0x0][0x198], RZ ;  /* 0x00006600b4b57a10 */ /* 0x000fe20007ffe0ff */
[----:B------:R-:W4:Y:S04]  /*e5120*/  LDL.LU R248, [R1+0x1668] ;  /* 0x0016680001f87983 */ /* 0x000f280000300800 */
[----:B------:R1:W-:Y:S01]  /*e5130*/  @P1 STG.E [R176.64], R183 ;  /* 0x000000b7b0001986 */ /* 0x0003e2000c101906 */
[----:B------:R-:W-:-:S02]  /*e5140*/  ISETP.LT.AND P1, PT, R150, c[0x0][0x178], !P4 ;  /* 0x00005e0096007a0c */ /* 0x000fc40006721270 */
[----:B------:R-:W-:Y:S01]  /*e5150*/  IADD3 R178, R115, 0x174, RZ ;  /* 0x0000017473b27810 */ /* 0x000fe20007ffe0ff */
[----:B------:R-:W4:Y:S01]  /*e5160*/  LDL.LU R185, [R1+0xe68] ;  /* 0x000e680001b97983 */ /* 0x000f220000300800 */
[----:B------:R-:W4:Y:S01]  /*e5170*/  LDL.LU R187, [R1+0xaa8] ;  /* 0x000aa80001bb7983 */ /* 0x000f220000300800 */
[----:B-1----:R-:W-:Y:S01]  /*e5180*/  IMAD.WIDE R176, R180, 0x4, R172 ;  /* 0x00000004b4b07825 */ /* 0x002fe200078e02ac */
[----:B------:R-:W-:-:S03]  /*e5190*/  ISETP.GE.AND P2, PT, R178, c[0x0][0x17c], PT ;  /* 0x00005f00b2007a0c */ /* 0x000fc60003f46270 */
[----:B------:R-:W-:Y:S01]  /*e51a0*/  IMAD.WIDE R178, R180, 0x4, R4 ;  /* 0x00000004b4b27825 */ /* 0x000fe200078e0204 */
[----:B------:R-:W-:Y:S03]  /*e51b0*/  @P3 STG.E [R176.64], R184 ;  /* 0x000000b8b0003986 */ /* 0x000fe6000c101906 */
[----:B------:R1:W-:Y:S01]  /*e51c0*/  @P6 STG.E [R2.64], R251 ;  /* 0x000000fb02006986 */ /* 0x0003e2000c101906 */
[----:B------:R-:W-:Y:S02]  /*e51d0*/  ISETP.LT.AND P3, PT, R151, c[0x0][0x178], !P4 ;  /* 0x00005e0097007a0c */ /* 0x000fe40006761270 */
[----:B------:R-:W-:Y:S01]  /*e51e0*/  ISETP.LT.AND P6, PT, R111, c[0x0][0x178], !P4 ;  /* 0x00005e006f007a0c */ /* 0x000fe200067c1270 */
[----:B-1----:R-:W-:-:S04]  /*e51f0*/  IMAD.WIDE R2, R181, 0x4, R174 ;  /* 0x00000004b5027825 */ /* 0x002fc800078e02ae */
[C---:B------:R-:W-:Y:S01]  /*e5200*/  IMAD.WIDE R176, R181.reuse, 0x4, R172 ;  /* 0x00000004b5b07825 */ /* 0x040fe200078e02ac */
[----:B------:R-:W-:Y:S01]  /*e5210*/  ISETP.LT.AND P4, PT, R186, c[0x0][0x178], !P4 ;  /* 0x00005e00ba007a0c */ /* 0x000fe20006781270 */
[----:B---3--:R1:W-:Y:S04]  /*e5220*/  @P5 STG.E [R178.64], R246 ;  /* 0x000000f6b2005986 */ /* 0x0083e8000c101906 */
[----:B--2---:R2:W-:Y:S01]  /*e5230*/  @P1 STG.E [R2.64], R245 ;  /* 0x000000f502001986 */ /* 0x0045e2000c101906 */
[----:B------:R-:W-:Y:S03]  /*e5240*/  @P3 STG.E [R176.64], R250 ;  /* 0x000000fab0003986 */ /* 0x000fe6000c101906 */
[----:B-1----:R-:W3:Y:S04]  /*e5250*/  LDL.LU R246, [R1+0x1a9c] ;  /* 0x001a9c0001f67983 */ /* 0x002ee80000300800 */
[----:B--2---:R-:W2:Y:S01]  /*e5260*/  LDL.LU R245, [R1+0x166c] ;  /* 0x00166c0001f57983 */ /* 0x004ea20000300800 */
[----:B------:R-:W-:-:S05]  /*e5270*/  IMAD.WIDE R2, R181, 0x4, R6 ;  /* 0x00000004b5027825 */ /* 0x000fca00078e0206 */
[----:B------:R1:W-:Y:S04]  /*e5280*/  @P6 STG.E [R2.64], R243 ;  /* 0x000000f302006986 */ /* 0x0003e8000c101906 */
[----:B-1----:R-:W2:Y:S01]  /*e5290*/  LDL.LU R243, [R1+0xe6c] ;  /* 0x000e6c0001f37983 */ /* 0x002ea20000300800 */
[----:B------:R-:W-:-:S04]  /*e52a0*/  IADD3 R178, R115, 0x175, RZ ;  /* 0x0000017573b27810 */ /* 0x000fc80007ffe0ff */
[----:B------:R-:W-:Y:S01]  /*e52b0*/  ISETP.GE.AND P1, PT, R178, c[0x0][0x17c], PT ;  /* 0x00005f00b2007a0c */ /* 0x000fe20003f26270 */
[----:B------:R-:W-:-:S05]  /*e52c0*/  IMAD.WIDE R178, R181, 0x4, R4 ;  /* 0x00000004b5b27825 */ /* 0x000fca00078e0204 */
[----:B----4-:R1:W-:Y:S04]  /*e52d0*/  @P4 STG.E [R178.64], R244 ;  /* 0x000000f4b2004986 */ /* 0x0103e8000c101906 */
[----:B-1----:R-:W4:Y:S01]  /*e52e0*/  LDL.LU R244, [R1+0xaac] ;  /* 0x000aac0001f47983 */ /* 0x002f220000300800 */
[----:B------:R-:W-:Y:S02]  /*e52f0*/  ISETP.LT.AND P5, PT, R150, c[0x0][0x178], !P2 ;  /* 0x00005e0096007a0c */ /* 0x000fe400057a1270 */
[----:B------:R-:W-:Y:S02]  /*e5300*/  IADD3 R180, R181, c[0x0][0x198], RZ ;  /* 0x00006600b5b47a10 */ /* 0x000fe40007ffe0ff */
[----:B------:R-:W-:Y:S02]  /*e5310*/  ISETP.LT.AND P3, PT, R151, c[0x0][0x178], !P2 ;  /* 0x00005e0097007a0c */ /* 0x000fe40005761270 */
[----:B------:R-:W-:Y:S01]  /*e5320*/  ISETP.LT.AND P4, PT, R111, c[0x0][0x178], !P2 ;  /* 0x00005e006f007a0c */ /* 0x000fe20005781270 */
[----:B------:R-:W-:Y:S01]  /*e5330*/  ISETP.LT.AND P2, PT, R186, c[0x0][0x178], !P2 ;  /* 0x00005e00ba007a0c */ /* 0x000fe20005741270 */
[----:B------:R-:W-:Y:S01]  /*e5340*/  ISETP.LT.AND P6, PT, R151, c[0x0][0x178], !P1 ;  /* 0x00005e0097007a0c */ /* 0x000fe20004fc1270 */
[----:B------:R-:W-:-:S04]  /*e5350*/  IMAD.WIDE R176, R180, 0x4, R174 ;  /* 0x00000004b4b07825 */ /* 0x000fc800078e02ae */
[----:B------:R-:W-:-:S04]  /*e5360*/  IMAD.WIDE R2, R180, 0x4, R6 ;  /* 0x00000004b4027825 */ /* 0x000fc800078e0206 */
[----:B------:R-:W-:Y:S01]  /*e5370*/  IMAD.WIDE R178, R180, 0x4, R4 ;  /* 0x00000004b4b27825 */ /* 0x000fe200078e0204 */
[----:B------:R-:W4:Y:S04]  /*e5380*/  LDL.LU R184, [R1+0x12e8] ;  /* 0x0012e80001b87983 */ /* 0x000f280000300800 */
[----:B------:R1:W-:Y:S01]  /*e5390*/  @P5 STG.E [R176.64], R249 ;  /* 0x000000f9b0005986 */ /* 0x0003e2000c101906 */
[----:B------:R-:W-:Y:S02]  /*e53a0*/  ISETP.LT.AND P5, PT, R150, c[0x0][0x178], !P1 ;  /* 0x00005e0096007a0c */ /* 0x000fe40004fa1270 */
[C---:B------:R-:W-:Y:S01]  /*e53b0*/  IADD3 R181, R180.reuse, c[0x0][0x198], RZ ;  /* 0x00006600b4b57a10 */ /* 0x040fe20007ffe0ff */
[----:B-1----:R-:W-:Y:S01]  /*e53c0*/  IMAD.WIDE R176, R180, 0x4, R172 ;  /* 0x00000004b4b07825 */ /* 0x002fe200078e02ac */
[----:B------:R-:W4:Y:S04]  /*e53d0*/  LDL.LU R249, [R1+0xc78] ;  /* 0x000c780001f97983 */ /* 0x000f280000300800 */
[----:B------:R1:W-:Y:S01]  /*e53e0*/  @P3 STG.E [R176.64], R248 ;  /* 0x000000f8b0003986 */ /* 0x0003e2000c101906 */
[----:B------:R1:W-:Y:S02]  /*e53f0*/  @P4 STG.E [R2.64], R185 ;  /* 0x000000b902004986 */ /* 0x0003e4000c101906 */
[----:B------:R-:W-:Y:S01]  /*e5400*/  @P2 STG.E [R178.64], R187 ;  /* 0x000000bbb2002986 */ /* 0x000fe2000c101906 */
[----:B------:R-:W-:Y:S01]  /*e5410*/  ISETP.LT.AND P2, PT, R111, c[0x0][0x178], !P1 ;  /* 0x00005e006f007a0c */ /* 0x000fe20004f41270 */
[----:B-1----:R-:W-:-:S04]  /*e5420*/  IMAD.WIDE R176, R181, 0x4, R174 ;  /* 0x00000004b5b07825 */ /* 0x002fc800078e02ae */
[----:B------:R-:W-:Y:S01]  /*e5430*/  IMAD.WIDE R2, R181, 0x4, R172 ;  /* 0x00000004b5027825 */ /* 0x000fe200078e02ac */
[----:B------:R-:W4:Y:S01]  /*e5440*/  LDL.LU R248, [R1+0x1b1c] ;  /* 0x001b1c0001f87983 */ /* 0x000f220000300800 */
[----:B------:R-:W-:-:S03]  /*e5450*/  ISETP.LT.AND P1, PT, R186, c[0x0][0x178], !P1 ;  /* 0x00005e00ba007a0c */ /* 0x000fc60004f21270 */
[----:B---3--:R1:W-:Y:S04]  /*e5460*/  @P5 STG.E [R176.64], R246 ;  /* 0x000000f6b0005986 */ /* 0x0083e8000c101906 */
[----:B--2---:R2:W-:Y:S04]  /*e5470*/  @P6 STG.E [R2.64], R245 ;  /* 0x000000f502006986 */ /* 0x0045e8000c101906 */
[----:B-1----:R-:W3:Y:S01]  /*e5480*/  LDL.LU R246, [R1+0x1a8c] ;  /* 0x001a8c0001f67983 */ /* 0x002ee20000300800 */
[----:B--2---:R-:W-:-:S03]  /*e5490*/  IMAD.WIDE R2, R181, 0x4, R6 ;  /* 0x00000004b5027825 */ /* 0x004fc600078e0206 */
[----:B------:R-:W2:Y:S04]  /*e54a0*/  LDL.LU R245, [R1+0x12ec] ;  /* 0x0012ec0001f57983 */ /* 0x000ea80000300800 */
[----:B------:R1:W-:Y:S04]  /*e54b0*/  @P2 STG.E [R2.64], R243 ;  /* 0x000000f302002986 */ /* 0x0003e8000c101906 */
[----:B-1----:R-:W2:Y:S01]  /*e54c0*/  LDL.LU R2, [R1+0x1b18] ;  /* 0x001b180001027983 */ /* 0x002ea20000300800 */
[----:B------:R-:W3:Y:S02]  /*e54d0*/  LDL.LU R3, [R1+0x1a88] ;  /* 0x001a880001037983 */ /* 0x000ee40000300800 */
[----:B------:R-:W-:-:S05]  /*e54e0*/  IMAD.WIDE R176, R181, 0x4, R4 ;  /* 0x00000004b5b07825 */ /* 0x000fca00078e0204 */
[----:B----4-:R1:W-:Y:S04]  /*e54f0*/  @P1 STG.E [R176.64], R244 ;  /* 0x000000f4b0001986 */ /* 0x0103e8000c101906 */
[----:B-1----:R-:W4:Y:S01]  /*e5500*/  LDL.LU R244, [R1+0xc7c] ;  /* 0x000c7c0001f47983 */ /* 0x002f220000300800 */
[C---:B------:R-:W-:Y:S02]  /*e5510*/  IADD3 R182, R115.reuse, 0x176, RZ ;  /* 0x0000017673b67810 */ /* 0x040fe40007ffe0ff */
[----:B------:R-:W-:Y:S01]  /*e5520*/  IADD3 R183, R115, 0x177, RZ ;  /* 0x0000017773b77810 */ /* 0x000fe20007ffe0ff */
[----:B------:R-:W4:Y:S01]  /*e5530*/  LDL.LU R251, [R1+0x1b58] ;  /* 0x001b580001fb7983 */ /* 0x000f220000300800 */
[----:B------:R-:W4:Y:S01]  /*e5540*/  LDL.LU R250, [R1+0x1ac8] ;  /* 0x001ac80001fa7983 */ /* 0x000f220000300800 */
[----:B------:R-:W-:Y:S01]  /*e5550*/  ISETP.GE.AND P3, PT, R182, c[0x0][0x17c], PT ;  /* 0x00005f00b6007a0c */ /* 0x000fe20003f66270 */
[----:B------:R-:W-:Y:S01]  /*e5560*/  IADD3 R182, R181, c[0x0][0x198], RZ ;  /* 0x00006600b5b67a10 */ /* 0x000fe20007ffe0ff */
[----:B------:R-:W-:Y:S01]  /*e5570*/  ISETP.GE.AND P2, PT, R183, c[0x0][0x17c], PT ;  /* 0x00005f00b7007a0c */ /* 0x000fe20003f46270 */
[----:B------:R-:W4:Y:S01]  /*e5580*/  LDL.LU R185, [R1+0x16d8] ;  /* 0x0016d80001b97983 */ /* 0x000f220000300800 */
[----:B------:R-:W-:-:S02]  /*e5590*/  ISETP.LT.AND P5, PT, R150, c[0x0][0x178], !P3 ;  /* 0x00005e0096007a0c */ /* 0x000fc40005fa1270 */
[----:B------:R-:W-:Y:S02]  /*e55a0*/  ISETP.LT.AND P4, PT, R151, c[0x0][0x178], !P3 ;  /* 0x00005e0097007a0c */ /* 0x000fe40005f81270 */
[----:B------:R-:W-:Y:S01]  /*e55b0*/  ISETP.LT.AND P6, PT, R111, c[0x0][0x178], !P3 ;  /* 0x00005e006f007a0c */ /* 0x000fe20005fc1270 */
[----:B------:R-:W-:-:S04]  /*e55c0*/  IMAD.WIDE R178, R182, 0x4, R174 ;  /* 0x00000004b6b27825 */ /* 0x000fc800078e02ae */
[----:B------:R-:W-:Y:S01]  /*e55d0*/  IMAD.WIDE R180, R182, 0x4, R172 ;  /* 0x00000004b6b47825 */ /* 0x000fe200078e02ac */
[----:B------:R-:W-:Y:S01]  /*e55e0*/  ISETP.LT.AND P3, PT, R186, c[0x0][0x178], !P3 ;  /* 0x00005e00ba007a0c */ /* 0x000fe20005f61270 */
[----:B------:R-:W4:Y:S02]  /*e55f0*/  LDL.LU R187, [R1+0x1018] ;  /* 0x0010180001bb7983 */ /* 0x000f240000300800 */
[----:B------:R-:W4:Y:S01]  /*e5600*/  LDL.LU R243, [R1+0x1b5c] ;  /* 0x001b5c0001f37983 */ /* 0x000f220000300800 */
[----:B------:R-:W-:Y:S02]  /*e5610*/  ISETP.LT.AND P1, PT, R111, c[0x0][0x178], !P2 ;  /* 0x00005e006f007a0c */ /* 0x000fe40005721270 */
[----:B------:R-:W-:-:S05]  /*e5620*/  IADD3 R183, R182, c[0x0][0x198], RZ ;  /* 0x00006600b6b77a10 */ /* 0x000fca0007ffe0ff */
[----:B------:R-:W-:Y:S01]  /*e5630*/  IMAD.WIDE R176, R183, 0x4, R174 ;  /* 0x00000004b7b07825 */ /* 0x000fe200078e02ae */
[----:B--2---:R-:W-:Y:S03]  /*e5640*/  @P5 STG.E [R178.64], R2 ;  /* 0x00000002b2005986 */ /* 0x004fe6000c101906 */
[----:B---3--:R1:W-:Y:S01]  /*e5650*/  @P4 STG.E [R180.64], R3 ;  /* 0x00000003b4004986 */ /* 0x0083e2000c101906 */
[----:B------:R-:W-:Y:S02]  /*e5660*/  ISETP.LT.AND P5, PT, R150, c[0x0][0x178], !P2 ;  /* 0x00005e0096007a0c */ /* 0x000fe400057a1270 */
[----:B------:R-:W-:Y:S01]  /*e5670*/  ISETP.LT.AND P4, PT, R151, c[0x0][0x178], !P2 ;  /* 0x00005e0097007a0c */ /* 0x000fe20005781270 */
[----:B------:R-:W-:Y:S02]  /*e5680*/  ISETP.LT.AND P2, PT, R186, c[0x0][0x178], !P2 ;  /* 0x00005e00ba007a0c */ /* 0x000fe40005741270 */
[----:B-1----:R-:W-:-:S04]  /*e5690*/  IMAD.WIDE R2, R182, 0x4, R6 ;  /* 0x00000004b6027825 */ /* 0x002fc800078e0206 */
[C---:B------:R-:W-:Y:S01]  /*e56a0*/  IMAD.WIDE R178, R183.reuse, 0x4, R172 ;  /* 0x00000004b7b27825 */ /* 0x040fe200078e02ac */
[----:B------:R1:W-:Y:S03]  /*e56b0*/  @P6 STG.E [R2.64], R184 ;  /* 0x000000b802006986 */ /* 0x0003e6000c101906 */
[----:B------:R-:W-:-:S04]  /*e56c0*/  IMAD.WIDE R180, R183, 0x4, R6 ;  /* 0x00000004b7b47825 */ /* 0x000fc800078e0206 */
[----:B-1----:R-:W-:-:S05]  /*e56d0*/  IMAD.WIDE R2, R182, 0x4, R4 ;  /* 0x00000004b6027825 */ /* 0x002fca00078e0204 */
[----:B------:R-:W-:Y:S01]  /*e56e0*/  @P3 STG.E [R2.64], R249 ;  /* 0x000000f902003986 */ /* 0x000fe2000c101906 */
[----:B------:R-:W-:Y:S02]  /*e56f0*/  @P5 STG.E [R176.64], R248 ;  /* 0x000000f8b0005986 */ /* 0x000fe4000c101906 */
[----:B------:R1:W-:Y:S02]  /*e5700*/  @P4 STG.E [R178.64], R246 ;  /* 0x000000f6b2004986 */ /* 0x0003e4000c101906 */
[----:B------:R2:W-:Y:S01]  /*e5710*/  @P1 STG.E [R180.64], R245 ;  /* 0x000000f5b4001986 */ /* 0x0005e2000c101906 */
[----:B-1----:R-:W3:Y:S01]  /*e5720*/  LDL.LU R246, [R1+0x1acc] ;  /* 0x001acc0001f67983 */ /* 0x002ee20000300800 */
[----:B--2---:R-:W2:Y:S02]  /*e5730*/  LDL.LU R245, [R1+0x16dc] ;  /* 0x0016dc0001f57983 */ /* 0x004ea40000300800 */
[----:B------:R-:W-:-:S05]  /*e5740*/  IMAD.WIDE R2, R183, 0x4, R4 ;  /* 0x00000004b7027825 */ /* 0x000fca00078e0204 */
[----:B----4-:R1:W-:Y:S04]  /*e5750*/  @P2 STG.E [R2.64], R244 ;  /* 0x000000f402002986 */ /* 0x0103e8000c101906 */
[----:B-1----:R-:W4:Y:S01]  /*e5760*/  LDL.LU R244, [R1+0x101c] ;  /* 0x00101c0001f47983 */ /* 0x002f220000300800 */
[----:B------:R-:W-:Y:S02]  /*e5770*/  IADD3 R184, R115, 0x178, RZ ;  /* 0x0000017873b87810 */ /* 0x000fe40007ffe0ff */
[----:B------:R-:W-:Y:S02]  /*e5780*/  IADD3 R176, R183, c[0x0][0x198], RZ ;  /* 0x00006600b7b07a10 */ /* 0x000fe40007ffe0ff */
[----:B------:R-:W-:Y:S02]  /*e5790*/  ISETP.LT.AND P2, PT, R150, c[0x0][0x178], !P0 ;  /* 0x00005e0096007a0c */ /* 0x000fe40004741270 */
[----:B------:R-:W-:-:S02]  /*e57a0*/  IADD3 R177, R115, 0x17a, RZ ;  /* 0x0000017a73b17810 */ /* 0x000fc40007ffe0ff */
[----:B------:R-:W-:Y:S01]  /*e57b0*/  ISETP.GE.AND P6, PT, R184, c[0x0][0x17c], PT ;  /* 0x00005f00b8007a0c */ /* 0x000fe20003fc6270 */
[----:B------:R-:W4:Y:S01]  /*e57c0*/  LDL.LU R249, [R1+0x1ba8] ;  /* 0x001ba80001f97983 */ /* 0x000f220000300800 */
[C---:B------:R-:W-:Y:S01]  /*e57d0*/  IMAD.WIDE R182, R176.reuse, 0x4, R174 ;  /* 0x00000004b0b67825 */ /* 0x040fe200078e02ae */
[----:B------:R-:W-:Y:S02]  /*e57e0*/  IADD3 R2, R176, c[0x0][0x198], RZ ;  /* 0x00006600b0027a10 */ /* 0x000fe40007ffe0ff */
[----:B------:R-:W-:Y:S02]  /*e57f0*/  ISETP.LT.AND P3, PT, R150, c[0x0][0x178], !P6 ;  /* 0x00005e0096007a0c */ /* 0x000fe40007761270 */
[----:B------:R-:W-:Y:S02]  /*e5800*/  ISETP.LT.AND P1, PT, R151, c[0x0][0x178], !P6 ;  /* 0x00005e0097007a0c */ /* 0x000fe40007721270 */
[----:B------:R-:W-:Y:S01]  /*e5810*/  ISETP.LT.AND P5, PT, R111, c[0x0][0x178], !P6 ;  /* 0x00005e006f007a0c */ /* 0x000fe200077a1270 */
[----:B------:R-:W-:-:S02]  /*e5820*/  ISETP.LT.AND P6, PT, R186, c[0x0][0x178], !P6 ;  /* 0x00005e00ba007a0c */ /* 0x000fc400077c1270 */
[----:B------:R-:W-:Y:S01]  /*e5830*/  IMAD.WIDE R180, R176, 0x4, R172 ;  /* 0x00000004b0b47825 */ /* 0x000fe200078e02ac */
[----:B------:R-:W-:-:S03]  /*e5840*/  ISETP.GE.AND P4, PT, R177, c[0x0][0x17c], PT ;  /* 0x00005f00b1007a0c */ /* 0x000fc60003f86270 */
[----:B------:R-:W-:-:S04]  /*e5850*/  IMAD.WIDE R178, R176, 0x4, R6 ;  /* 0x00000004b0b27825 */ /* 0x000fc800078e0206 */
[----:B------:R-:W-:Y:S01]  /*e5860*/  IMAD.WIDE R176, R176, 0x4, R4 ;  /* 0x00000004b0b07825 */ /* 0x000fe200078e0204 */
[----:B------:R-:W4:Y:S04]  /*e5870*/  LDL.LU R248, [R1+0x1ae8] ;  /* 0x001ae80001f87983 */ /* 0x000f280000300800 */
[----:B------:R1:W-:Y:S01]  /*e5880*/  @P3 STG.E [R182.64], R251 ;  /* 0x000000fbb6003986 */ /* 0x0003e2000c101906 */
[----:B------:R-:W-:Y:S02]  /*e5890*/  @P1 STG.E [R180.64], R250 ;  /* 0x000000fab4001986 */ /* 0x000fe4000c101906 */
[----:B------:R1:W-:Y:S02]  /*e58a0*/  @P5 STG.E [R178.64], R185 ;  /* 0x000000b9b2005986 */ /* 0x0003e4000c101906 */
[----:B------:R1:W-:Y:S01]  /*e58b0*/  @P6 STG.E [R176.64], R187 ;  /* 0x000000bbb0006986 */ /* 0x0003e2000c101906 */
[----:B------:R-:W-:Y:S01]  /*e58c0*/  ISETP.LT.AND P3, PT, R151, c[0x0][0x178], !P0 ;  /* 0x00005e0097007a0c */ /* 0x000fe20004761270 */
[C---:B-1----:R-:W-:Y:S01]  /*e58d0*/  IMAD.WIDE R182, R2.reuse, 0x4, R174 ;  /* 0x0000000402b67825 */ /* 0x042fe200078e02ae */
[----:B------:R-:W4:Y:S04]  /*e58e0*/  LDL.LU R185, [R1+0x1aa8] ;  /* 0x001aa80001b97983 */ /* 0x000f280000300800 */
[----:B------:R1:W-:Y:S01]  /*e58f0*/  @P2 STG.E [R182.64], R243 ;  /* 0x000000f3b6002986 */ /* 0x0003e2000c101906 */
[----:B------:R-:W-:Y:S01]  /*e5900*/  ISETP.LT.AND P2, PT, R111, c[0x0][0x178], !P0 ;  /* 0x00005e006f007a0c */ /* 0x000fe20004741270 */
[----:B------:R-:W-:-:S04]  /*e5910*/  IMAD.WIDE R178, R2, 0x4, R172 ;  /* 0x0000000402b27825 */ /* 0x000fc800078e02ac */
[----:B------:R-:W4:Y:S01]  /*e5920*/  LDL.LU R187, [R1+0x1028] ;  /* 0x0010280001bb7983 */ /* 0x000f220000300800 */
[----:B------:R-:W-:Y:S01]  /*e5930*/  ISETP.LT.AND P0, PT, R186, c[0x0][0x178], !P0 ;  /* 0x00005e00ba007a0c */ /* 0x000fe20004701270 */
[C---:B------:R-:W-:Y:S01]  /*e5940*/  IMAD.WIDE R176, R2.reuse, 0x4, R6 ;  /* 0x0000000402b07825 */ /* 0x040fe200078e0206 */
[----:B------:R-:W-:Y:S01]  /*e5950*/  IADD3 R3, R115, 0x17b, RZ ;  /* 0x0000017b73037810 */ /* 0x000fe20007ffe0ff */
[----:B-1----:R-:W4:Y:S01]  /*e5960*/  LDL.LU R243, [R1+0x1bac] ;  /* 0x001bac0001f37983 */ /* 0x002f220000300800 */
[C---:B------:R-:W-:Y:S02]  /*e5970*/  IADD3 R182, R2.reuse, c[0x0][0x198], RZ ;  /* 0x0000660002b67a10 */ /* 0x040fe40007ffe0ff */
[----:B------:R-:W-:Y:S01]  /*e5980*/  ISETP.GE.AND P1, PT, R3, c[0x0][0x17c], PT ;  /* 0x00005f0003007a0c */ /* 0x000fe20003f26270 */
[----:B------:R-:W-:Y:S01]  /*e5990*/  IMAD.WIDE R2, R2, 0x4, R4 ;  /* 0x0000000402027825 */ /* 0x000fe200078e0204 */
[----:B---3--:R1:W-:Y:S03]  /*e59a0*/  @P3 STG.E [R178.64], R246 ;  /* 0x000000f6b2003986 */ /* 0x0083e6000c101906 */
[----:B--2---:R2:W-:Y:S01]  /*e59b0*/  @P2 STG.E [R176.64], R245 ;  /* 0x000000f5b0002986 */ /* 0x0045e2000c101906 */
[----:B-1----:R-:W3:Y:S01]  /*e59c0*/  LDL.LU R246, [R1+0x1aec] ;  /* 0x001aec0001f67983 */ /* 0x002ee20000300800 */
[----:B--2---:R-:W2:Y:S03]  /*e59d0*/  LDL.LU R245, [R1+0x1aac] ;  /* 0x001aac0001f57983 */ /* 0x004ea60000300800 */
[----:B----4-:R1:W-:Y:S04]  /*e59e0*/  @P0 STG.E [R2.64], R244 ;  /* 0x000000f402000986 */ /* 0x0103e8000c101906 */
[----:B-1----:R-:W4:Y:S01]  /*e59f0*/  LDL.LU R244, [R1+0x102c] ;  /* 0x00102c0001f47983 */ /* 0x002f220000300800 */
[----:B------:R-:W-:-:S02]  /*e5a00*/  ISETP.LT.AND P6, PT, R150, c[0x0][0x178], !P4 ;  /* 0x00005e0096007a0c */ /* 0x000fc400067c1270 */
[----:B------:R-:W-:Y:S01]  /*e5a10*/  ISETP.LT.AND P5, PT, R151, c[0x0][0x178], !P4 ;  /* 0x00005e0097007a0c */ /* 0x000fe200067a1270 */
[----:B------:R-:W-:-:S04]  /*e5a20*/  IMAD.WIDE R180, R182, 0x4, R174 ;  /* 0x00000004b6b47825 */ /* 0x000fc800078e02ae */
[----:B------:R-:W-:Y:S01]  /*e5a30*/  IMAD.WIDE R178, R182, 0x4, R172 ;  /* 0x00000004b6b27825 */ /* 0x000fe200078e02ac */
[----:B------:R-:W4:Y:S03]  /*e5a40*/  LDL.LU R184, [R1+0x1bc8] ;  /* 0x001bc80001b87983 */ /* 0x000f260000300800 */
[----:B------:R-:W4:Y:S01]  /*e5a50*/  LDL.LU R251, [R1+0x1b98] ;  /* 0x001b980001fb7983 */ /* 0x000f220000300800 */
[----:B------:R-:W-:Y:S01]  /*e5a60*/  ISETP.LT.AND P3, PT, R151, c[0x0][0x178], !P1 ;  /* 0x00005e0097007a0c */ /* 0x000fe20004f61270 */
[----:B------:R1:W-:Y:S01]  /*e5a70*/  @P6 STG.E [R180.64], R249 ;  /* 0x000000f9b4006986 */ /* 0x0003e2000c101906 */
[----:B------:R-:W-:Y:S01]  /*e5a80*/  ISETP.LT.AND P6, PT, R111, c[0x0][0x178], !P4 ;  /* 0x00005e006f007a0c */ /* 0x000fe200067c1270 */
[----:B------:R-:W-:Y:S02]  /*e5a90*/  ISETP.LT.AND P4, PT, R186, c[0x0][0x178], !P4 ;  /* 0x00005e00ba007a0c */ /* 0x000fe40006781270 */
[----:B------:R1:W-:Y:S01]  /*e5aa0*/  @P5 STG.E [R178.64], R248 ;  /* 0x000000f8b2005986 */ /* 0x0003e2000c101906 */
[----:B------:R-:W-:-:S02]  /*e5ab0*/  ISETP.LT.AND P5, PT, R150, c[0x0][0x178], !P1 ;  /* 0x00005e0096007a0c */ /* 0x000fc40004fa1270 */
[----:B------:R-:W-:Y:S01]  /*e5ac0*/  ISETP.LT.AND P0, PT, R111, c[0x0][0x178], !P1 ;  /* 0x00005e006f007a0c */ /* 0x000fe20004f01270 */
[----:B------:R-:W-:-:S04]  /*e5ad0*/  IMAD.WIDE R2, R182, 0x4, R6 ;  /* 0x00000004b6027825 */ /* 0x000fc800078e0206 */
[C---:B------:R-:W-:Y:S01]  /*e5ae0*/  IMAD.WIDE R176, R182.reuse, 0x4, R4 ;  /* 0x00000004b6b07825 */ /* 0x040fe200078e0204 */
[----:B-1----:R-:W-:Y:S01]  /*e5af0*/  IADD3 R180, R182, c[0x0][0x198], RZ ;  /* 0x00006600b6b47a10 */ /* 0x002fe20007ffe0ff */
[----:B------:R-:W4:Y:S04]  /*e5b00*/  LDL.LU R249, [R1+0x1ad8] ;  /* 0x001ad80001f97983 */ /* 0x000f280000300800 */
[----:B------:R1:W-:Y:S01]  /*e5b10*/  @P6 STG.E [R2.64], R185 ;  /* 0x000000b902006986 */ /* 0x0003e2000c101906 */
[----:B------:R-:W-:-:S03]  /*e5b20*/  IMAD.WIDE R178, R180, 0x4, R174 ;  /* 0x00000004b4b27825 */ /* 0x000fc600078e02ae */
[----:B------:R1:W-:Y:S01]  /*e5b30*/  @P4 STG.E [R176.64], R187 ;  /* 0x000000bbb0004986 */ /* 0x0003e2000c101906 */
[----:B------:R-:W-:-:S03]  /*e5b40*/  ISETP.LT.AND P1, PT, R186, c[0x0][0x178], !P1 ;  /* 0x00005e00ba007a0c */ /* 0x000fc60004f21270 */
[----:B------:R1:W-:Y:S04]  /*e5b50*/  @P5 STG.E [R178.64], R243 ;  /* 0x000000f3b2005986 */ /* 0x0003e8000c101906 */
[----:B-1----:R-:W4:Y:S01]  /*e5b60*/  LDL.LU R185, [R1+0x1a78] ;  /* 0x001a780001b97983 */ /* 0x002f220000300800 */
[----:B------:R-:W-:-:S04]  /*e5b70*/  IMAD.WIDE R2, R180, 0x4, R172 ;  /* 0x00000004b4027825 */ /* 0x000fc800078e02ac */
[C---:B------:R-:W-:Y:S01]  /*e5b80*/  IMAD.WIDE R176, R180.reuse, 0x4, R6 ;  /* 0x00000004b4b07825 */ /* 0x040fe200078e0206 */
[----:B------:R-:W4:Y:S04]  /*e5b90*/  LDL.LU R243, [R1+0x1bcc] ;  /* 0x001bcc0001f37983 */ /* 0x000f280000300800 */
[----:B---3--:R-:W-:Y:S01]  /*e5ba0*/  @P3 STG.E [R2.64], R246 ;  /* 0x000000f602003986 */ /* 0x008fe2000c101906 */
[----:B--2---:R1:W-:Y:S03]  /*e5bb0*/  @P0 STG.E [R176.64], R245 ;  /* 0x000000f5b0000986 */ /* 0x0043e6000c101906 */
[----:B-1----:R-:W2:Y:S01]  /*e5bc0*/  LDL.LU R245, [R1+0x1b9c] ;  /* 0x001b9c0001f57983 */ /* 0x002ea20000300800 */
[----:B------:R-:W3:Y:S02]  /*e5bd0*/  LDL.LU R246, [R1+0x1adc] ;  /* 0x001adc0001f67983 */ /* 0x000ee40000300800 */
[----:B------:R-:W-:-:S05]  /*e5be0*/  IMAD.WIDE R2, R180, 0x4, R4 ;  /* 0x00000004b4027825 */ /* 0x000fca00078e0204 */
[----:B----4-:R1:W-:Y:S04]  /*e5bf0*/  @P1 STG.E [R2.64], R244 ;  /* 0x000000f402001986 */ /* 0x0103e8000c101906 */
[----:B-1----:R-:W4:Y:S01]  /*e5c00*/  LDL.LU R244, [R1+0x1a7c] ;  /* 0x001a7c0001f47983 */ /* 0x002f220000300800 */
[C---:B------:R-:W-:Y:S02]  /*e5c10*/  IADD3 R183, R115.reuse, 0x17c, RZ ;  /* 0x0000017c73b77810 */ /* 0x040fe40007ffe0ff */
[C---:B------:R-:W-:Y:S02]  /*e5c20*/  IADD3 R181, R115.reuse, 0x17e, RZ ;  /* 0x0000017e73b57810 */ /* 0x040fe40007ffe0ff */
[----:B------:R-:W-:Y:S01]  /*e5c30*/  IADD3 R182, R115, 0x17d, RZ ;  /* 0x0000017d73b67810 */ /* 0x000fe20007ffe0ff */
[----:B------:R-:W4:Y:S01]  /*e5c40*/  LDL.LU R250, [R1+0x1bd8] ;  /* 0x001bd80001fa7983 */ /* 0x000f220000300800 */
[----:B------:R-:W-:-:S02]  /*e5c50*/  ISETP.GE.AND P6, PT, R183, c[0x0][0x17c], PT ;  /* 0x00005f00b7007a0c */ /* 0x000fc40003fc6270 */
[----:B------:R-:W-:Y:S02]  /*e5c60*/  ISETP.GE.AND P2, PT, R181, c[0x0][0x17c], PT ;  /* 0x00005f00b5007a0c */ /* 0x000fe40003f46270 */
[----:B------:R-:W-:Y:S01]  /*e5c70*/  ISETP.GE.AND P3, PT, R182, c[0x0][0x17c], PT ;  /* 0x00005f00b6007a0c */ /* 0x000fe20003f66270 */
[----:B------:R-:W4:Y:S01]  /*e5c80*/  LDL.LU R248, [R1+0x1bb8] ;  /* 0x001bb80001f87983 */ /* 0x000f220000300800 */
[----:B------:R-:W-:Y:S02]  /*e5c90*/  ISETP.LT.AND P4, PT, R150, c[0x0][0x178], !P6 ;  /* 0x00005e0096007a0c */ /* 0x000fe40007781270 */
[----:B------:R-:W-:Y:S02]  /*e5ca0*/  ISETP.LT.AND P5, PT, R151, c[0x0][0x178], !P6 ;  /* 0x00005e0097007a0c */ /* 0x000fe400077a1270 */
[----:B------:R-:W-:Y:S02]  /*e5cb0*/  IADD3 R181, R180, c[0x0][0x198], RZ ;  /* 0x00006600b4b57a10 */ /* 0x000fe40007ffe0ff */
[----:B------:R-:W-:-:S02]  /*e5cc0*/  ISETP.LT.AND P0, PT, R111, c[0x0][0x178], !P6 ;  /* 0x00005e006f007a0c */ /* 0x000fc40007701270 */
[----:B------:R-:W-:Y:S01]  /*e5cd0*/  ISETP.LT.AND P1, PT, R151, c[0x0][0x178], !P3 ;  /* 0x00005e0097007a0c */ /* 0x000fe20005f21270 */
[----:B------:R-:W4:Y:S01]  /*e5ce0*/  LDL.LU R187, [R1+0x1b88] ;  /* 0x001b880001bb7983 */ /* 0x000f220000300800 */
[----:B------:R-:W-:-:S04]  /*e5cf0*/  IMAD.WIDE R176, R181, 0x4, R174 ;  /* 0x00000004b5b07825 */ /* 0x000fc800078e02ae */
[C---:B------:R-:W-:Y:S01]  /*e5d00*/  IMAD.WIDE R178, R181.reuse, 0x4, R172 ;  /* 0x00000004b5b27825 */ /* 0x040fe200078e02ac */
[----:B------:R-:W-:Y:S01]  /*e5d10*/  ISETP.LT.AND P6, PT, R186, c[0x0][0x178], !P6 ;  /* 0x00005e00ba007a0c */ /* 0x000fe200077c1270 */
[----:B------:R1:W-:Y:S03]  /*e5d20*/  @P4 STG.E [R176.64], R184 ;  /* 0x000000b8b0004986 */ /* 0x0003e6000c101906 */
[----:B------:R1:W-:Y:S01]  /*e5d30*/  @P5 STG.E [R178.64], R251 ;  /* 0x000000fbb2005986 */ /* 0x0003e2000c101906 */
[----:B------:R-:W-:Y:S01]  /*e5d40*/  ISETP.LT.AND P5, PT, R150, c[0x0][0x178], !P3 ;  /* 0x00005e0096007a0c */ /* 0x000fe20005fa1270 */
[----:B------:R-:W-:Y:S01]  /*e5d50*/  IMAD.WIDE R2, R181, 0x4, R6 ;  /* 0x00000004b5027825 */ /* 0x000fe200078e0206 */
[----:B------:R-:W-:-:S03]  /*e5d60*/  ISETP.LT.AND P4, PT, R111, c[0x0][0x178], !P3 ;  /* 0x00005e006f007a0c */ /* 0x000fc60005f81270 */
[C---:B-1----:R-:W-:Y:S01]  /*e5d70*/  IMAD.WIDE R176, R181.reuse, 0x4, R4 ;  /* 0x00000004b5b07825 */ /* 0x042fe200078e0204 */
[----:B------:R-:W-:Y:S01]  /*e5d80*/  IADD3 R181, R181, c[0x0][0x198], RZ ;  /* 0x00006600b5b57a10 */ /* 0x000fe20007ffe0ff */
[----:B------:R1:W-:Y:S01]  /*e5d90*/  @P0 STG.E [R2.64], R249 ;  /* 0x000000f902000986 */ /* 0x0003e2000c101906 */
[----:B------:R-:W-:Y:S02]  /*e5da0*/  IADD3 R178, R115, 0x181, RZ ;  /* 0x0000018173b27810 */ /* 0x000fe40007ffe0ff */
[----:B------:R1:W-:Y:S01]  /*e5db0*/  @P6 STG.E [R176.64], R185 ;  /* 0x000000b9b0006986 */ /* 0x0003e2000c101906 */
[----:B------:R-:W-:Y:S02]  /*e5dc0*/  ISETP.LT.AND P3, PT, R186, c[0x0][0x178], !P3 ;  /* 0x00005e00ba007a0c */ /* 0x000fe40005f61270 */
[----:B------:R-:W-:Y:S01]  /*e5dd0*/  ISETP.GE.AND P0, PT, R178, c[0x0][0x17c], PT ;  /* 0x00005f00b2007a0c */ /* 0x000fe20003f06270 */
[----:B------:R-:W-:-:S04]  /*e5de0*/  IMAD.WIDE R178, R181, 0x4, R6 ;  /* 0x00000004b5b27825 */ /* 0x000fc800078e0206 */
[----:B-1----:R-:W-:-:S04]  /*e5df0*/  IMAD.WIDE R2, R181, 0x4, R174 ;  /* 0x00000004b5027825 */ /* 0x002fc800078e02ae */
[C---:B------:R-:W-:Y:S01]  /*e5e00*/  IMAD.WIDE R176, R181.reuse, 0x4, R172 ;  /* 0x00000004b5b07825 */ /* 0x040fe200078e02ac */
[----:B------:R1:W-:Y:S04]  /*e5e10*/  @P5 STG.E [R2.64], R243 ;  /* 0x000000f302005986 */ /* 0x0003e8000c101906 */
[----:B-1----:R-:W4:Y:S01]  /*e5e20*/  LDL.LU R243, [R1+0x1ab8] ;  /* 0x001ab80001f37983 */ /* 0x002f220000300800 */
[----:B------:R-:W-:-:S03]  /*e5e30*/  IMAD.WIDE R2, R181, 0x4, R4 ;  /* 0x00000004b5027825 */ /* 0x000fc600078e0204 */
[----:B--2---:R1:W-:Y:S01]  /*e5e40*/  @P1 STG.E [R176.64], R245 ;  /* 0x000000f5b0001986 */ /* 0x0043e2000c101906 */
[----:B---3--:R2:W-:Y:S03]  /*e5e50*/  @P4 STG.E [R178.64], R246 ;  /* 0x000000f6b2004986 */ /* 0x0085e6000c101906 */
[----:B-1----:R-:W3:Y:S01]  /*e5e60*/  LDL.LU R245, [R1+0x1bdc] ;  /* 0x001bdc0001f57983 */ /* 0x002ee20000300800 */
[----:B------:R-:W3:Y:S02]  /*e5e70*/  LDL.LU R185, [R1+0x1bbc] ;  /* 0x001bbc0001b97983 */ /* 0x000ee40000300800 */
[----:B--2---:R-:W2:Y:S01]  /*e5e80*/  LDL.LU R246, [R1+0x1b8c] ;  /* 0x001b8c0001f67983 */ /* 0x004ea20000300800 */
[----:B----4-:R1:W-:Y:S04]  /*e5e90*/  @P3 STG.E [R2.64], R244 ;  /* 0x000000f402003986 */ /* 0x0103e8000c101906 */
[----:B-1----:R-:W4:Y:S01]  /*e5ea0*/  LDL.LU R244, [R1+0x1abc] ;  /* 0x001abc0001f47983 */ /* 0x002f220000300800 */
[----:B------:R-:W-:-:S02]  /*e5eb0*/  ISETP.LT.AND P6, PT, R150, c[0x0][0x178], !P2 ;  /* 0x00005e0096007a0c */ /* 0x000fc400057c1270 */
[----:B------:R-:W-:Y:S02]  /*e5ec0*/  ISETP.LT.AND P5, PT, R151, c[0x0][0x178], !P2 ;  /* 0x00005e0097007a0c */ /* 0x000fe400057a1270 */
[----:B------:R-:W-:Y:S02]  /*e5ed0*/  IADD3 R180, R181, c[0x0][0x198], RZ ;  /* 0x00006600b5b47a10 */ /* 0x000fe40007ffe0ff */
[----:B------:R-:W-:Y:S02]  /*e5ee0*/  IADD3 R182, R115, 0x17f, RZ ;  /* 0x0000017f73b67810 */ /* 0x000fe40007ffe0ff */
[----:B------:R-:W-:Y:S01]  /*e5ef0*/  ISETP.LT.AND P1, PT, R111, c[0x0][0x178], !P2 ;  /* 0x00005e006f007a0c */ /* 0x000fe20005721270 */
[----:B------:R-:W-:Y:S01]  /*e5f00*/  ISETP.LT.AND P2, PT, R186, c[0x0][0x178], !P2 ;  /* 0x00005e00ba007a0c */ /* 0x000fe20005741270 */
[----:B------:R-:W4:Y:S01]  /*e5f10*/  LDL.LU R251, [R1+0x1be0] ;  /* 0x001be00001fb7983 */ /* 0x000f220000300800 */
[----:B------:R-:W-:-:S04]  /*e5f20*/  IMAD.WIDE R176, R180, 0x4, R174 ;  /* 0x00000004b4b07825 */ /* 0x000fc800078e02ae */
[----:B------:R-:W-:Y:S01]  /*e5f30*/  IMAD.WIDE R178, R180, 0x4, R172 ;  /* 0x00000004b4b27825 */ /* 0x000fe200078e02ac */
[----:B------:R-:W-:Y:S01]  /*e5f40*/  ISETP.GE.AND P4, PT, R182, c[0x0][0x17c], PT ;  /* 0x00005f00b6007a0c */ /* 0x000fe20003f86270 */
[----:B------:R-:W4:Y:S04]  /*e5f50*/  LDL.LU R249, [R1+0xe30] ;  /* 0x000e300001f97983 */ /* 0x000f280000300800 */
[----:B------:R1:W-:Y:S01]  /*e5f60*/  @P6 STG.E [R176.64], R250 ;  /* 0x000000fab0006986 */ /* 0x0003e2000c101906 */
[----:B------:R1:W-:Y:S01]  /*e5f70*/  @P5 STG.E [R178.64], R248 ;  /* 0x000000f8b2005986 */ /* 0x0003e2000c101906 */
[----:B------:R-:W-:Y:S02]  /*e5f80*/  ISETP.LT.AND P6, PT, R150, c[0x0][0x178], !P4 ;  /* 0x00005e0096007a0c */ /* 0x000fe400067c1270 */
[----:B------:R-:W-:Y:S01]  /*e5f90*/  ISETP.LT.AND P3, PT, R151, c[0x0][0x178], !P4 ;  /* 0x00005e0097007a0c */ /* 0x000fe20006761270 */
[----:B------:R-:W-:Y:S01]  /*e5fa0*/  IMAD.WIDE R2, R180, 0x4, R6 ;  /* 0x00000004b4027825 */ /* 0x000fe200078e0206 */
[----:B------:R-:W-:-:S02]  /*e5fb0*/  ISETP.LT.AND P5, PT, R111, c[0x0][0x178], !P4 ;  /* 0x00005e006f007a0c */ /* 0x000fc400067a1270 */
[----:B------:R-:W-:Y:S01]  /*e5fc0*/  IADD3 R181, R180, c[0x0][0x198], RZ ;  /* 0x00006600b4b57a10 */ /* 0x000fe20007ffe0ff */
[----:B------:R-:W-:Y:S01]  /*e5fd0*/  ISETP.LT.AND P4, PT, R186, c[0x0][0x178], !P4 ;  /* 0x00005e00ba007a0c */ /* 0x000fe20006781270 */
[----:B------:R1:W-:Y:S02]  /*e5fe0*/  @P1 STG.E [R2.64], R187 ;  /* 0x000000bb02001986 */ /* 0x0003e4000c101906 */
[----:B-1----:R-:W-:Y:S01]  /*e5ff0*/  IMAD.WIDE R176, R180, 0x4, R4 ;  /* 0x00000004b4b07825 */ /* 0x002fe200078e0204 */
[----:B------:R-:W-:Y:S01]  /*e6000*/  IADD3 R178, R115, 0x180, RZ ;  /* 0x0000018073b27810 */ /* 0x000fe20007ffe0ff */
[----:B------:R-:W4:Y:S03]  /*e6010*/  LDL.LU R248, [R1+0xa70] ;  /* 0x000a700001f87983 */ /* 0x000f260000300800 */
[----:B------:R-:W-:Y:S01]  /*e6020*/  ISETP.GE.AND P1, PT, R178, c[0x0][0x17c], PT ;  /* 0x00005f00b2007a0c */ /* 0x000fe20003f26270 */
[----:B------:R-:W-:-:S04]  /*e6030*/  IMAD.WIDE R178, R181, 0x4, R172 ;  /* 0x00000004b5b27825 */ /* 0x000fc800078e02ac */
[C---:B------:R-:W-:Y:S01]  /*e6040*/  IMAD.WIDE R2, R181.reuse, 0x4, R174 ;  /* 0x00000004b5027825 */ /* 0x040fe200078e02ae */
[----:B------:R-:W4:Y:S04]  /*e6050*/  LDL.LU R187, [R1+0x810] ;  /* 0x0008100001bb7983 */ /* 0x000f280000300800 */
[----:B------:R1:W-:Y:S02]  /*e6060*/  @P2 STG.E [R176.64], R243 ;  /* 0x000000f3b0002986 */ /* 0x0003e4000c101906 */
[C---:B-1----:R-:W-:Y:S02]  /*e6070*/  IMAD.WIDE R176, R181.reuse, 0x4, R6 ;  /* 0x00000004b5b07825 */ /* 0x042fe400078e0206 */
[----:B------:R-:W4:Y:S04]  /*e6080*/  LDL.LU R243, [R1+0x1be4] ;  /* 0x001be40001f37983 */ /* 0x000f280000300800 */
[----:B---3--:R1:W-:Y:S01]  /*e6090*/  @P6 STG.E [R2.64], R245 ;  /* 0x000000f502006986 */ /* 0x0083e2000c101906 */
[----:B------:R-:W-:Y:S02]  /*e60a0*/  @P3 STG.E [R178.64], R185 ;  /* 0x000000b9b2003986 */ /* 0x000fe4000c101906 */
[----:B--2---:R2:W-:Y:S01]  /*e60b0*/  @P5 STG.E [R176.64], R246 ;  /* 0x000000f6b0005986 */ /* 0x0045e2000c101906 */
[----:B-1----:R-:W3:Y:S01]  /*e60c0*/  LDL.LU R245, [R1+0xe34] ;  /* 0x000e340001f57983 */ /* 0x002ee20000300800 */
[----:B------:R-:W-:-:S04]  /*e60d0*/  IMAD.WIDE R2, R181, 0x4, R4 ;  /* 0x00000004b5027825 */ /* 0x000fc800078e0204 */
[----:B--2---:R-:W2:Y:S01]  /*e60e0*/  LDL.LU R246, [R1+0xa74] ;  /* 0x000a740001f67983 */ /* 0x004ea20000300800 */
[----:B----4-:R1:W-:Y:S04]  /*e60f0*/  @P4 STG.E [R2.64], R244 ;  /* 0x000000f402004986 */ /* 0x0103e8000c101906 */
[----:B-1----:R-:W4:Y:S01]  /*e6100*/  LDL.LU R244, [R1+0x814] ;  /* 0x0008140001f47983 */ /* 0x002f220000300800 */
[----:B------:R-:W-:Y:S02]  /*e6110*/  ISETP.LT.AND P2, PT, R150, c[0x0][0x178], !P1 ;  /* 0x00005e0096007a0c */ /* 0x000fe40004f41270 */
[----:B------:R-:W-:Y:S02]  /*e6120*/  ISETP.LT.AND P3, PT, R151, c[0x0][0x178], !P1 ;  /* 0x00005e0097007a0c */ /* 0x000fe40004f61270 */
[----:B------:R-:W-:-:S02]  /*e6130*/  IADD3 R178, R181, c[0x0][0x198], RZ ;  /* 0x00006600b5b27a10 */ /* 0x000fc40007ffe0ff */
[----:B------:R-:W-:Y:S01]  /*e6140*/  ISETP.LT.AND P4, PT, R111, c[0x0][0x178], !P1 ;  /* 0x00005e006f007a0c */ /* 0x000fe20004f81270 */
[----:B------:R-:W-:Y:S01]  /*e6150*/  ISETP.LT.AND P1, PT, R186, c[0x0][0x178], !P1 ;  /* 0x00005e00ba007a0c */ /* 0x000fe20004f21270 */
[----:B------:R-:W4:Y:S01]  /*e6160*/  LDL.LU R184, [R1+0x1bf0] ;  /* 0x001bf00001b87983 */ /* 0x000f220000300800 */
[----:B------:R-:W4:Y:S02]  /*e6170*/  LDL.LU R250, [R1+0x12f0] ;  /* 0x0012f00001fa7983 */ /* 0x000f240000300800 */
[----:B------:R-:W-:-:S04]  /*e6180*/  IMAD.WIDE R2, R178, 0x4, R174 ;  /* 0x00000004b2027825 */ /* 0x000fc800078e02ae */
[----:B------:R-:W-:Y:S01]  /*e6190*/  IMAD.WIDE R176, R178, 0x4, R172 ;  /* 0x00000004b2b07825 */ /* 0x000fe200078e02ac */
[----:B------:R-:W-:Y:S02]  /*e61a0*/  ISETP.LT.AND P6, PT, R150, c[0x0][0x178], !P0 ;  /* 0x00005e0096007a0c */ /* 0x000fe400047c1270 */
[----:B------:R-:W-:Y:S01]  /*e61b0*/  ISETP.LT.AND P5, PT, R151, c[0x0][0x178], !P0 ;  /* 0x00005e0097007a0c */ /* 0x000fe200047a1270 */
[----:B------:R-:W4:Y:S04]  /*e61c0*/  LDL.LU R185, [R1+0xc50] ;  /* 0x000c500001b97983 */ /* 0x000f280000300800 */
[----:B------:R1:W-:Y:S01]  /*e61d0*/  @P2 STG.E [R2.64], R251 ;  /* 0x000000fb02002986 */ /* 0x0003e2000c101906 */
[----:B------:R1:W-:Y:S01]  /*e61e0*/  @P3 STG.E [R176.64], R249 ;  /* 0x000000f9b0003986 */ /* 0x0003e2000c101906 */
[----:B------:R-:W-:-:S02]  /*e61f0*/  ISETP.LT.AND P3, PT, R111, c[0x0][0x178], !P0 ;  /* 0x00005e006f007a0c */ /* 0x000fc40004761270 */
[----:B------:R-:W-:Y:S02]  /*e6200*/  IADD3 R179, R115, 0x182, RZ ;  /* 0x0000018273b37810 */ /* 0x000fe40007ffe0ff */
[C---:B------:R-:W-:Y:S01]  /*e6210*/  IADD3 R182, R178.reuse, c[0x0][0x198], RZ ;  /* 0x00006600b2b67a10 */ /* 0x040fe20007ffe0ff */
[----:B-1----:R-:W-:-:S04]  /*e6220*/  IMAD.WIDE R2, R178, 0x4, R6 ;  /* 0x00000004b2027825 */ /* 0x002fc800078e0206 */
[----:B------:R-:W-:Y:S01]  /*e6230*/  IMAD.WIDE R176, R178, 0x4, R4 ;  /* 0x00000004b2b07825 */ /* 0x000fe200078e0204 */
[----:B------:R-:W-:-:S03]  /*e6240*/  ISETP.GE.AND P2, PT, R179, c[0x0][0x17c], PT ;  /* 0x00005f00b3007a0c */ /* 0x000fc60003f46270 */
[----:B------:R-:W-:Y:S01]  /*e6250*/  IMAD.WIDE R178, R182, 0x4, R174 ;  /* 0x00000004b6b27825 */ /* 0x000fe200078e02ae */
[----:B------:R1:W-:Y:S03]  /*e6260*/  @P4 STG.E [R2.64], R248 ;  /* 0x000000f802004986 */ /* 0x0003e6000c101906 */
[----:B------:R1:W-:Y:S01]  /*e6270*/  @P1 STG.E [R176.64], R187 ;  /* 0x000000bbb0001986 */ /* 0x0003e2000c101906 */
[----:B------:R-:W-:Y:S01]  /*e6280*/  ISETP.LT.AND P1, PT, R186, c[0x0][0x178], !P0 ;  /* 0x00005e00ba007a0c */ /* 0x000fe20004721270 */
[----:B------:R-:W-:-:S04]  /*e6290*/  IMAD.WIDE R180, R182, 0x4, R172 ;  /* 0x00000004b6b47825 */ /* 0x000fc800078e02ac */
[C---:B-1----:R-:W-:Y:S01]  /*e62a0*/  IMAD.WIDE R2, R182.reuse, 0x4, R6 ;  /* 0x00000004b6027825 */ /* 0x042fe200078e0206 */
[----:B------:R-:W4:Y:S04]  /*e62b0*/  LDL.LU R187, [R1+0x820] ;  /* 0x0008200001bb7983 */ /* 0x000f280000300800 */
[----:B------:R1:W-:Y:S04]  /*e62c0*/  @P6 STG.E [R178.64], R243 ;  /* 0x000000f3b2006986 */ /* 0x0003e8000c101906 */
[----:B-1----:R-:W4:Y:S04]  /*e62d0*/  LDL.LU R243, [R1+0x1bf4] ;  /* 0x001bf40001f37983 */ /* 0x002f280000300800 */
[----:B---3--:R1:W-:Y:S01]  /*e62e0*/  @P5 STG.E [R180.64], R245 ;  /* 0x000000f5b4005986 */ /* 0x0083e2000c101906 */
[----:B--2---:R2:W-:Y:S03]  /*e62f0*/  @P3 STG.E [R2.64], R246 ;  /* 0x000000f602003986 */ /* 0x0045e6000c101906 */
[----:B-1----:R-:W3:Y:S01]  /*e6300*/  LDL.LU R245, [R1+0x12f4] ;  /* 0x0012f40001f57983 */ /* 0x002ee20000300800 */
[----:B--2---:R-:W-:-:S04]  /*e6310*/  IMAD.WIDE R2, R182, 0x4, R4 ;  /* 0x00000004b6027825 */ /* 0x004fc800078e0204 */
[----:B------:R-:W2:Y:S01]  /*e6320*/  LDL.LU R246, [R1+0xc54] ;  /* 0x000c540001f67983 */ /* 0x000ea20000300800 */
[----:B----4-:R1:W-:Y:S04]  /*e6330*/  @P1 STG.E [R2.64], R244 ;  /* 0x000000f402001986 */ /* 0x0103e8000c101906 */
[----:B-1----:R-:W4:Y:S01]  /*e6340*/  LDL.LU R244, [R1+0x824] ;  /* 0x0008240001f47983 */ /* 0x002f220000300800 */
[----:B------:R-:W-:Y:S02]  /*e6350*/  ISETP.LT.AND P6, PT, R150, c[0x0][0x178], !P2 ;  /* 0x00005e0096007a0c */ /* 0x000fe400057c1270 */
[----:B------:R-:W-:Y:S02]  /*e6360*/  ISETP.LT.AND P4, PT, R151, c[0x0][0x178], !P2 ;  /* 0x00005e0097007a0c */ /* 0x000fe40005781270 */
[----:B------:R-:W-:-:S02]  /*e6370*/  IADD3 R176, R115, 0x183, RZ ;  /* 0x0000018373b07810 */ /* 0x000fc40007ffe0ff */
[----:B------:R-:W-:Y:S02]  /*e6380*/  ISETP.LT.AND P5, PT, R111, c[0x0][0x178], !P2 ;  /* 0x00005e006f007a0c */ /* 0x000fe400057a1270 */
[----:B------:R-:W-:Y:S02]  /*e6390*/  IADD3 R183, R182, c[0x0][0x198], RZ ;  /* 0x00006600b6b77a10 */ /* 0x000fe40007ffe0ff */
[----:B------:R-:W-:Y:S02]  /*e63a0*/  IADD3 R178, R115, 0x184, RZ ;  /* 0x0000018473b27810 */ /* 0x000fe40007ffe0ff */
[----:B------:R-:W-:Y:S01]  /*e63b0*/  ISETP.GE.AND P0, PT, R176, c[0x0][0x17c], PT ;  /* 0x00005f00b0007a0c */ /* 0x000fe20003f06270 */
[----:B------:R-:W4:Y:S01]  /*e63c0*/  LDL.LU R251, [R1+0x1c00] ;  /* 0x001c000001fb7983 */ /* 0x000f220000300800 */
[----:B------:R-:W-:Y:S01]  /*e63d0*/  ISETP.LT.AND P2, PT, R186, c[0x0][0x178], !P2 ;  /* 0x00005e00ba007a0c */ /* 0x000fe20005741270 */
[----:B------:R-:W-:Y:S01]  /*e63e0*/  IMAD.WIDE R176, R183, 0x4, R174 ;  /* 0x00000004b7b07825 */ /* 0x000fe200078e02ae */
[----:B------:R-:W-:-:S03]  /*e63f0*/  ISETP.GE.AND P3, PT, R178, c[0x0][0x17c], PT ;  /* 0x00005f00b2007a0c */ /* 0x000fc60003f66270 */
[----:B------:R-:W-:-:S04]  /*e6400*/  IMAD.WIDE R178, R183, 0x4, R172 ;  /* 0x00000004b7b27825 */ /* 0x000fc800078e02ac */
[----:B------:R-:W-:Y:S01]  /*e6410*/  IMAD.WIDE R180, R183, 0x4, R6 ;  /* 0x00000004b7b47825 */ /* 0x000fe200078e0206 */
[----:B------:R-:W4:Y:S04]  /*e6420*/  LDL.LU R249, [R1+0x16f0] ;  /* 0x0016f00001f97983 */ /* 0x000f280000300800 */
[----:B------:R-:W-:Y:S01]  /*e6430*/  @P6 STG.E [R176.64], R184 ;  /* 0x000000b8b0006986 */ /* 0x000fe2000c101906 */
[----:B------:R-:W-:Y:S01]  /*e6440*/  @P4 STG.E [R178.64], R250 ;  /* 0x000000fab2004986 */ /* 0x000fe2000c101906 */
[----:B------:R-:W-:Y:S01]  /*e6450*/  ISETP.LT.AND P4, PT, R150, c[0x0][0x178], !P0 ;  /* 0x00005e0096007a0c */ /* 0x000fe20004781270 */
[----:B------:R1:W-:Y:S01]  /*e6460*/  @P5 STG.E [R180.64], R185 ;  /* 0x000000b9b4005986 */ /* 0x0003e2000c101906 */
[----:B------:R-:W-:Y:S01]  /*e6470*/  ISETP.LT.AND P5, PT, R151, c[0x0][0x178], !P0 ;  /* 0x00005e0097007a0c */ /* 0x000fe200047a1270 */
[----:B------:R-:W4:Y:S01]  /*e6480*/  LDL.LU R248, [R1+0xe40] ;  /* 0x000e400001f87983 */ /* 0x000f220000300800 */
[----:B------:R-:W-:Y:S01]  /*e6490*/  ISETP.LT.AND P1, PT, R111, c[0x0][0x178], !P0 ;  /* 0x00005e006f007a0c */ /* 0x000fe20004721270 */
[----:B------:R-:W-:Y:S01]  /*e64a0*/  ISETP.LT.AND P0, PT, R186, c[0x0][0x178], !P0 ;  /* 0x00005e00ba007a0c */ /* 0x000fe20004701270 */
[C---:B-1----:R-:W-:Y:S01]  /*e64b0*/  IADD3 R181, R183.reuse, c[0x0][0x198], RZ ;  /* 0x00006600b7b57a10 */ /* 0x042fe20007ffe0ff */
[----:B------:R-:W-:Y:S01]  /*e64c0*/  IMAD.WIDE R178, R183, 0x4, R4 ;  /* 0x00000004b7b27825 */ /* 0x000fe200078e0204 */
[----:B------:R-:W4:Y:S03]  /*e64d0*/  LDL.LU R185, [R1+0xa80] ;  /* 0x000a800001b97983 */ /* 0x000f260000300800 */
[----:B------:R-:W-:-:S04]  /*e64e0*/  IMAD.WIDE R2, R181, 0x4, R174 ;  /* 0x00000004b5027825 */ /* 0x000fc800078e02ae */
[C---:B------:R-:W-:Y:S01]  /*e64f0*/  IMAD.WIDE R176, R181.reuse, 0x4, R172 ;  /* 0x00000004b5b07825 */ /* 0x040fe200078e02ac */
[----:B------:R-:W-:Y:S04]  /*e6500*/  @P2 STG.E [R178.64], R187 ;  /* 0x000000bbb2002986 */ /* 0x000fe8000c101906 */
[----:B------:R1:W-:Y:S04]  /*e6510*/  @P4 STG.E [R2.64], R243 ;  /* 0x000000f302004986 */ /* 0x0003e8000c101906 */
[----:B-1----:R-:W4:Y:S01]  /*e6520*/  LDL.LU R243, [R1+0x1c04] ;  /* 0x001c040001f37983 */ /* 0x002f220000300800 */
[----:B------:R-:W-:-:S03]  /*e6530*/  IMAD.WIDE R2, R181, 0x4, R6 ;  /* 0x00000004b5027825 */ /* 0x000fc600078e0206 */
[----:B---3--:R1:W-:Y:S04]  /*e6540*/  @P5 STG.E [R176.64], R245 ;  /* 0x000000f5b0005986 */ /* 0x0083e8000c101906 */
[----:B--2---:R-:W-:Y:S01]  /*e6550*/  @P1 STG.E [R2.64], R246 ;  /* 0x000000f602001986 */ /* 0x004fe2000c101906 */
[----:B-1----:R-:W-:-:S03]  /*e6560*/  IMAD.WIDE R176, R181, 0x4, R4 ;  /* 0x00000004b5b07825 */ /* 0x002fc600078e0204 */
[----:B------:R-:W2:Y:S04]  /*e6570*/  LDL.LU R245, [R1+0x16f4] ;  /* 0x0016f40001f57983 */ /* 0x000ea80000300800 */
[----:B----4-:R1:W-:Y:S04]  /*e6580*/  @P0 STG.E [R176.64], R244 ;  /* 0x000000f4b0000986 */ /* 0x0103e8000c101906 */
[----:B-1----:R-:W3:Y:S01]  /*e6590*/  LDL.LU R244, [R1+0xe44] ;  /* 0x000e440001f47983 */ /* 0x002ee20000300800 */
[----:B------:R-:W4:Y:S02]  /*e65a0*/  LDL.LU R187, [R1+0xa84] ;  /* 0x000a840001bb7983 */ /* 0x000f240000300800 */
[----:B------:R-:W4:Y:S01]  /*e65b0*/  LDL.LU R246, [R1+0x1c40] ;  /* 0x001c400001f67983 */ /* 0x000f220000300800 */
[----:B------:R-:W-:-:S02]  /*e65c0*/  IADD3 R180, R115, 0x185, RZ ;  /* 0x0000018573b47810 */ /* 0x000fc40007ffe0ff */
[----:B------:R-:W-:Y:S02]  /*e65d0*/  ISETP.LT.AND P6, PT, R150, c[0x0][0x178], !P3 ;  /* 0x00005e0096007a0c */ /* 0x000fe40005fc1270 */
[----:B------:R-:W-:Y:S02]  /*e65e0*/  ISETP.LT.AND P5, PT, R151, c[0x0][0x178], !P3 ;  /* 0x00005e0097007a0c */ /* 0x000fe40005fa1270 */
[----:B------:R-:W-:Y:S02]  /*e65f0*/  ISETP.LT.AND P4, PT, R111, c[0x0][0x178], !P3 ;  /* 0x00005e006f007a0c */ /* 0x000fe40005f81270 */
[----:B------:R-:W-:Y:S01]  /*e6600*/  ISETP.GE.AND P2, PT, R180, c[0x0][0x17c], PT ;  /* 0x00005f00b4007a0c */ /* 0x000fe20003f46270 */
[----:B------:R-:W-:Y:S01]  /*e6610*/  IADD3 R180, R181, c[0x0][0x198], RZ ;  /* 0x00006600b5b47a10 */ /* 0x000fe20007ffe0ff */
[----:B------:R-:W-:Y:S01]  /*e6620*/  IADD3 R182, R115, 0x187, RZ ;  /* 0x0000018773b67810 */ /* 0x000fe20007ffe0ff */
[----:B------:R-:W4:Y:S03]  /*e6630*/  LDL.LU R250, [R1+0x1300] ;  /* 0x0013000001fa7983 */ /* 0x000f260000300800 */
[----:B------:R-:W-:Y:S01]  /*e6640*/  IMAD.WIDE R178, R180, 0x4, R174 ;  /* 0x00000004b4b27825 */ /* 0x000fe200078e02ae */
[----:B------:R-:W-:-:S03]  /*e6650*/  ISETP.LT.AND P3, PT, R186, c[0x0][0x178], !P3 ;  /* 0x00005e00ba007a0c */ /* 0x000fc60005f61270 */
[----:B------:R-:W-:-:S04]  /*e6660*/  IMAD.WIDE R176, R180, 0x4, R172 ;  /* 0x00000004b4b07825 */ /* 0x000fc800078e02ac */
[----:B------:R-:W-:Y:S01]  /*e6670*/  IMAD.WIDE R2, R180, 0x4, R6 ;  /* 0x00000004b4027825 */ /* 0x000fe200078e0206 */
[----:B------:R1:W-:Y:S01]  /*e6680*/  @P6 STG.E [R178.64], R251 ;  /* 0x000000fbb2006986 */ /* 0x0003e2000c101906 */
[----:B------:R-:W-:Y:S02]  /*e6690*/  ISETP.LT.AND P6, PT, R150, c[0x0][0x178], !P2 ;  /* 0x00005e0096007a0c */ /* 0x000fe400057c1270 */
[----:B------:R-:W-:Y:S01]  /*e66a0*/  IADD3 R181, R180, c[0x0][0x198], RZ ;  /* 0x00006600b4b57a10 */ /* 0x000fe20007ffe0ff */
[----:B------:R1:W-:Y:S01]  /*e66b0*/  @P5 STG.E [R176.64], R249 ;  /* 0x000000f9b0005986 */ /* 0x0003e2000c101906 */
[----:B------:R1:W-:Y:S01]  /*e66c0*/  @P4 STG.E [R2.64], R248 ;  /* 0x000000f802004986 */ /* 0x0003e2000c101906 */
[----:B------:R-:W-:Y:S02]  /*e66d0*/  ISETP.LT.AND P1, PT, R151, c[0x0][0x178], !P2 ;  /* 0x00005e0097007a0c */ /* 0x000fe40005721270 */
[----:B------:R-:W-:Y:S02]  /*e66e0*/  ISETP.LT.AND P5, PT, R111, c[0x0][0x178], !P2 ;  /* 0x00005e006f007a0c */ /* 0x000fe400057a1270 */
[----:B-1----:R-:W-:Y:S01]  /*e66f0*/  IADD3 R178, R115, 0x186, RZ ;  /* 0x0000018673b27810 */ /* 0x002fe20007ffe0ff */
[----:B------:R-:W-:-:S04]  /*e6700*/  IMAD.WIDE R176, R181, 0x4, R174 ;  /* 0x00000004b5b07825 */ /* 0x000fc800078e02ae */
[----:B------:R-:W-:Y:S01]  /*e6710*/  IMAD.WIDE R2, R180, 0x4, R4 ;  /* 0x00000004b4027825 */ /* 0x000fe200078e0204 */
[----:B------:R-:W-:Y:S02]  /*e6720*/  ISETP.GE.AND P0, PT, R178, c[0x0][0x17c], PT ;  /* 0x00005f00b2007a0c */ /* 0x000fe40003f06270 */
[----:B------:R-:W-:Y:S01]  /*e6730*/  ISETP.LT.AND P2, PT, R186, c[0x0][0x178], !P2 ;  /* 0x00005e00ba007a0c */ /* 0x000fe20005741270 */
[----:B------:R-:W4:Y:S04]  /*e6740*/  LDL.LU R249, [R1+0xc60] ;  /* 0x000c600001f97983 */ /* 0x000f280000300800 */
[----:B------:R1:W-:Y:S01]  /*e6750*/  @P3 STG.E [R2.64], R185 ;  /* 0x000000b902003986 */ /* 0x0003e2000c101906 */
[----:B------:R-:W-:Y:S01]  /*e6760*/  IMAD.WIDE R178, R181, 0x4, R172 ;  /* 0x00000004b5b27825 */ /* 0x000fe200078e02ac */
[----:B------:R-:W-:-:S03]  /*e6770*/  ISETP.GE.AND P4, PT, R182, c[0x0][0x17c], PT ;  /* 0x00005f00b6007a0c */ /* 0x000fc60003f86270 */
[C---:B------:R-:W-:Y:S02]  /*e6780*/  IADD3 R182, R181.reuse, c[0x0][0x198], RZ ;  /* 0x00006600b5b67a10 */ /* 0x040fe40007ffe0ff */
[C---:B-1----:R-:W-:Y:S01]  /*e6790*/  IMAD.WIDE R2, R181.reuse, 0x4, R6 ;  /* 0x00000004b5027825 */ /* 0x042fe200078e0206 */
[----:B------:R1:W-:Y:S01]  /*e67a0*/  @P6 STG.E [R176.64], R243 ;  /* 0x000000f3b0006986 */ /* 0x0003e2000c101906 */
[----:B------:R-:W-:Y:S02]  /*e67b0*/  ISETP.LT.AND P6, PT, R150, c[0x0][0x178], !P0 ;  /* 0x00005e0096007a0c */ /* 0x000fe400047c1270 */
[----:B------:R-:W-:Y:S01]  /*e67c0*/  IMAD.WIDE R180, R181, 0x4, R4 ;  /* 0x00000004b5b47825 */ /* 0x000fe200078e0204 */
[----:B-1----:R-:W4:Y:S03]  /*e67d0*/  LDL.LU R243, [R1+0x1c44] ;  /* 0x001c440001f37983 */ /* 0x002f260000300800 */
[----:B------:R-:W4:Y:S01]  /*e67e0*/  LDL.LU R248, [R1+0x1af4] ;  /* 0x001af40001f87983 */ /* 0x000f220000300800 */
[----:B--2---:R1:W-:Y:S04]  /*e67f0*/  @P1 STG.E [R178.64], R245 ;  /* 0x000000f5b2001986 */ /* 0x0043e8000c101906 */
[----:B-1----:R-:W2:Y:S04]  /*e6800*/  LDL.LU R245, [R1+0x1304] ;  /* 0x0013040001f57983 */ /* 0x002ea80000300800 */
[----:B---3--:R1:W-:Y:S01]  /*e6810*/  @P5 STG.E [R2.64], R244 ;  /* 0x000000f402005986 */ /* 0x0083e2000c101906 */
[----:B----4-:R3:W-:Y:S03]  /*e6820*/  @P2 STG.E [R180.64], R187 ;  /* 0x000000bbb4002986 */ /* 0x0107e6000c101906 */
[----:B-1----:R-:W4:Y:S01]  /*e6830*/  LDL.LU R244, [R1+0xc64] ;  /* 0x000c640001f47983 */ /* 0x002f220000300800 */
[----:B------:R-:W-:-:S04]  /*e6840*/  IMAD.WIDE R2, R182, 0x4, R174 ;  /* 0x00000004b6027825 */ /* 0x000fc800078e02ae */
[----:B------:R-:W2:Y:S02]  /*e6850*/  LDL.LU R183, [R1+0x1c70] ;  /* 0x001c700001b77983 */ /* 0x000ea40000300800 */
[----:B------:R-:W2:Y:S01]  /*e6860*/  LDL.LU R184, [R1+0x1c30] ;  /* 0x001c300001b87983 */ /* 0x000ea20000300800 */
[----:B------:R-:W2:Y:S01]  /*e6870*/  LDL.LU R251, [R1+0x1780] ;  /* 0x0017800001fb7983 */ /* 0x000ea20000300800 */
[----:B------:R-:W2:Y:S03]  /*e6880*/  LDL.LU R185, [R1+0xff0] ;  /* 0x000ff00001b97983 */ /* 0x000ea60000300800 */
[----:B---3--:R-:W2:Y:S04]  /*e6890*/  LDL.LU R187, [R1+0x1c74] ;  /* 0x001c740001bb7983 */ /* 0x008ea80000300800 */
[----:B------:R1:W-:Y:S04]  /*e68a0*/  @P6 STG.E [R2.64], R246 ;  /* 0x000000f602006986 */ /* 0x0003e8000c101906 */
[----:B-1----:R-:W2:Y:S01]  /*e68b0*/  LDL.LU R246, [R1+0x43f4] ;  /* 0x0043f40001f67983 */ /* 0x002ea20000300800 */
[----:B------:R-:W2:Y:S01]  /*e68c0*/  LDL.LU R3, [R1+0x1af0] ;  /* 0x001af00001037983 */ /* 0x000ea20000300800 */
[----:B------:R-:W-:-:S02]  /*e68d0*/  ISETP.LT.AND P3, PT, R151, c[0x0][0x178], !P0 ;  /* 0x00005e0097007a0c */ /* 0x000fc40004761270 */
[----:B------:R-:W-:Y:S02]  /*e68e0*/  ISETP.LT.AND P1, PT, R111, c[0x0][0x178], !P0 ;  /* 0x00005e006f007a0c */ /* 0x000fe40004721270 */
[----:B------:R-:W-:Y:S01]  /*e68f0*/  IADD3 R176, R115, 0x188, RZ ;  /* 0x0000018873b07810 */ /* 0x000fe20007ffe0ff */
[----:B------:R-:W-:-:S03]  /*e6900*/  IMAD.WIDE R178, R182, 0x4, R6 ;  /* 0x00000004b6b27825 */ /* 0x000fc600078e0206 */
[----:B------:R-:W-:Y:S01]  /*e6910*/  ISETP.GE.AND P5, PT, R176, c[0x0][0x17c], PT ;  /* 0x00005f00b0007a0c */ /* 0x000fe20003fa6270 */
[----:B------:R-:W-:Y:S01]  /*e6920*/  IMAD.WIDE R176, R182, 0x4, R172 ;  /* 0x00000004b6b07825 */ /* 0x000fe200078e02ac */
[----:B------:R-:W-:-:S03]  /*e6930*/  ISETP.LT.AND P0, PT, R186, c[0x0][0x178], !P0 ;  /* 0x00005e00ba007a0c */ /* 0x000fc60004701270 */
[C---:B------:R-:W-:Y:S01]  /*e6940*/  IMAD.WIDE R180, R182.reuse, 0x4, R4 ;  /* 0x00000004b6b47825 */ /* 0x040fe200078e0204 */
[----:B------:R-:W-:Y:S02]  /*e6950*/  IADD3 R182, R182, c[0x0][0x198], RZ ;  /* 0x00006600b6b67a10 */ /* 0x000fe40007ffe0ff */
[----:B------:R-:W-:Y:S02]  /*e6960*/  ISETP.LT.AND P2, PT, R111, c[0x0][0x178], !P4 ;  /* 0x00005e006f007a0c */ /* 0x000fe40006741270 */
[----:B------:R-:W-:Y:S02]  /*e6970*/  IADD3 R2, R115, 0x189, RZ ;  /* 0x0000018973027810 */ /* 0x000fe40007ffe0ff */
[C---:B------:R-:W-:Y:S01]  /*e6980*/  ISETP.LT.AND P6, PT, R150.reuse, c[0x0][0x178], !P5 ;  /* 0x00005e0096007a0c */ /* 0x040fe20006fc1270 */
[----:B--2---:R-:W-:Y:S01]  /*e6990*/  @P3 STG.E [R176.64], R3 ;  /* 0x00000003b0003986 */ /* 0x004fe2000c101906 */
[----:B------:R1:W-:Y:S01]  /*e69a0*/  @P1 STG.E [R178.64], R250 ;  /* 0x000000fab2001986 */ /* 0x0003e2000c101906 */
[----:B------:R-:W-:-:S02]  /*e69b0*/  ISETP.LT.AND P1, PT, R150, c[0x0][0x178], !P4 ;  /* 0x00005e0096007a0c */ /* 0x000fc40006721270 */
[----:B------:R-:W-:Y:S01]  /*e69c0*/  ISETP.LT.AND P3, PT, R151, c[0x0][0x178], !P4 ;  /* 0x00005e0097007a0c */ /* 0x000fe20006761270 */
[----:B------:R-:W-:Y:S01]  /*e69d0*/  @P0 STG.E [R180.64], R249 ;  /* 0x000000f9b4000986 */ /* 0x000fe2000c101906 */
[----:B------:R-:W-:Y:S01]  /*e69e0*/  ISETP.GE.AND P0, PT, R2, c[0x0][0x17c], PT ;  /* 0x00005f0002007a0c */ /* 0x000fe20003f06270 */
[----:B-1----:R-:W-:-:S04]  /*e69f0*/  IMAD.WIDE R178, R182, 0x4, R174 ;  /* 0x00000004b6b27825 */ /* 0x002fc800078e02ae */
[----:B------:R-:W-:-:S04]  /*e6a00*/  IMAD.WIDE R2, R182, 0x4, R172 ;  /* 0x00000004b6027825 */ /* 0x000fc800078e02ac */
[----:B------:R-:W-:Y:S01]  /*e6a10*/  IMAD.WIDE R176, R182, 0x4, R6 ;  /* 0x00000004b6b07825 */ /* 0x000fe200078e0206 */
[----:B------:R1:W-:Y:S03]  /*e6a20*/  @P1 STG.E [R178.64], R243 ;  /* 0x000000f3b2001986 */ /* 0x0003e6000c101906 */
[----:B------:R-:W-:Y:S02]  /*e6a30*/  @P3 STG.E [R2.64], R248 ;  /* 0x000000f802003986 */ /* 0x000fe4000c101906 */
[----:B------:R2:W-:Y:S01]  /*e6a40*/  @P2 STG.E [R176.64], R245 ;  /* 0x000000f5b0002986 */ /* 0x0005e2000c101906 */
[----:B-1----:R-:W3:Y:S01]  /*e6a50*/  LDL.LU R243, [R1+0x1c34] ;  /* 0x001c340001f37983 */ /* 0x002ee20000300800 */
[----:B--2---:R-:W2:Y:S01]  /*e6a60*/  LDL.LU R245, [R1+0x1784] ;  /* 0x0017840001f57983 */ /* 0x004ea20000300800 */
[----:B------:R-:W-:Y:S02]  /*e6a70*/  ISETP.LT.AND P4, PT, R186, c[0x0][0x178], !P4 ;  /* 0x00005e00ba007a0c */ /* 0x000fe40006781270 */
[C---:B------:R-:W-:Y:S01]  /*e6a80*/  IADD3 R180, R182.reuse, c[0x0][0x198], RZ ;  /* 0x00006600b6b47a10 */ /* 0x040fe20007ffe0ff */
[----:B------:R-:W-:Y:S01]  /*e6a90*/  IMAD.WIDE R178, R182, 0x4, R4 ;  /* 0x00000004b6b27825 */ /* 0x000fe200078e0204 */
[----:B------:R-:W-:-:S03]  /*e6aa0*/  ISETP.LT.AND P1, PT, R151, c[0x0][0x178], !P5 ;  /* 0x00005e0097007a0c */ /* 0x000fc60006f21270 */
[----:B------:R-:W-:Y:S01]  /*e6ab0*/  IMAD.WIDE R2, R180, 0x4, R174 ;  /* 0x00000004b4027825 */ /* 0x000fe200078e02ae */
[----:B------:R-:W-:-:S03]  /*e6ac0*/  ISETP.LT.AND P3, PT, R111, c[0x0][0x178], !P5 ;  /* 0x00005e006f007a0c */ /* 0x000fc60006f61270 */
[----:B------:R-:W-:Y:S02]  /*e6ad0*/  ISETP.LT.AND P5, PT, R186, c[0x0][0x178], !P5 ;  /* 0x00005e00ba007a0c */ /* 0x000fe40006fa1270 */
[----:B------:R-:W-:Y:S01]  /*e6ae0*/  IMAD.WIDE R176, R180, 0x4, R172 ;  /* 0x00000004b4b07825 */ /* 0x000fe200078e02ac */
[----:B----4-:R1:W-:Y:S03]  /*e6af0*/  @P4 STG.E [R178.64], R244 ;  /* 0x000000f4b2004986 */ /* 0x0103e6000c101906 */
[----:B------:R4:W-:Y:S01]  /*e6b00*/  @P6 STG.E [R2.64], R183 ;  /* 0x000000b702006986 */ /* 0x0009e2000c101906 */
[----:B------:R-:W-:Y:S02]  /*e6b10*/  ISETP.LT.AND P6, PT, R150, c[0x0][0x178], !P0 ;  /* 0x00005e0096007a0c */ /* 0x000fe400047c1270 */
[C---:B------:R-:W-:Y:S02]  /*e6b20*/  IADD3 R181, R180.reuse, c[0x0][0x198], RZ ;  /* 0x00006600b4b57a10 */ /* 0x040fe40007ffe0ff */
[----:B------:R-:W-:Y:S01]  /*e6b30*/  ISETP.LT.AND P4, PT, R151, c[0x0][0x178], !P0 ;  /* 0x00005e0097007a0c */ /* 0x000fe20004781270 */
[----:B------:R4:W-:Y:S04]  /*e6b40*/  @P1 STG.E [R176.64], R184 ;  /* 0x000000b8b0001986 */ /* 0x0009e8000c101906 */
[----:B-1----:R-:W2:Y:S01]  /*e6b50*/  LDL.LU R244, [R1+0xff4] ;  /* 0x000ff40001f47983 */ /* 0x002ea20000300800 */
[----:B------:R-:W-:Y:S01]  /*e6b60*/  IADD3 R178, R115, 0x18a, RZ ;  /* 0x0000018a73b27810 */ /* 0x000fe20007ffe0ff */
[----:B------:R-:W2:Y:S02]  /*e6b70*/  LDL.LU R250, [R1+0x1ca0] ;  /* 0x001ca00001fa7983 */ /* 0x000ea40000300800 */
[----:B----4-:R-:W-:Y:S01]  /*e6b80*/  IMAD.WIDE R2, R180, 0x4, R6 ;  /* 0x00000004b4027825 */ /* 0x010fe200078e0206 */
[----:B------:R-:W4:Y:S01]  /*e6b90*/  LDL.LU R249, [R1+0x1c60] ;  /* 0x001c600001f97983 */ /* 0x000f220000300800 */
[----:B------:R-:W-:-:S02]  /*e6ba0*/  ISETP.GE.AND P2, PT, R178, c[0x0][0x17c], PT ;  /* 0x00005f00b2007a0c */ /* 0x000fc40003f46270 */
[----:B------:R-:W-:-:S04]  /*e6bb0*/  IMAD.WIDE R178, R180, 0x4, R4 ;  /* 0x00000004b4b27825 */ /* 0x000fc800078e0204 */
[----:B------:R-:W-:Y:S01]  /*e6bc0*/  IMAD.WIDE R176, R181, 0x4, R174 ;  /* 0x00000004b5b07825 */ /* 0x000fe200078e02ae */
[----:B------:R1:W-:Y:S04]  /*e6bd0*/  @P3 STG.E [R2.64], R251 ;  /* 0x000000fb02003986 */ /* 0x0003e8000c101906 */
[----:B------:R-:W4:Y:S01]  /*e6be0*/  LDL.LU R248, [R1+0x1c10] ;  /* 0x001c100001f87983 */ /* 0x000f220000300800 */
[----:B------:R1:W-:Y:S01]  /*e6bf0*/  @P5 STG.E [R178.64], R185 ;  /* 0x000000b9b2005986 */ /* 0x0003e2000c101906 */
[----:B------:R-:W-:Y:S01]  /*e6c00*/  ISETP.LT.AND P5, PT, R111, c[0x0][0x178], !P0 ;  /* 0x00005e006f007a0c */ /* 0x000fe200047a1270 */
[----:B------:R1:W-:Y:S02]  /*e6c10*/  @P6 STG.E [R176.64], R187 ;  /* 0x000000bbb0006986 */ /* 0x0003e4000c101906 */
[C---:B-1----:R-:W-:Y:S01]  /*e6c20*/  IMAD.WIDE R2, R181.reuse, 0x4, R172 ;  /* 0x00000004b5027825 */ /* 0x042fe200078e02ac */
[----:B------:R-:W4:Y:S03]  /*e6c30*/  LDL.LU R185, [R1+0x1000] ;  /* 0x0010000001b97983 */ /* 0x000f260000300800 */
[----:B------:R-:W4:Y:S01]  /*e6c40*/  LDL.LU R187, [R1+0x1ca4] ;  /* 0x001ca40001bb7983 */ /* 0x000f220000300800 */
[----:B---3--:R1:W-:Y:S02]  /*e6c50*/  @P4 STG.E [R2.64], R243 ;  /* 0x000000f302004986 */ /* 0x0083e4000c101906 */
[----:B-1----:R-:W-:-:S02]  /*e6c60*/  IMAD.WIDE R2, R181, 0x4, R6 ;  /* 0x00000004b5027825 */ /* 0x002fc400078e0206 */
[----:B------:R-:W3:Y:S04]  /*e6c70*/  LDL.LU R243, [R1+0x1c64] ;  /* 0x001c640001f37983 */ /* 0x000ee80000300800 */
[----:B--2---:R1:W-:Y:S04]  /*e6c80*/  @P5 STG.E [R2.64], R245 ;  /* 0x000000f502005986 */ /* 0x0043e8000c101906 */
[----:B-1----:R-:W2:Y:S01]  /*e6c90*/  LDL.LU R245, [R1+0x1c14] ;  /* 0x001c140001f57983 */ /* 0x002ea20000300800 */
[----:B------:R-:W-:Y:S02]  /*e6ca0*/  ISETP.LT.AND P0, PT, R186, c[0x0][0x178], !P0 ;  /* 0x00005e00ba007a0c */ /* 0x000fe40004701270 */
[----:B------:R-:W-:-:S02]  /*e6cb0*/  ISETP.LT.AND P1, PT, R150, c[0x0][0x178], !P2 ;  /* 0x00005e0096007a0c */ /* 0x000fc40005721270 */
[----:B------:R-:W-:Y:S02]  /*e6cc0*/  IADD3 R179, R115, 0x18b, RZ ;  /* 0x0000018b73b37810 */ /* 0x000fe40007ffe0ff */
[----:B------:R-:W-:Y:S01]  /*e6cd0*/  ISETP.LT.AND P3, PT, R151, c[0x0][0x178], !P2 ;  /* 0x00005e0097007a0c */ /* 0x000fe20005761270 */
[C---:B------:R-:W-:Y:S01]  /*e6ce0*/  IMAD.WIDE R176, R181.reuse, 0x4, R4 ;  /* 0x00000004b5b07825 */ /* 0x040fe200078e0204 */
[----:B------:R-:W-:Y:S02]  /*e6cf0*/  IADD3 R180, R181, c[0x0][0x198], RZ ;  /* 0x00006600b5b47a10 */ /* 0x000fe40007ffe0ff */
[----:B------:R-:W-:Y:S02]  /*e6d00*/  ISETP.GE.AND P4, PT, R179, c[0x0][0x17c], PT ;  /* 0x00005f00b3007a0c */ /* 0x000fe40003f86270 */
[----:B------:R-:W-:Y:S01]  /*e6d10*/  ISETP.LT.AND P6, PT, R111, c[0x0][0x178], !P2 ;  /* 0x00005e006f007a0c */ /* 0x000fe200057c1270 */
[----:B------:R-:W-:Y:S01]  /*e6d20*/  ISETP.LT.AND P2, PT, R186, c[0x0][0x178], !P2 ;  /* 0x00005e00ba007a0c */ /* 0x000fe20005741270 */
[----:B------:R-:W-:Y:S01]  /*e6d30*/  IADD3 R178, R115, 0x18c, RZ ;  /* 0x0000018c73b27810 */ /* 0x000fe20007ffe0ff */
[----:B------:R-:W-:Y:S01]  /*e6d40*/  IMAD.WIDE R2, R180, 0x4, R174 ;  /* 0x00000004b4027825 */ /* 0x000fe200078e02ae */
[----:B------:R1:W-:Y:S01]  /*e6d50*/  @P0 STG.E [R176.64], R244 ;  /* 0x000000f4b0000986 */ /* 0x0003e2000c101906 */
[----:B------:R-:W-:-:S02]  /*e6d60*/  ISETP.LT.AND P0, PT, R150, c[0x0][0x178], !P4 ;  /* 0x00005e0096007a0c */ /* 0x000fc40006701270 */
[----:B------:R-:W-:Y:S02]  /*e6d70*/  IADD3 R181, R180, c[0x0][0x198], RZ ;  /* 0x00006600b4b57a10 */ /* 0x000fe40007ffe0ff */
[----:B------:R-:W-:Y:S01]  /*e6d80*/  ISETP.GE.AND P5, PT, R178, c[0x0][0x17c], PT ;  /* 0x00005f00b2007a0c */ /* 0x000fe20003fa6270 */
[----:B------:R4:W-:Y:S01]  /*e6d90*/  @P1 STG.E [R2.64], R250 ;  /* 0x000000fa02001986 */ /* 0x0009e2000c101906 */
[C---:B------:R-:W-:Y:S01]  /*e6da0*/  IMAD.WIDE R178, R180.reuse, 0x4, R6 ;  /* 0x00000004b4b27825 */ /* 0x040fe200078e0206 */
[----:B------:R-:W-:Y:S02]  /*e6db0*/  ISETP.LT.AND P1, PT, R151, c[0x0][0x178], !P4 ;  /* 0x00005e0097007a0c */ /* 0x000fe40006721270 */
[----:B-1----:R-:W2:Y:S01]  /*e6dc0*/  LDL.LU R244, [R1+0x1004] ;  /* 0x0010040001f47983 */ /* 0x002ea20000300800 */
[----:B------:R-:W-:-:S04]  /*e6dd0*/  IMAD.WIDE R176, R180, 0x4, R172 ;  /* 0x00000004b4b07825 */ /* 0x000fc800078e02ac */
[----:B------:R-:W2:Y:S02]  /*e6de0*/  LDL.LU R184, [R1+0x1cc0] ;  /* 0x001cc00001b87983 */ /* 0x000ea40000300800 */
[----:B----4-:R-:W-:Y:S01]  /*e6df0*/  IMAD.WIDE R2, R180, 0x4, R4 ;  /* 0x00000004b4027825 */ /* 0x010fe200078e0204 */
[----:B------:R1:W-:Y:S03]  /*e6e00*/  @P3 STG.E [R176.64], R249 ;  /* 0x000000f9b0003986 */ /* 0x0003e6000c101906 */
[----:B------:R4:W-:Y:S02]  /*e6e10*/  @P6 STG.E [R178.64], R248 ;  /* 0x000000f8b2006986 */ /* 0x0009e4000c101906 */
[----:B------:R4:W-:Y:S01]  /*e6e20*/  @P2 STG.E [R2.64], R185 ;  /* 0x000000b902002986 */ /* 0x0009e2000c101906 */
[----:B------:R-:W-:Y:S01]  /*e6e30*/  ISETP.LT.AND P6, PT, R111, c[0x0][0x178], !P4 ;  /* 0x00005e006f007a0c */ /* 0x000fe200067c1270 */
[----:B-1----:R-:W2:Y:S01]  /*e6e40*/  LDL.LU R249, [R1+0x1c90] ;  /* 0x001c900001f97983 */ /* 0x002ea20000300800 */
[----:B------:R-:W-:-:S04]  /*e6e50*/  IMAD.WIDE R176, R181, 0x4, R174 ;  /* 0x00000004b5b07825 */ /* 0x000fc800078e02ae */
[----:B----4-:R-:W4:Y:S02]  /*e6e60*/  LDL.LU R248, [R1+0x1c50] ;  /* 0x001c500001f87983 */ /* 0x010f240000300800 */
[----:B------:R-:W4:Y:S02]  /*e6e70*/  LDL.LU R185, [R1+0x1b00] ;  /* 0x001b000001b97983 */ /* 0x000f240000300800 */
[C---:B------:R-:W-:Y:S01]  /*e6e80*/  IMAD.WIDE R2, R181.reuse, 0x4, R172 ;  /* 0x00000004b5027825 */ /* 0x040fe200078e02ac */
[----:B------:R1:W-:Y:S04]  /*e6e90*/  @P0 STG.E [R176.64], R187 ;  /* 0x000000bbb0000986 */ /* 0x0003e8000c101906 */
[----:B-1----:R-:W4:Y:S01]  /*e6ea0*/  LDL.LU R187, [R1+0x1cc4] ;  /* 0x001cc40001bb7983 */ /* 0x002f220000300800 */
[----:B------:R-:W-:-:S03]  /*e6eb0*/  IMAD.WIDE R176, R181, 0x4, R6 ;  /* 0x00000004b5b07825 */ /* 0x000fc600078e0206 */
[----:B---3--:R1:W-:Y:S04]  /*e6ec0*/  @P1 STG.E [R2.64], R243 ;  /* 0x000000f302001986 */ /* 0x0083e8000c101906 */
[----:B-1----:R-:W3:Y:S04]  /*e6ed0*/  LDL.LU R243, [R1+0x1c94] ;  /* 0x001c940001f37983 */ /* 0x002ee80000300800 */
[----:B--2---:R1:W-:Y:S04]  /*e6ee0*/  @P6 STG.E [R176.64], R245 ;  /* 0x000000f5b0006986 */ /* 0x0043e8000c101906 */
[----:B-1----:R-:W2:Y:S01]  /*e6ef0*/  LDL.LU R245, [R1+0x1c54] ;  /* 0x001c540001f57983 */ /* 0x002ea20000300800 */
[----:B------:R-:W-:-:S02]  /*e6f00*/  IADD3 R178, R115, 0x18d, RZ ;  /* 0x0000018d73b27810 */ /* 0x000fc40007ffe0ff */
[----:B------:R-:W-:Y:S02]  /*e6f10*/  ISETP.LT.AND P4, PT, R186, c[0x0][0x178], !P4 ;  /* 0x00005e00ba007a0c */ /* 0x000fe40006781270 */
[----:B------:R-:W-:Y:S01]  /*e6f20*/  ISETP.GE.AND P3, PT, R178, c[0x0][0x17c], PT ;  /* 0x00005f00b2007a0c */ /* 0x000fe20003f66270 */
[----:B------:R-:W-:Y:S01]  /*e6f30*/  IADD3 R178, R115, 0x18e, RZ ;  /* 0x0000018e73b27810 */ /* 0x000fe20007ffe0ff */
[----:B------:R-:W-:Y:S02]  /*e6f40*/  ISETP.LT.AND P0, PT, R150, c[0x0][0x178], !P5 ;  /* 0x00005e0096007a0c */ /* 0x000fe40006f01270 */
[----:B------:R-:W-:Y:S02]  /*e6f50*/  ISETP.LT.AND P1, PT, R151, c[0x0][0x178], !P5 ;  /* 0x00005e0097007a0c */ /* 0x000fe40006f21270 */
[C---:B------:R-:W-:Y:S02]  /*e6f60*/  IADD3 R180, R181.reuse, c[0x0][0x198], RZ ;  /* 0x00006600b5b47a10 */ /* 0x040fe40007ffe0ff */
[----:B------:R-:W-:Y:S01]  /*e6f70*/  ISETP.GE.AND P2, PT, R178, c[0x0][0x17c], PT ;  /* 0x00005f00b2007a0c */ /* 0x000fe20003f46270 */
[----:B------:R-:W-:Y:S01]  /*e6f80*/  IMAD.WIDE R178, R181, 0x4, R4 ;  /* 0x00000004b5b27825 */ /* 0x000fe200078e0204 */
[----:B------:R-:W-:-:S03]  /*e6f90*/  ISETP.LT.AND P6, PT, R111, c[0x0][0x178], !P5 ;  /* 0x00005e006f007a0c */ /* 0x000fc60006fc1270 */
[----:B------:R-:W-:Y:S02]  /*e6fa0*/  ISETP.LT.AND P5, PT, R186, c[0x0][0x178], !P5 ;  /* 0x00005e00ba007a0c */ /* 0x000fe40006fa1270 */
[----:B------:R-:W-:-:S04]  /*e6fb0*/  IMAD.WIDE R2, R180, 0x4, R174 ;  /* 0x00000004b4027825 */ /* 0x000fc800078e02ae */
[----:B------:R-:W-:Y:S01]  /*e6fc0*/  IMAD.WIDE R176, R180, 0x4, R172 ;  /* 0x00000004b4b07825 */ /* 0x000fe200078e02ac */
[----:B------:R1:W-:Y:S01]  /*e6fd0*/  @P4 STG.E [R178.64], R244 ;  /* 0x000000f4b2004986 */ /* 0x0003e2000c101906 */
[----:B------:R-:W-:Y:S02]  /*e6fe0*/  ISETP.LT.AND P4, PT, R150, c[0x0][0x178], !P3 ;  /* 0x00005e0096007a0c */ /* 0x000fe40005f81270 */
[C---:B------:R-:W-:Y:S01]  /*e6ff0*/  IADD3 R181, R180.reuse, c[0x0][0x198], RZ ;  /* 0x00006600b4b57a10 */ /* 0x040fe20007ffe0ff */
[----:B------:R1:W-:Y:S04]  /*e7000*/  @P0 STG.E [R2.64], R184 ;  /* 0x000000b802000986 */ /* 0x0003e8000c101906 */
[----:B-1----:R-:W2:Y:S01]  /*e7010*/  LDL.LU R244, [R1+0x1b04] ;  /* 0x001b040001f47983 */ /* 0x002ea20000300800 */
[----:B------:R-:W-:Y:S01]  /*e7020*/  IADD3 R178, R115, 0x18f, RZ ;  /* 0x0000018f73b27810 */ /* 0x000fe20007ffe0ff */
[----:B------:R-:W2:Y:S02]  /*e7030*/  LDL.LU R251, [R1+0x1cd0] ;  /* 0x001cd00001fb7983 */ /* 0x000ea40000300800 */
[----:B------:R-:W2:Y:S02]  /*e7040*/  LDL.LU R250, [R1+0x1cb0] ;  /* 0x001cb00001fa7983 */ /* 0x000ea40000300800 */
[----:B------:R-:W-:Y:S01]  /*e7050*/  IMAD.WIDE R2, R180, 0x4, R6 ;  /* 0x00000004b4027825 */ /* 0x000fe200078e0206 */
[----:B------:R-:W-:Y:S01]  /*e7060*/  ISETP.GE.AND P0, PT, R178, c[0x0][0x17c], PT ;  /* 0x00005f00b2007a0c */ /* 0x000fe20003f06270 */
[----:B------:R1:W-:Y:S02]  /*e7070*/  @P1 STG.E [R176.64], R249 ;  /* 0x000000f9b0001986 */ /* 0x0003e4000c101906 */
[----:B------:R-:W-:Y:S01]  /*e7080*/  IMAD.WIDE R178, R180, 0x4, R4 ;  /* 0x00000004b4b27825 */ /* 0x000fe200078e0204 */
[----:B------:R-:W-:-:S03]  /*e7090*/  ISETP.LT.AND P1, PT, R151, c[0x0][0x178], !P3 ;  /* 0x00005e0097007a0c */ /* 0x000fc60005f21270 */
[----:B----4-:R4:W-:Y:S01]  /*e70a0*/  @P6 STG.E [R2.64], R248 ;  /* 0x000000f802006986 */ /* 0x0109e2000c101906 */
[----:B------:R4:W-:Y:S01]  /*e70b0*/  @P5 STG.E [R178.64], R185 ;  /* 0x000000b9b2005986 */ /* 0x0009e2000c101906 */
[----:B------:R-:W-:Y:S01]  /*e70c0*/  ISETP.LT.AND P5, PT, R111, c[0x0][0x178], !P3 ;  /* 0x00005e006f007a0c */ /* 0x000fe20005fa1270 */
[C---:B-1----:R-:W-:Y:S02]  /*e70d0*/  IMAD.WIDE R176, R181.reuse, 0x4, R174 ;  /* 0x00000004b5b07825 */ /* 0x042fe400078e02ae */
[----:B------:R-:W2:Y:S02]  /*e70e0*/  LDL.LU R249, [R1+0x1c80] ;  /* 0x001c800001f97983 */ /* 0x000ea40000300800 */
[----:B----4-:R-:W4:Y:S02]  /*e70f0*/  LDL.LU R248, [R1+0x1c20] ;  /* 0x001c200001f87983 */ /* 0x010f240000300800 */
[----:B------:R1:W-:Y:S04]  /*e7100*/  @P4 STG.E [R176.64], R187 ;  /* 0x000000bbb0004986 */ /* 0x0003e8000c101906 */
[----:B------:R-:W4:Y:S01]  /*e7110*/  LDL.LU R185, [R1+0x1cd4] ;  /* 0x001cd40001b97983 */ /* 0x000f220000300800 */
[----:B------:R-:W-:-:S04]  /*e7120*/  IMAD.WIDE R2, R181, 0x4, R6 ;  /* 0x00000004b5027825 */ /* 0x000fc800078e0206 */
[----:B-1----:R-:W-:Y:S01]  /*e7130*/  IMAD.WIDE R176, R181, 0x4, R172 ;  /* 0x00000004b5b07825 */ /* 0x002fe200078e02ac */
[----:B------:R-:W4:Y:S04]  /*e7140*/  LDL.LU R187, [R1+0x1cb4] ;  /* 0x001cb40001bb7983 */ /* 0x000f280000300800 */
[----:B---3--:R1:W-:Y:S04]  /*e7150*/  @P1 STG.E [R176.64], R243 ;  /* 0x000000f3b0001986 */ /* 0x0083e8000c101906 */
[----:B-1----:R-:W3:Y:S04]  /*e7160*/  LDL.LU R243, [R1+0x1c84] ;  /* 0x001c840001f37983 */ /* 0x002ee80000300800 */
[----:B--2---:R1:W-:Y:S04]  /*e7170*/  @P5 STG.E [R2.64], R245 ;  /* 0x000000f502005986 */ /* 0x0043e8000c101906 */
[----:B-1----:R-:W2:Y:S01]  /*e7180*/  LDL.LU R245, [R1+0x1c24] ;  /* 0x001c240001f57983 */ /* 0x002ea20000300800 */
[----:B------:R-:W-:-:S02]  /*e7190*/  ISETP.LT.AND P3, PT, R186, c[0x0][0x178], !P3 ;  /* 0x00005e00ba007a0c */ /* 0x000fc40005f61270 */
[----:B------:R-:W-:Y:S02]  /*e71a0*/  ISETP.LT.AND P6, PT, R150, c[0x0][0x178], !P2 ;  /* 0x00005e0096007a0c */ /* 0x000fe400057c1270 */
[----:B------:R-:W-:Y:S02]  /*e71b0*/  ISETP.LT.AND P4, PT, R151, c[0x0][0x178], !P2 ;  /* 0x00005e0097007a0c */ /* 0x000fe40005781270 */
[C---:B------:R-:W-:Y:S01]  /*e71c0*/  IADD3 R180, R181.reuse, c[0x0][0x198], RZ ;  /* 0x00006600b5b47a10 */ /* 0x040fe20007ffe0ff */
[----:B------:R-:W-:-:S04]  /*e71d0*/  IMAD.WIDE R178, R181, 0x4, R4 ;  /* 0x00000004b5b27825 */ /* 0x000fc800078e0204 */
[----:B------:R-:W-:-:S04]  /*e71e0*/  IMAD.WIDE R176, R180, 0x4, R174 ;  /* 0x00000004b4b07825 */ /* 0x000fc800078e02ae */
[----:B------:R-:W-:Y:S01]  /*e71f0*/  IMAD.WIDE R2, R180, 0x4, R172 ;  /* 0x00000004b4027825 */ /* 0x000fe200078e02ac */
[----:B------:R-:W-:Y:S01]  /*e7200*/  IADD3 R182, R115, 0x190, RZ ;  /* 0x0000019073b67810 */ /* 0x000fe20007ffe0ff */
[----:B------:R1:W-:Y:S01]  /*e7210*/  @P3 STG.E [R178.64], R244 ;  /* 0x000000f4b2003986 */ /* 0x0003e2000c101906 */
[----:B------:R-:W-:Y:S01]  /*e7220*/  ISETP.LT.AND P3, PT, R111, c[0x0][0x178], !P2 ;  /* 0x00005e006f007a0c */ /* 0x000fe20005761270 */
[----:B------:R1:W-:Y:S01]  /*e7230*/  @P6 STG.E [R176.64], R251 ;  /* 0x000000fbb0006986 */ /* 0x0003e2000c101906 */
[----:B------:R-:W-:Y:S02]  /*e7240*/  ISETP.LT.AND P2, PT, R186, c[0x0][0x178], !P2 ;  /* 0x00005e00ba007a0c */ /* 0x000fe40005741270 */
[----:B------:R-:W-:Y:S02]  /*e7250*/  ISETP.LT.AND P6, PT, R150, c[0x0][0x178], !P0 ;  /* 0x00005e0096007a0c */ /* 0x000fe400047c1270 */
[----:B------:R-:W-:Y:S01]  /*e7260*/  ISETP.LT.AND P5, PT, R151, c[0x0][0x178], !P0 ;  /* 0x00005e0097007a0c */ /* 0x000fe200047a1270 */
[----:B------:R1:W-:Y:S01]  /*e7270*/  @P4 STG.E [R2.64], R250 ;  /* 0x000000fa02004986 */ /* 0x0003e2000c101906 */
[----:B------:R-:W-:-:S02]  /*e7280*/  ISETP.GE.AND P1, PT, R182, c[0x0][0x17c], PT ;  /* 0x00005f00b6007a0c */ /* 0x000fc40003f26270 */
[----:B------:R-:W-:Y:S01]  /*e7290*/  ISETP.LT.AND P4, PT, R111, c[0x0][0x178], !P0 ;  /* 0x00005e006f007a0c */ /* 0x000fe20004781270 */
[----:B------:R-:W-:Y:S01]  /*e72a0*/  IADD3 R182, R180, c[0x0][0x198], RZ ;  /* 0x00006600b4b67a10 */ /* 0x000fe20007ffe0ff */
[----:B------:R-:W-:Y:S02]  /*e72b0*/  ISETP.LT.AND P0, PT, R186, c[0x0][0x178], !P0 ;  /* 0x00005e00ba007a0c */ /* 0x000fe40004701270 */
[----:B------:R-:W-:Y:S01]  /*e72c0*/  IADD3 R183, R115, 0x191, RZ ;  /* 0x0000019173b77810 */ /* 0x000fe20007ffe0ff */
[----:B-1----:R-:W2:Y:S01]  /*e72d0*/  LDL.LU R244, [R1+0x1be8] ;  /* 0x001be80001f47983 */ /* 0x002ea20000300800 */
[----:B------:R-:W2:Y:S02]  /*e72e0*/  LDL.LU R251, [R1+0x1bec] ;  /* 0x001bec0001fb7983 */ /* 0x000ea40000300800 */
[----:B------:R-:W-:-:S04]  /*e72f0*/  IMAD.WIDE R176, R180, 0x4, R4 ;  /* 0x00000004b4b07825 */ /* 0x000fc800078e0204 */
[----:B------:R-:W-:-:S04]  /*e7300*/  IMAD.WIDE R2, R180, 0x4, R6 ;  /* 0x00000004b4027825 */ /* 0x000fc800078e0206 */
[----:B------:R-:W-:-:S04]  /*e7310*/  IMAD.WIDE R178, R182, 0x4, R174 ;  /* 0x00000004b6b27825 */ /* 0x000fc800078e02ae */
[C---:B------:R-:W-:Y:S01]  /*e7320*/  IMAD.WIDE R180, R182.reuse, 0x4, R172 ;  /* 0x00000004b6b47825 */ /* 0x040fe200078e02ac */
[----:B------:R-:W2:Y:S04]  /*e7330*/  LDL.LU R250, [R1+0xe3c] ;  /* 0x000e3c0001fa7983 */ /* 0x000ea80000300800 */
[----:B------:R1:W-:Y:S01]  /*e7340*/  @P3 STG.E [R2.64], R249 ;  /* 0x000000f902003986 */ /* 0x0003e2000c101906 */
[----:B----4-:R-:W-:Y:S02]  /*e7350*/  @P2 STG.E [R176.64], R248 ;  /* 0x000000f8b0002986 */ /* 0x010fe4000c101906 */
[----:B------:R4:W-:Y:S01]  /*e7360*/  @P6 STG.E [R178.64], R185 ;  /* 0x000000b9b2006986 */ /* 0x0009e2000c101906 */
[----:B------:R-:W-:Y:S01]  /*e7370*/  ISETP.GE.AND P3, PT, R183, c[0x0][0x17c], PT ;  /* 0x00005f00b7007a0c */ /* 0x000fe20003f66270 */
[C---:B-1----:R-:W-:Y:S01]  /*e7380*/  IMAD.WIDE R2, R182.reuse, 0x4, R6 ;  /* 0x00000004b6027825 */ /* 0x042fe200078e0206 */
[----:B------:R1:W-:Y:S04]  /*e7390*/  @P5 STG.E [R180.64], R187 ;  /* 0x000000bbb4005986 */ /* 0x0003e8000c101906 */
[----:B----4-:R-:W4:Y:S01]  /*e73a0*/  LDL.LU R185, [R1+0xa7c] ;  /* 0x000a7c0001b97983 */ /* 0x010f220000300800 */
[----:B------:R-:W-:-:S03]  /*e73b0*/  IADD3 R183, R182, c[0x0][0x198], RZ ;  /* 0x00006600b6b77a10 */ /* 0x000fc60007ffe0ff */
[----:B-1----:R-:W4:Y:S04]  /*e73c0*/  LDL.LU R187, [R1+0x81c] ;  /* 0x00081c0001bb7983 */ /* 0x002f280000300800 */
[----:B---3--:R1:W-:Y:S02]  /*e73d0*/  @P4 STG.E [R2.64], R243 ;  /* 0x000000f302004986 */ /* 0x0083e4000c101906 */
[----:B-1----:R-:W-:Y:S02]  /*e73e0*/  IMAD.WIDE R2, R182, 0x4, R4 ;  /* 0x00000004b6027825 */ /* 0x002fe400078e0204 */
[----:B------:R-:W3:Y:S04]  /*e73f0*/  LDL.LU R182, [R1+0x818] ;  /* 0x0008180001b67983 */ /* 0x000ee80000300800 */
[----:B--2---:R1:W-:Y:S04]  /*e7400*/  @P0 STG.E [R2.64], R245 ;  /* 0x000000f502000986 */ /* 0x0043e8000c101906 */
[----:B-1----:R-:W2:Y:S01]  /*e7410*/  LDL.LU R2, [R1+0xe38] ;  /* 0x000e380001027983 */ /* 0x002ea20000300800 */
[----:B------:R-:W3:Y:S01]  /*e7420*/  LDL.LU R3, [R1+0xa78] ;  /* 0x000a780001037983 */ /* 0x000ee20000300800 */
[----:B------:R-:W-:-:S02]  /*e7430*/  ISETP.LT.AND P6, PT, R150, c[0x0][0x178], !P1 ;  /* 0x00005e0096007a0c */ /* 0x000fc40004fc1270 */
[----:B------:R-:W-:Y:S02]  /*e7440*/  ISETP.LT.AND P5, PT, R151, c[0x0][0x178], !P1 ;  /* 0x00005e0097007a0c */ /* 0x000fe40004fa1270 */
[----:B------:R-:W-:Y:S02]  /*e7450*/  ISETP.LT.AND P2, PT, R111, c[0x0][0x178], !P1 ;  /* 0x00005e006f007a0c */ /* 0x000fe40004f41270 */
[----:B------:R-:W-:Y:S01]  /*e7460*/  ISETP.LT.AND P4, PT, R186, c[0x0][0x178], !P1 ;  /* 0x00005e00ba007a0c */ /* 0x000fe20004f81270 */
[----:B------:R-:W-:-:S04]  /*e7470*/  IMAD.WIDE R176, R183, 0x4, R174 ;  /* 0x00000004b7b07825 */ /* 0x000fc800078e02ae */
[----:B------:R-:W-:Y:S01]  /*e7480*/  IMAD.WIDE R178, R183, 0x4, R172 ;  /* 0x00000004b7b27825 */ /* 0x000fe200078e02ac */
[----:B------:R-:W-:-:S03]  /*e7490*/  IADD3 R184, R115, 0x192, RZ ;  /* 0x0000019273b87810 */ /* 0x000fc60007ffe0ff */
[----:B------:R-:W-:Y:S01]  /*e74a0*/  IMAD.WIDE R180, R183, 0x4, R6 ;  /* 0x00000004b7b47825 */ /* 0x000fe200078e0206 */
[----:B------:R-:W-:Y:S02]  /*e74b0*/  ISETP.GE.AND P1, PT, R184, c[0x0][0x17c], PT ;  /* 0x00005f00b8007a0c */ /* 0x000fe40003f26270 */
[----:B------:R-:W4:Y:S04]  /*e74c0*/  LDL.LU R184, [R1+0x12f8] ;  /* 0x0012f80001b87983 */ /* 0x000f280000300800 */
[----:B------:R1:W-:Y:S01]  /*e74d0*/  @P6 STG.E [R176.64], R244 ;  /* 0x000000f4b0006986 */ /* 0x0003e2000c101906 */
[----:B------:R-:W4:Y:S02]  /*e74e0*/  LDL.LU R249, [R1+0xc58] ;  /* 0x000c580001f97983 */ /* 0x000f240000300800 */
[----:B------:R-:W4:Y:S02]  /*e74f0*/  LDL.LU R248, [R1+0x828] ;  /* 0x0008280001f87983 */ /* 0x000f240000300800 */
[----:B------:R-:W4:Y:S01]  /*e7500*/  LDL.LU R243, [R1+0x1bfc] ;  /* 0x001bfc0001f37983 */ /* 0x000f220000300800 */
[----:B------:R-:W4:Y:S04]  /*e7510*/  LDL.LU R245, [R1+0x12fc] ;  /* 0x0012fc0001f57983 */ /* 0x000f280000300800 */
[----:B-1----:R-:W4:Y:S01]  /*e7520*/  LDL.LU R244, [R1+0x43f0] ;  /* 0x0043f00001f47983 */ /* 0x002f220000300800 */
[----:B------:R-:W-:-:S02]  /*e7530*/  ISETP.LT.AND P0, PT, R151, c[0x0][0x178], !P3 ;  /* 0x00005e0097007a0c */ /* 0x000fc40005f01270 */
[----:B------:R-:W-:Y:S02]  /*e7540*/  ISETP.LT.AND P6, PT, R111, c[0x0][0x178], !P3 ;  /* 0x00005e006f007a0c */ /* 0x000fe40005fc1270 */
[C---:B------:R-:W-:Y:S01]  /*e7550*/  IADD3 R176, R183.reuse, c[0x0][0x198], RZ ;  /* 0x00006600b7b07a10 */ /* 0x040fe20007ffe0ff */
[----:B--2---:R-:W-:Y:S01]  /*e7560*/  @P5 STG.E [R178.64], R2 ;  /* 0x00000002b2005986 */ /* 0x004fe2000c101906 */
[----:B---3--:R1:W-:Y:S02]  /*e7570*/  @P2 STG.E [R180.64], R3 ;  /* 0x00000003b4002986 */ /* 0x0083e4000c101906 */
[----:B-1----:R-:W-:-:S05]  /*e7580*/  IMAD.WIDE R2, R183, 0x4, R4 ;  /* 0x00000004b7027825 */ /* 0x002fca00078e0204 */
[----:B------:R1:W-:Y:S04]  /*e7590*/  @P4 STG.E [R2.64], R182 ;  /* 0x000000b602004986 */ /* 0x0003e8000c101906 */
[----:B-1----:R-:W2:Y:S01]  /*e75a0*/  LDL.LU R3, [R1+0x1bf8] ;  /* 0x001bf80001037983 */ /* 0x002ea20000300800 */
[----:B------:R-:W-:Y:S01]  /*e75b0*/  ISETP.LT.AND P5, PT, R150, c[0x0][0x178], !P3 ;  /* 0x00005e0096007a0c */ /* 0x000fe20005fa1270 */
[----:B------:R-:W-:-:S04]  /*e75c0*/  IMAD.WIDE R182, R176, 0x4, R174 ;  /* 0x00000004b0b67825 */ /* 0x000fc800078e02ae */
[----:B------:R-:W-:-:S04]  /*e75d0*/  IMAD.WIDE R180, R176, 0x4, R172 ;  /* 0x00000004b0b47825 */ /* 0x000fc800078e02ac */
[----:B------:R-:W-:-:S04]  /*e75e0*/  IMAD.WIDE R178, R176, 0x4, R6 ;  /* 0x00000004b0b27825 */ /* 0x000fc800078e0206 */
[----:B------:R-:W-:Y:S01]  /*e75f0*/  @P5 STG.E [R182.64], R251 ;  /* 0x000000fbb6005986 */ /* 0x000fe2000c101906 */
[----:B------:R-:W-:Y:S02]  /*e7600*/  @P0 STG.E [R180.64], R250 ;  /* 0x000000fab4000986 */ /* 0x000fe4000c101906 */
[----:B----4-:R1:W-:Y:S02]  /*e7610*/  @P6 STG.E [R178.64], R185 ;  /* 0x000000b9b2006986 */ /* 0x0103e4000c101906 */
[----:B-1----:R-:W3:Y:S01]  /*e7620*/  LDL.LU R185, [R1+0xc5c] ;  /* 0x000c5c0001b97983 */ /* 0x002ee20000300800 */
[----:B------:R-:W-:Y:S02]  /*e7630*/  ISETP.LT.AND P3, PT, R186, c[0x0][0x178], !P3 ;  /* 0x00005e00ba007a0c */ /* 0x000fe40005f61270 */
[----:B------:R-:W-:Y:S02]  /*e7640*/  ISETP.LT.AND P4, PT, R150, c[0x0][0x178], !P1 ;  /* 0x00005e0096007a0c */ /* 0x000fe40004f81270 */
[----:B------:R-:W-:-:S02]  /*e7650*/  IADD3 R177, R115, 0x193, RZ ;  /* 0x0000019373b17810 */ /* 0x000fc40007ffe0ff */
[C---:B------:R-:W-:Y:S02]  /*e7660*/  IADD3 R2, R176.reuse, c[0x0][0x198], RZ ;  /* 0x00006600b0027a10 */ /* 0x040fe40007ffe0ff */
[----:B------:R-:W-:Y:S01]  /*e7670*/  ISETP.GE.AND P2, PT, R177, c[0x0][0x17c], PT ;  /* 0x00005f00b1007a0c */ /* 0x000fe20003f46270 */
[----:B------:R-:W-:-:S04]  /*e7680*/  IMAD.WIDE R176, R176, 0x4, R4 ;  /* 0x00000004b0b07825 */ /* 0x000fc800078e0204 */
[----:B------:R-:W-:Y:S01]  /*e7690*/  IMAD.WIDE R182, R2, 0x4, R174 ;  /* 0x0000000402b67825 */ /* 0x000fe200078e02ae */
[----:B------:R1:W-:Y:S01]  /*e76a0*/  @P3 STG.E [R176.64], R187 ;  /* 0x000000bbb0003986 */ /* 0x0003e2000c101906 */
[C---:B------:R-:W-:Y:S02]  /*e76b0*/  ISETP.LT.AND P3, PT, R151.reuse, c[0x0][0x178], !P1 ;  /* 0x00005e0097007a0c */ /* 0x040fe40004f61270 */
[----:B------:R-:W-:Y:S02]  /*e76c0*/  ISETP.LT.AND P0, PT, R186, c[0x0][0x178], !P1 ;  /* 0x00005e00ba007a0c */ /* 0x000fe40004f01270 */
[----:B------:R-:W-:Y:S01]  /*e76d0*/  ISETP.LT.AND P6, PT, R150, c[0x0][0x178], !P2 ;  /* 0x00005e0096007a0c */ /* 0x000fe200057c1270 */
[C---:B------:R-:W-:Y:S01]  /*e76e0*/  IMAD.WIDE R178, R2.reuse, 0x4, R172 ;  /* 0x0000000402b27825 */ /* 0x040fe200078e02ac */
[----:B------:R-:W-:Y:S01]  /*e76f0*/  ISETP.LT.AND P5, PT, R151, c[0x0][0x178], !P2 ;  /* 0x00005e0097007a0c */ /* 0x000fe200057a1270 */
[----:B-1----:R-:W4:Y:S02]  /*e7700*/  LDL.LU R187, [R1+0x82c] ;  /* 0x00082c0001bb7983 */ /* 0x002f240000300800 */
[----:B------:R-:W3:Y:S02]  /*e7710*/  LDL.LU R251, [R1+0x1c08] ;  /* 0x001c080001fb7983 */ /* 0x000ee40000300800 */
[----:B------:R-:W-:-:S04]  /*e7720*/  IMAD.WIDE R176, R2, 0x4, R6 ;  /* 0x0000000402b07825 */ /* 0x000fc800078e0206 */
[----:B------:R-:W4:Y:S01]  /*e7730*/  LDL.LU R250, [R1+0x16f8] ;  /* 0x0016f80001fa7983 */ /* 0x000f220000300800 */
[----:B--2---:R1:W-:Y:S01]  /*e7740*/  @P4 STG.E [R182.64], R3 ;  /* 0x00000003b6004986 */ /* 0x0043e2000c101906 */
[----:B------:R-:W-:Y:S01]  /*e7750*/  ISETP.LT.AND P4, PT, R111, c[0x0][0x178], !P1 ;  /* 0x00005e006f007a0c */ /* 0x000fe20004f81270 */
[----:B------:R2:W-:Y:S01]  /*e7760*/  @P3 STG.E [R178.64], R184 ;  /* 0x000000b8b2003986 */ /* 0x0005e2000c101906 */
[----:B-1----:R-:W-:Y:S02]  /*e7770*/  IADD3 R3, R115, 0x194, RZ ;  /* 0x0000019473037810 */ /* 0x002fe40007ffe0ff */
[----:B------:R-:W-:-:S09]  /*e7780*/  IADD3 R182, R2, c[0x0][0x198], RZ ;  /* 0x0000660002b67a10 */ /* 0x000fd20007ffe0ff */
[----:B------:R1:W-:Y:S01]  /*e7790*/  @P4 STG.E [R176.64], R249 ;  /* 0x000000f9b0004986 */ /* 0x0003e2000c101906 */
[----:B------:R-:W-:Y:S01]  /*e77a0*/  ISETP.GE.AND P1, PT, R3, c[0x0][0x17c], PT ;  /* 0x00005f0003007a0c */ /* 0x000fe20003f26270 */
[----:B------:R-:W-:-:S04]  /*e77b0*/  IMAD.WIDE R2, R2, 0x4, R4 ;  /* 0x0000000402027825 */ /* 0x000fc800078e0204 */
[----:B------:R-:W-:-:S04]  /*e77c0*/  IMAD.WIDE R180, R182, 0x4, R174 ;  /* 0x00000004b6b47825 */ /* 0x000fc800078e02ae */
[C---:B--2---:R-:W-:Y:S01]  /*e77d0*/  IMAD.WIDE R178, R182.reuse, 0x4, R172 ;  /* 0x00000004b6b27825 */ /* 0x044fe200078e02ac */
[----:B-1----:R-:W2:Y:S04]  /*e77e0*/  LDL.LU R249, [R1+0xe48] ;  /* 0x000e480001f97983 */ /* 0x002ea80000300800 */
[----:B------:R1:W-:Y:S01]  /*e77f0*/  @P0 STG.E [R2.64], R248 ;  /* 0x000000f802000986 */ /* 0x0003e2000c101906 */
[----:B------:R1:W-:Y:S02]  /*e7800*/  @P6 STG.E [R180.64], R243 ;  /* 0x000000f3b4006986 */ /* 0x0003e4000c101906 */
[----:B------:R1:W-:Y:S02]  /*e7810*/  @P5 STG.E [R178.64], R245 ;  /* 0x000000f5b2005986 */ /* 0x0003e4000c101906 */
[----:B-1----:R-:W2:Y:S01]  /*e7820*/  LDL.LU R248, [R1+0xa88] ;  /* 0x000a880001f87983 */ /* 0x002ea20000300800 */
[----:B------:R-:W2:Y:S02]  /*e7830*/  LDL.LU R243, [R1+0x1c0c] ;  /* 0x001c0c0001f37983 */ /* 0x000ea40000300800 */
[----:B------:R-:W2:Y:S01]  /*e7840*/  LDL.LU R245, [R1+0x16fc] ;  /* 0x0016fc0001f57983 */ /* 0x000ea20000300800 */
[----:B------:R-:W-:Y:S01]  /*e7850*/  ISETP.LT.AND P3, PT, R111, c[0x0][0x178], !P2 ;  /* 0x00005e006f007a0c */ /* 0x000fe20005761270 */
[----:B------:R-:W-:-:S12]  /*e7860*/  IMAD.WIDE R2, R182, 0x4, R6 ;  /* 0x00000004b6027825 */ /* 0x000fd800078e0206 */
[----:B---3--:R1:W-:Y:S04]  /*e7870*/  @P3 STG.E [R2.64], R185 ;  /* 0x000000b902003986 */ /* 0x0083e8000c101906 */
[----:B-1----:R-:W3:Y:S01]  /*e7880*/  LDL.LU R185, [R1+0xe4c] ;  /* 0x000e4c0001b97983 */ /* 0x002ee20000300800 */
[----:B------:R-:W-:Y:S02]  /*e7890*/  ISETP.LT.AND P2, PT, R186, c[0x0][0x178], !P2 ;  /* 0x00005e00ba007a0c */ /* 0x000fe40005741270 */
[----:B------:R-:W-:Y:S02]  /*e78a0*/  ISETP.LT.AND P5, PT, R150, c[0x0][0x178], !P1 ;  /* 0x00005e0096007a0c */ /* 0x000fe40004fa1270 */
[----:B------:R-:W-:Y:S02]  /*e78b0*/  IADD3 R180, R182, c[0x0][0x198], RZ ;  /* 0x00006600b6b47a10 */ /* 0x000fe40007ffe0ff */
[----:B------:R-:W-:-:S02]  /*e78c0*/  IADD3 R183, R115, 0x195, RZ ;  /* 0x0000019573b77810 */ /* 0x000fc40007ffe0ff */
[----:B------:R-:W-:Y:S02]  /*e78d0*/  ISETP.LT.AND P0, PT, R151, c[0x0][0x178], !P1 ;  /* 0x00005e0097007a0c */ /* 0x000fe40004f01270 */
[----:B------:R-:W-:Y:S01]  /*e78e0*/  ISETP.LT.AND P4, PT, R111, c[0x0][0x178], !P1 ;  /* 0x00005e006f007a0c */ /* 0x000fe20004f81270 */
[----:B------:R-:W-:-:S04]  /*e78f0*/  IMAD.WIDE R176, R182, 0x4, R4 ;  /* 0x00000004b6b07825 */ /* 0x000fc800078e0204 */
[----:B------:R-:W-:Y:S01]  /*e7900*/  IMAD.WIDE R178, R180, 0x4, R174 ;  /* 0x00000004b4b27825 */ /* 0x000fe200078e02ae */
[----:B------:R-:W-:Y:S02]  /*e7910*/  ISETP.GE.AND P6, PT, R183, c[0x0][0x17c], PT ;  /* 0x00005f00b7007a0c */ /* 0x000fe40003fc6270 */
[----:B------:R-:W-:Y:S02]  /*e7920*/  IADD3 R181, R115, 0x196, RZ ;  /* 0x0000019673b57810 */ /* 0x000fe40007ffe0ff */
[----:B------:R-:W-:Y:S01]  /*e7930*/  ISETP.LT.AND P1, PT, R186, c[0x0][0x178], !P1 ;  /* 0x00005e00ba007a0c */ /* 0x000fe20004f21270 */
[----:B------:R-:W-:Y:S01]  /*e7940*/  IMAD.WIDE R2, R180, 0x4, R6 ;  /* 0x00000004b4027825 */ /* 0x000fe200078e0206 */
[----:B----4-:R1:W-:Y:S03]  /*e7950*/  @P2 STG.E [R176.64], R187 ;  /* 0x000000bbb0002986 */ /* 0x0103e6000c101906 */
[----:B------:R4:W-:Y:S01]  /*e7960*/  @P5 STG.E [R178.64], R251 ;  /* 0x000000fbb2005986 */ /* 0x0009e2000c101906 */
[----:B------:R-:W-:-:S02]  /*e7970*/  ISETP.LT.AND P2, PT, R150, c[0x0][0x178], !P6 ;  /* 0x00005e0096007a0c */ /* 0x000fc40007741270 */
[----:B------:R-:W-:Y:S02]  /*e7980*/  ISETP.LT.AND P5, PT, R151, c[0x0][0x178], !P6 ;  /* 0x00005e0097007a0c */ /* 0x000fe400077a1270 */
[----:B------:R-:W-:Y:S01]  /*e7990*/  ISETP.GE.AND P3, PT, R181, c[0x0][0x17c], PT ;  /* 0x00005f00b5007a0c */ /* 0x000fe20003f66270 */
[C---:B------:R-:W-:Y:S01]  /*e79a0*/  IADD3 R181, R180.reuse, c[0x0][0x198], RZ ;  /* 0x00006600b4b57a10 */ /* 0x040fe20007ffe0ff */
[----:B------:R-:W-:Y:S01]  /*e79b0*/  IADD3 R182, R115, 0x197, RZ ;  /* 0x0000019773b67810 */ /* 0x000fe20007ffe0ff */
[----:B-1----:R-:W-:-:S04]  /*e79c0*/  IMAD.WIDE R176, R180, 0x4, R172 ;  /* 0x00000004b4b07825 */ /* 0x002fc800078e02ac */
[C---:B----4-:R-:W-:Y:S01]  /*e79d0*/  IMAD.WIDE R178, R181.reuse, 0x4, R172 ;  /* 0x00000004b5b27825 */ /* 0x050fe200078e02ac */
[----:B------:R-:W4:Y:S04]  /*e79e0*/  LDL.LU R187, [R1+0xa8c] ;  /* 0x000a8c0001bb7983 */ /* 0x000f280000300800 */
[----:B------:R1:W-:Y:S01]  /*e79f0*/  @P0 STG.E [R176.64], R250 ;  /* 0x000000fab0000986 */ /* 0x0003e2000c101906 */
[----:B------:R-:W4:Y:S01]  /*e7a00*/  LDL.LU R183, [R1+0x1308] ;  /* 0x0013080001b77983 */ /* 0x000f220000300800 */
[----:B------:R-:W-:Y:S02]  /*e7a10*/  ISETP.GE.AND P0, PT, R182, c[0x0][0x17c], PT ;  /* 0x00005f00b6007a0c */ /* 0x000fe40003f06270 */
[----:B------:R-:W4:Y:S01]  /*e7a20*/  LDL.LU R182, [R1+0x1af8] ;  /* 0x001af80001b67983 */ /* 0x000f220000300800 */
[----:B------:R-:W4:Y:S02]  /*e7a30*/  LDL.LU R184, [R1+0xc68] ;  /* 0x000c680001b87983 */ /* 0x000f240000300800 */
[C---:B-1----:R-:W-:Y:S01]  /*e7a40*/  IMAD.WIDE R176, R181.reuse, 0x4, R174 ;  /* 0x00000004b5b07825 */ /* 0x042fe200078e02ae */
[----:B--2---:R1:W-:Y:S03]  /*e7a50*/  @P4 STG.E [R2.64], R249 ;  /* 0x000000f902004986 */ /* 0x0043e6000c101906 */
[----:B-1----:R-:W-:Y:S01]  /*e7a60*/  IMAD.WIDE R2, R180, 0x4, R4 ;  /* 0x00000004b4027825 */ /* 0x002fe200078e0204 */
[----:B------:R-:W-:-:S04]  /*e7a70*/  IADD3 R180, R181, c[0x0][0x198], RZ ;  /* 0x00006600b5b47a10 */ /* 0x000fc80007ffe0ff */
[----:B------:R1:W-:Y:S01]  /*e7a80*/  @P1 STG.E [R2.64], R248 ;  /* 0x000000f802001986 */ /* 0x0003e2000c101906 */
[----:B------:R2:W-:Y:S02]  /*e7a90*/  @P2 STG.E [R176.64], R243 ;  /* 0x000000f3b0002986 */ /* 0x0005e4000c101906 */
[----:B------:R2:W-:Y:S02]  /*e7aa0*/  @P5 STG.E [R178.64], R245 ;  /* 0x000000f5b2005986 */ /* 0x0005e4000c101906 */
[C---:B-1----:R-:W-:Y:S01]  /*e7ab0*/  IMAD.WIDE R2, R181.reuse, 0x4, R6 ;  /* 0x00000004b5027825 */ /* 0x042fe200078e0206 */
[----:B--2---:R-:W2:Y:S03]  /*e7ac0*/  LDL.LU R243, [R1+0x1c4c] ;  /* 0x001c4c0001f37983 */ /* 0x004ea60000300800 */
[----:B------:R-:W2:Y:S02]  /*e7ad0*/  LDL.LU R245, [R1+0x1afc] ;  /* 0x001afc0001f57983 */ /* 0x000ea40000300800 */
[----:B------:R-:W-:-:S02]  /*e7ae0*/  IMAD.WIDE R176, R181, 0x4, R4 ;  /* 0x00000004b5b07825 */ /* 0x000fc400078e0204 */
[----:B------:R-:W2:Y:S01]  /*e7af0*/  LDL.LU R181, [R1+0x1c48] ;  /* 0x001c480001b57983 */ /* 0x000ea20000300800 */
[----:B------:R-:W-:Y:S01]  /*e7b00*/  ISETP.LT.AND P4, PT, R111, c[0x0][0x178], !P6 ;  /* 0x00005e006f007a0c */ /* 0x000fe20007781270 */
[----:B------:R-:W2:-:S12]  /*e7b10*/  LDL.LU R248, [R1+0x130c] ;  /* 0x00130c0001f87983 */ /* 0x000e980000300800 */
[----:B---3--:R1:W-:Y:S04]  /*e7b20*/  @P4 STG.E [R2.64], R185 ;  /* 0x000000b902004986 */ /* 0x0083e8000c101906 */
[----:B-1----:R-:W3:Y:S01]  /*e7b30*/  LDL.LU R185, [R1+0xc6c] ;  /* 0x000c6c0001b97983 */ /* 0x002ee20000300800 */
[----:B------:R-:W-:Y:S02]  /*e7b40*/  ISETP.LT.AND P6, PT, R186, c[0x0][0x178], !P6 ;  /* 0x00005e00ba007a0c */ /* 0x000fe400077c1270 */
[----:B------:R-:W-:Y:S02]  /*e7b50*/  ISETP.LT.AND P5, PT, R150, c[0x0][0x178], !P3 ;  /* 0x00005e0096007a0c */ /* 0x000fe40005fa1270 */
[----:B------:R-:W-:Y:S02]  /*e7b60*/  ISETP.LT.AND P1, PT, R151, c[0x0][0x178], !P3 ;  /* 0x00005e0097007a0c */ /* 0x000fe40005f21270 */
[----:B------:R-:W-:-:S02]  /*e7b70*/  IADD3 R178, R115, 0x198, RZ ;  /* 0x0000019873b27810 */ /* 0x000fc40007ffe0ff */
[----:B------:R-:W-:Y:S01]  /*e7b80*/  ISETP.LT.AND P2, PT, R111, c[0x0][0x178], !P3 ;  /* 0x00005e006f007a0c */ /* 0x000fe20005f41270 */
[----:B------:R-:W-:Y:S01]  /*e7b90*/  IMAD.WIDE R2, R180, 0x4, R172 ;  /* 0x00000004b4027825 */ /* 0x000fe200078e02ac */
[----:B------:R-:W3:Y:S01]  /*e7ba0*/  LDL.LU R251, [R1+0x1c78] ;  /* 0x001c780001fb7983 */ /* 0x000ee20000300800 */
[----:B------:R-:W-:Y:S02]  /*e7bb0*/  ISETP.GE.AND P4, PT, R178, c[0x0][0x17c], PT ;  /* 0x00005f00b2007a0c */ /* 0x000fe40003f86270 */
[----:B------:R-:W-:Y:S01]  /*e7bc0*/  IMAD.WIDE R178, R180, 0x4, R174 ;  /* 0x00000004b4b27825 */ /* 0x000fe200078e02ae */
[----:B------:R-:W-:Y:S01]  /*e7bd0*/  ISETP.LT.AND P3, PT, R186, c[0x0][0x178], !P3 ;  /* 0x00005e00ba007a0c */ /* 0x000fe20005f61270 */
[----:B------:R-:W3:Y:S04]  /*e7be0*/  LDL.LU R250, [R1+0x1c38] ;  /* 0x001c380001fa7983 */ /* 0x000ee80000300800 */
[----:B----4-:R1:W-:Y:S01]  /*e7bf0*/  @P6 STG.E [R176.64], R187 ;  /* 0x000000bbb0006986 */ /* 0x0103e2000c101906 */
[----:B------:R-:W-:Y:S01]  /*e7c00*/  ISETP.LT.AND P6, PT, R150, c[0x0][0x178], !P0 ;  /* 0x00005e0096007a0c */ /* 0x000fe200047c1270 */
[----:B------:R-:W3:Y:S02]  /*e7c10*/  LDL.LU R249, [R1+0x1788] ;  /* 0x0017880001f97983 */ /* 0x000ee40000300800 */
[----:B-1----:R-:W-:Y:S01]  /*e7c20*/  IMAD.WIDE R176, R180, 0x4, R6 ;  /* 0x00000004b4b07825 */ /* 0x002fe200078e0206 */
[----:B------:R-:W3:Y:S04]  /*e7c30*/  LDL.LU R187, [R1+0xff8] ;  /* 0x000ff80001bb7983 */ /* 0x000ee80000300800 */
[----:B--2---:R1:W-:Y:S01]  /*e7c40*/  @P5 STG.E [R178.64], R181 ;  /* 0x000000b5b2005986 */ /* 0x0043e2000c101906 */
[----:B------:R-:W-:Y:S01]  /*e7c50*/  ISETP.LT.AND P5, PT, R151, c[0x0][0x178], !P0 ;  /* 0x00005e0097007a0c */ /* 0x000fe200047a1270 */
[----:B------:R2:W-:Y:S02]  /*e7c60*/  @P1 STG.E [R2.64], R182 ;  /* 0x000000b602001986 */ /* 0x0005e4000c101906 */
[----:B------:R2:W-:Y:S01]  /*e7c70*/  @P2 STG.E [R176.64], R183 ;  /* 0x000000b7b0002986 */ /* 0x0005e2000c101906 */
[----:B------:R-:W-:-:S02]  /*e7c80*/  ISETP.LT.AND P2, PT, R111, c[0x0][0x178], !P0 ;  /* 0x00005e006f007a0c */ /* 0x000fc40004741270 */
[C---:B-1----:R-:W-:Y:S01]  /*e7c90*/  IADD3 R181, R180.reuse, c[0x0][0x198], RZ ;  /* 0x00006600b4b57a10 */ /* 0x042fe20007ffe0ff */
[----:B--2---:R-:W-:-:S04]  /*e7ca0*/  IMAD.WIDE R2, R180, 0x4, R4 ;  /* 0x00000004b4027825 */ /* 0x004fc800078e0204 */
[----:B------:R-:W-:-:S04]  /*e7cb0*/  IMAD.WIDE R176, R181, 0x4, R174 ;  /* 0x00000004b5b07825 */ /* 0x000fc800078e02ae */
[C---:B------:R-:W-:Y:S01]  /*e7cc0*/  IMAD.WIDE R178, R181.reuse, 0x4, R172 ;  /* 0x00000004b5b27825 */ /* 0x040fe200078e02ac */
[----:B------:R-:W-:Y:S01]  /*e7cd0*/  ISETP.LT.AND P0, PT, R186, c[0x0][0x178], !P0 ;  /* 0x00005e00ba007a0c */ /* 0x000fe20004701270 */
[----:B------:R-:W-:Y:S02]  /*e7ce0*/  @P3 STG.E [R2.64], R184 ;  /* 0x000000b802003986 */ /* 0x000fe4000c101906 */
[----:B------:R1:W-:Y:S02]  /*e7cf0*/  @P6 STG.E [R176.64], R243 ;  /* 0x000000f3b0006986 */ /* 0x0003e4000c101906 */
[----:B------:R2:W-:Y:S01]  /*e7d00*/  @P5 STG.E [R178.64], R245 ;  /* 0x000000f5b2005986 */ /* 0x0005e2000c101906 */
[----:B-1----:R-:W4:Y:S01]  /*e7d10*/  LDL.LU R243, [R1+0x1c7c] ;  /* 0x001c7c0001f37983 */ /* 0x002f220000300800 */
[----:B------:R-:W-:-:S04]  /*e7d20*/  IMAD.WIDE R176, R181, 0x4, R6 ;  /* 0x00000004b5b07825 */ /* 0x000fc800078e0206 */
[----:B--2---:R-:W2:Y:S02]  /*e7d30*/  LDL.LU R245, [R1+0x1c3c] ;  /* 0x001c3c0001f57983 */ /* 0x004ea40000300800 */
[----:B------:R-:W-:Y:S01]  /*e7d40*/  IMAD.WIDE R2, R181, 0x4, R4 ;  /* 0x00000004b5027825 */ /* 0x000fe200078e0204 */
[----:B------:R1:W-:Y:S04]  /*e7d50*/  @P2 STG.E [R176.64], R248 ;  /* 0x000000f8b0002986 */ /* 0x0003e8000c101906 */
[----:B---3--:R3:W-:Y:S01]  /*e7d60*/  @P0 STG.E [R2.64], R185 ;  /* 0x000000b902000986 */ /* 0x0087e2000c101906 */
[----:B-1----:R-:W2:Y:S04]  /*e7d70*/  LDL.LU R248, [R1+0x178c] ;  /* 0x00178c0001f87983 */ /* 0x002ea80000300800 */
[----:B---3--:R-:W3:Y:S01]  /*e7d80*/  LDL.LU R185, [R1+0xffc] ;  /* 0x000ffc0001b97983 */ /* 0x008ee20000300800 */
[----:B------:R-:W-:-:S02]  /*e7d90*/  ISETP.LT.AND P6, PT, R150, c[0x0][0x178], !P4 ;  /* 0x00005e0096007a0c */ /* 0x000fc400067c1270 */
[----:B------:R-:W-:Y:S02]  /*e7da0*/  ISETP.LT.AND P3, PT, R151, c[0x0][0x178], !P4 ;  /* 0x00005e0097007a0c */ /* 0x000fe40006761270 */
[----:B------:R-:W-:Y:S02]  /*e7db0*/  IADD3 R180, R181, c[0x0][0x198], RZ ;  /* 0x00006600b5b47a10 */ /* 0x000fe40007ffe0ff */
[----:B------:R-:W-:Y:S02]  /*e7dc0*/  IADD3 R182, R115, 0x199, RZ ;  /* 0x0000019973b67810 */ /* 0x000fe40007ffe0ff */
[----:B------:R-:W-:Y:S01]  /*e7dd0*/  ISETP.LT.AND P5, PT, R111, c[0x0][0x178], !P4 ;  /* 0x00005e006f007a0c */ /* 0x000fe200067a1270 */
[----:B------:R-:W3:Y:S01]  /*e7de0*/  LDL.LU R183, [R1+0x1c68] ;  /* 0x001c680001b77983 */ /* 0x000ee20000300800 */
[----:B------:R-:W-:Y:S01]  /*e7df0*/  ISETP.GE.AND P1, PT, R182, c[0x0][0x17c], PT ;  /* 0x00005f00b6007a0c */ /* 0x000fe20003f26270 */
[----:B------:R-:W-:-:S04]  /*e7e00*/  IMAD.WIDE R178, R180, 0x4, R174 ;  /* 0x00000004b4b27825 */ /* 0x000fc800078e02ae */
[----:B------:R-:W-:Y:S01]  /*e7e10*/  IMAD.WIDE R176, R180, 0x4, R172 ;  /* 0x00000004b4b07825 */ /* 0x000fe200078e02ac */
[----:B------:R-:W-:Y:S02]  /*e7e20*/  ISETP.LT.AND P4, PT, R186, c[0x0][0x178], !P4 ;  /* 0x00005e00ba007a0c */ /* 0x000fe40006781270 */
[----:B------:R-:W-:Y:S01]  /*e7e30*/  ISETP.LT.AND P0, PT, R150, c[0x0][0x178], !P1 ;  /* 0x00005e0096007a0c */ /* 0x000fe20004f01270 */
[C---:B------:R-:W-:Y:S01]  /*e7e40*/  IMAD.WIDE R2, R180.reuse, 0x4, R6 ;  /* 0x00000004b4027825 */ /* 0x040fe200078e0206 */
[----:B------:R1:W-:Y:S03]  /*e7e50*/  @P6 STG.E [R178.64], R251 ;  /* 0x000000fbb2006986 */ /* 0x0003e6000c101906 */
[----:B------:R-:W-:Y:S01]  /*e7e60*/  @P3 STG.E [R176.64], R250 ;  /* 0x000000fab0003986 */ /* 0x000fe2000c101906 */
[----:B------:R-:W-:Y:S02]  /*e7e70*/  ISETP.LT.AND P3, PT, R151, c[0x0][0x178], !P1 ;  /* 0x00005e0097007a0c */ /* 0x000fe40004f61270 */
[----:B------:R-:W-:Y:S01]  /*e7e80*/  ISETP.LT.AND P6, PT, R111, c[0x0][0x178], !P1 ;  /* 0x00005e006f007a0c */ /* 0x000fe20004fc1270 */
[----:B------:R1:W-:Y:S02]  /*e7e90*/  @P5 STG.E [R2.64], R249 ;  /* 0x000000f902005986 */ /* 0x0003e4000c101906 */
[C---:B-1----:R-:W-:Y:S01]  /*e7ea0*/  IMAD.WIDE R178, R180.reuse, 0x4, R4 ;  /* 0x00000004b4b27825 */ /* 0x042fe200078e0204 */
[----:B------:R-:W-:-:S02]  /*e7eb0*/  IADD3 R180, R180, c[0x0][0x198], RZ ;  /* 0x00006600b4b47a10 */ /* 0x000fc40007ffe0ff */
[----:B------:R-:W-:-:S03]  /*e7ec0*/  ISETP.LT.AND P1, PT, R186, c[0x0][0x178], !P1 ;  /* 0x00005e00ba007a0c */ /* 0x000fc60004f21270 */
[----:B------:R-:W-:-:S04]  /*e7ed0*/  IMAD.WIDE R2, R180, 0x4, R174 ;  /* 0x00000004b4027825 */ /* 0x000fc800078e02ae */
[C---:B------:R-:W-:Y:S01]  /*e7ee0*/  IMAD.WIDE R176, R180.reuse, 0x4, R172 ;  /* 0x00000004b4b07825 */ /* 0x040fe200078e02ac */
[----:B------:R-:W-:Y:S04]  /*e7ef0*/  @P4 STG.E [R178.64], R187 ;  /* 0x000000bbb2004986 */ /* 0x000fe8000c101906 */
[----:B----4-:R1:W-:Y:S01]  /*e7f00*/  @P0 STG.E [R2.64], R243 ;  /* 0x000000f302000986 */ /* 0x0103e2000c101906 */
[----:B--2---:R2:W-:Y:S02]  /*e7f10*/  @P3 STG.E [R176.64], R245 ;  /* 0x000000f5b0003986 */ /* 0x0045e4000c101906 */
[C---:B-1----:R-:W-:Y:S01]  /*e7f20*/  IMAD.WIDE R2, R180.reuse, 0x4, R6 ;  /* 0x00000004b4027825 */ /* 0x042fe200078e0206 */
[----:B--2---:R-:W2:Y:S03]  /*e7f30*/  LDL.LU R245, [R1+0x1008] ;  /* 0x0010080001f57983 */ /* 0x004ea60000300800 */
[----:B------:R-:W4:Y:S02]  /*e7f40*/  LDL.LU R187, [R1+0x1c6c] ;  /* 0x001c6c0001bb7983 */ /* 0x000f240000300800 */
[----:B------:R-:W2:Y:S02]  /*e7f50*/  LDL.LU R243, [R1+0x1c1c] ;  /* 0x001c1c0001f37983 */ /* 0x000ea40000300800 */
[----:B------:R-:W-:Y:S01]  /*e7f60*/  IMAD.WIDE R176, R180, 0x4, R4 ;  /* 0x00000004b4b07825 */ /* 0x000fe200078e0204 */
[----:B------:R1:W-:Y:S04]  /*e7f70*/  @P6 STG.E [R2.64], R248 ;  /* 0x000000f802006986 */ /* 0x0003e8000c101906 */
[----:B---3--:R3:W-:Y:S04]  /*e7f80*/  @P1 STG.E [R176.64], R185 ;  /* 0x000000b9b0001986 */ /* 0x0087e8000c101906 */
[----:B-1----:R-:W2:Y:S04]  /*e7f90*/  LDL.LU R3, [R1+0x1ca8] ;  /* 0x001ca80001037983 */ /* 0x002ea80000300800 */
[----:B---3--:R-:W3:Y:S01]  /*e7fa0*/  LDL.LU R177, [R1+0x1c18] ;  /* 0x001c180001b17983 */ /* 0x008ee20000300800 */
[----:B------:R-:W-:-:S02]  /*e7fb0*/  IADD3 R182, R115, 0x19a, RZ ;  /* 0x0000019a73b67810 */ /* 0x000fc40007ffe0ff */
[----:B------:R-:W-:Y:S01]  /*e7fc0*/  IADD3 R178, R115, 0x19b, RZ ;  /* 0x0000019b73b27810 */ /* 0x000fe20007ffe0ff */
[----:B------:R-:W3:Y:S01]  /*e7fd0*/  LDL.LU R185, [R1+0x100c] ;  /* 0x00100c0001b97983 */ /* 0x000ee20000300800 */
[----:B------:R-:W3:Y:S01]  /*e7fe0*/  LDL.LU R184, [R1+0x1cc8] ;  /* 0x001cc80001b87983 */ /* 0x000ee20000300800 */
[----:B------:R-:W-:Y:S01]  /*e7ff0*/  ISETP.GE.AND P2, PT, R182, c[0x0][0x17c], PT ;  /* 0x00005f00b6007a0c */ /* 0x000fe20003f46270 */
[----:B------:R-:W-:Y:S01]  /*e8000*/  IADD3 R182, R180, c[0x0][0x198], RZ ;  /* 0x00006600b4b67a10 */ /* 0x000fe20007ffe0ff */
[----:B------:R-:W-:Y:S01]  /*e8010*/  ISETP.GE.AND P0, PT, R178, c[0x0][0x17c], PT ;  /* 0x00005f00b2007a0c */ /* 0x000fe20003f06270 */
[----:B------:R-:W3:Y:S01]  /*e8020*/  LDL.LU R251, [R1+0x1c98] ;  /* 0x001c980001fb7983 */ /* 0x000ee20000300800 */
[----:B------:R-:W-:Y:S02]  /*e8030*/  ISETP.LT.AND P4, PT, R150, c[0x0][0x178], !P2 ;  /* 0x00005e0096007a0c */ /* 0x000fe40005781270 */
[----:B------:R-:W-:Y:S02]  /*e8040*/  ISETP.LT.AND P5, PT, R151, c[0x0][0x178], !P2 ;  /* 0x00005e0097007a0c */ /* 0x000fe400057a1270 */
[----:B------:R-:W-:Y:S01]  /*e8050*/  ISETP.LT.AND P3, PT, R111, c[0x0][0x178], !P2 ;  /* 0x00005e006f007a0c */ /* 0x000fe20005761270 */
[----:B------:R-:W-:-:S04]  /*e8060*/  IMAD.WIDE R178, R182, 0x4, R174 ;  /* 0x00000004b6b27825 */ /* 0x000fc800078e02ae */
[C---:B------:R-:W-:Y:S01]  /*e8070*/  IMAD.WIDE R180, R182.reuse, 0x4, R172 ;  /* 0x00000004b6b47825 */ /* 0x040fe200078e02ac */
[----:B------:R-:W3:Y:S03]  /*e8080*/  LDL.LU R250, [R1+0x1c58] ;  /* 0x001c580001fa7983 */ /* 0x000ee60000300800 */
[----:B------:R-:W3:Y:S02]  /*e8090*/  LDL.LU R249, [R1+0x1b08] ;  /* 0x001b080001f97983 */ /* 0x000ee40000300800 */
[----:B------:R-:W3:Y:S01]  /*e80a0*/  LDL.LU R248, [R1+0x1ccc] ;  /* 0x001ccc0001f87983 */ /* 0x000ee20000300800 */
[----:B--2---:R1:W-:Y:S01]  /*e80b0*/  @P4 STG.E [R178.64], R3 ;  /* 0x00000003b2004986 */ /* 0x0043e2000c101906 */
[----:B------:R2:W-:Y:S02]  /*e80c0*/  @P5 STG.E [R180.64], R183 ;  /* 0x000000b7b4005986 */ /* 0x0005e4000c101906 */
[C---:B-1----:R-:W-:Y:S01]  /*e80d0*/  IMAD.WIDE R2, R182.reuse, 0x4, R6 ;  /* 0x00000004b6027825 */ /* 0x042fe200078e0206 */
[----:B--2---:R-:W-:-:S04]  /*e80e0*/  IADD3 R183, R182, c[0x0][0x198], RZ ;  /* 0x00006600b6b77a10 */ /* 0x004fc80007ffe0ff */
[----:B---3--:R1:W-:Y:S02]  /*e80f0*/  @P3 STG.E [R2.64], R177 ;  /* 0x000000b102003986 */ /* 0x0083e4000c101906 */
[----:B-1----:R-:W-:Y:S02]  /*e8100*/  IMAD.WIDE R2, R182, 0x4, R4 ;  /* 0x00000004b6027825 */ /* 0x002fe400078e0204 */
[----:B------:R-:W2:Y:S01]  /*e8110*/  LDL.LU R182, [R1+0x1cac] ;  /* 0x001cac0001b67983 */ /* 0x000ea20000300800 */
[----:B------:R-:W-:Y:S02]  /*e8120*/  ISETP.LT.AND P2, PT, R186, c[0x0][0x178], !P2 ;  /* 0x00005e00ba007a0c */ /* 0x000fe40005741270 */
[----:B------:R-:W-:Y:S02]  /*e8130*/  ISETP.LT.AND P6, PT, R150, c[0x0][0x178], !P0 ;  /* 0x00005e0096007a0c */ /* 0x000fe400047c1270 */
[----:B------:R-:W-:Y:S02]  /*e8140*/  ISETP.LT.AND P4, PT, R151, c[0x0][0x178], !P0 ;  /* 0x00005e0097007a0c */ /* 0x000fe40004781270 */
[----:B------:R-:W-:-:S02]  /*e8150*/  IADD3 R176, R115, 0x19c, RZ ;  /* 0x0000019c73b07810 */ /* 0x000fc40007ffe0ff */
[----:B------:R-:W-:Y:S02]  /*e8160*/  ISETP.LT.AND P5, PT, R111, c[0x0][0x178], !P0 ;  /* 0x00005e006f007a0c */ /* 0x000fe400047a1270 */
[----:B------:R-:W-:Y:S01]  /*e8170*/  IADD3 R178, R115, 0x19d, RZ ;  /* 0x0000019d73b27810 */ /* 0x000fe20007ffe0ff */
[----:B------:R-:W-:Y:S01]  /*e8180*/  ISETP.LT.AND P0, PT, R186, c[0x0][0x178], !P0 ;  /* 0x00005e00ba007a0c */ /* 0x000fe20004701270 */
[----:B------:R-:W-:Y:S01]  /*e8190*/  ISETP.GE.AND P1, PT, R176, c[0x0][0x17c], PT ;  /* 0x00005f00b0007a0c */ /* 0x000fe20003f26270 */
[----:B------:R-:W-:Y:S01]  /*e81a0*/  IMAD.WIDE R176, R183, 0x4, R174 ;  /* 0x00000004b7b07825 */ /* 0x000fe200078e02ae */
[----:B------:R-:W-:-:S03]  /*e81b0*/  ISETP.GE.AND P3, PT, R178, c[0x0][0x17c], PT ;  /* 0x00005f00b2007a0c */ /* 0x000fc60003f66270 */
[----:B------:R-:W-:-:S04]  /*e81c0*/  IMAD.WIDE R178, R183, 0x4, R172 ;  /* 0x00000004b7b27825 */ /* 0x000fc800078e02ac */
[C---:B------:R-:W-:Y:S01]  /*e81d0*/  IMAD.WIDE R180, R183.reuse, 0x4, R6 ;  /* 0x00000004b7b47825 */ /* 0x040fe200078e0206 */
[----:B------:R1:W-:Y:S04]  /*e81e0*/  @P2 STG.E [R2.64], R245 ;  /* 0x000000f502002986 */ /* 0x0003e8000c101906 */
[----:B-1----:R-:W3:Y:S01]  /*e81f0*/  LDL.LU R245, [R1+0x43ec] ;  /* 0x0043ec0001f57983 */ /* 0x002ee20000300800 */
[----:B------:R-:W-:-:S03]  /*e8200*/  IMAD.WIDE R2, R183, 0x4, R4 ;  /* 0x00000004b7027825 */ /* 0x000fc600078e0204 */
[----:B--2---:R-:W-:Y:S01]  /*e8210*/  @P6 STG.E [R176.64], R182 ;  /* 0x000000b6b0006986 */ /* 0x004fe2000c101906 */
[----:B----4-:R1:W-:Y:S02]  /*e8220*/  @P4 STG.E [R178.64], R187 ;  /* 0x000000bbb2004986 */ /* 0x0103e4000c101906 */
[----:B------:R2:W-:Y:S02]  /*e8230*/  @P5 STG.E [R180.64], R243 ;  /* 0x000000f3b4005986 */ /* 0x0005e4000c101906 */
[----:B------:R4:W-:Y:S01]  /*e8240*/  @P0 STG.E [R2.64], R185 ;  /* 0x000000b902000986 */ /* 0x0009e2000c101906 */
[----:B-1----:R-:W3:Y:S01]  /*e8250*/  LDL.LU R187, [R1+0x1c9c] ;  /* 0x001c9c0001bb7983 */ /* 0x002ee20000300800 */
[----:B--2---:R-:W2:Y:S02]  /*e8260*/  LDL.LU R243, [R1+0x1c5c] ;  /* 0x001c5c0001f37983 */ /* 0x004ea40000300800 */
[----:B----4-:R-:W4:Y:S01]  /*e8270*/  LDL.LU R185, [R1+0x1b0c] ;  /* 0x001b0c0001b97983 */ /* 0x010f220000300800 */
[----:B------:R-:W-:-:S02]  /*e8280*/  ISETP.LT.AND P4, PT, R150, c[0x0][0x178], !P1 ;  /* 0x00005e0096007a0c */ /* 0x000fc40004f81270 */
[----:B------:R-:W-:Y:S02]  /*e8290*/  ISETP.LT.AND P5, PT, R151, c[0x0][0x178], !P1 ;  /* 0x00005e0097007a0c */ /* 0x000fe40004fa1270 */
[----:B------:R-:W-:Y:S02]  /*e82a0*/  IADD3 R181, R183, c[0x0][0x198], RZ ;  /* 0x00006600b7b57a10 */ /* 0x000fe40007ffe0ff */
[----:B------:R-:W-:Y:S02]  /*e82b0*/  ISETP.LT.AND P2, PT, R111, c[0x0][0x178], !P1 ;  /* 0x00005e006f007a0c */ /* 0x000fe40004f41270 */
[----:B------:R-:W-:Y:S02]  /*e82c0*/  IADD3 R180, R115, 0x19e, RZ ;  /* 0x0000019e73b47810 */ /* 0x000fe40007ffe0ff */
[----:B------:R-:W-:Y:S01]  /*e82d0*/  ISETP.LT.AND P6, PT, R150, c[0x0][0x178], !P3 ;  /* 0x00005e0096007a0c */ /* 0x000fe20005fc1270 */
[----:B------:R-:W4:Y:S01]  /*e82e0*/  LDL.LU R183, [R1+0x1c28] ;  /* 0x001c280001b77983 */ /* 0x000f220000300800 */
[----:B------:R-:W-:-:S04]  /*e82f0*/  IMAD.WIDE R176, R181, 0x4, R174 ;  /* 0x00000004b5b07825 */ /* 0x000fc800078e02ae */
[----:B------:R-:W-:Y:S01]  /*e8300*/  IMAD.WIDE R178, R181, 0x4, R172 ;  /* 0x00000004b5b27825 */ /* 0x000fe200078e02ac */
[----:B------:R-:W-:Y:S02]  /*e8310*/  ISETP.LT.AND P1, PT, R186, c[0x0][0x178], !P1 ;  /* 0x00005e00ba007a0c */ /* 0x000fe40004f21270 */
[----:B------:R-:W-:Y:S01]  /*e8320*/  ISETP.GE.AND P0, PT, R180, c[0x0][0x17c], PT ;  /* 0x00005f00b4007a0c */ /* 0x000fe20003f06270 */
[----:B------:R1:W-:Y:S01]  /*e8330*/  @P4 STG.E [R176.64], R184 ;  /* 0x000000b8b0004986 */ /* 0x0003e2000c101906 */
[----:B------:R1:W-:Y:S01]  /*e8340*/  @P5 STG.E [R178.64], R251 ;  /* 0x000000fbb2005986 */ /* 0x0003e2000c101906 */
[----:B------:R-:W-:Y:S02]  /*e8350*/  ISETP.LT.AND P5, PT, R151, c[0x0][0x178], !P3 ;  /* 0x00005e0097007a0c */ /* 0x000fe40005fa1270 */
[C---:B------:R-:W-:Y:S01]  /*e8360*/  IADD3 R180, R181.reuse, c[0x0][0x198], RZ ;  /* 0x00006600b5b47a10 */ /* 0x040fe20007ffe0ff */
[----:B------:R-:W-:Y:S01]  /*e8370*/  IMAD.WIDE R2, R181, 0x4, R6 ;  /* 0x00000004b5027825 */ /* 0x000fe200078e0206 */
[----:B------:R-:W-:-:S03]  /*e8380*/  ISETP.LT.AND P4, PT, R111, c[0x0][0x178], !P3 ;  /* 0x00005e006f007a0c */ /* 0x000fc60005f81270 */
[----:B------:R-:W-:Y:S01]  /*e8390*/  ISETP.LT.AND P3, PT, R186, c[0x0][0x178], !P3 ;  /* 0x00005e00ba007a0c */ /* 0x000fe20005f61270 */
[----:B------:R1:W-:Y:S01]  /*e83a0*/  @P2 STG.E [R2.64], R250 ;  /* 0x000000fa02002986 */ /* 0x0003e2000c101906 */
[----:B------:R-:W-:-:S03]  /*e83b0*/  IADD3 R182, R115, 0x1a0, RZ ;  /* 0x000001a073b67810 */ /* 0x000fc60007ffe0ff */
[----:B-1----:R-:W4:Y:S01]  /*e83c0*/  LDL.LU R184, [R1+0x1cdc] ;  /* 0x001cdc0001b87983 */ /* 0x002f220000300800 */
[----:B------:R-:W-:-:S04]  /*e83d0*/  IMAD.WIDE R176, R181, 0x4, R4 ;  /* 0x00000004b5b07825 */ /* 0x000fc800078e0204 */
[----:B------:R-:W-:-:S04]  /*e83e0*/  IMAD.WIDE R178, R180, 0x4, R174 ;  /* 0x00000004b4b27825 */ /* 0x000fc800078e02ae */
[----:B------:R-:W4:Y:S01]  /*e83f0*/  LDL.LU R251, [R1+0x1cbc] ;  /* 0x001cbc0001fb7983 */ /* 0x000f220000300800 */
[----:B------:R1:W-:Y:S01]  /*e8400*/  @P1 STG.E [R176.64], R249 ;  /* 0x000000f9b0001986 */ /* 0x0003e2000c101906 */
[----:B------:R-:W-:-:S03]  /*e8410*/  IMAD.WIDE R2, R180, 0x4, R172 ;  /* 0x00000004b4027825 */ /* 0x000fc600078e02ac */
[----:B------:R-:W-:Y:S01]  /*e8420*/  @P6 STG.E [R178.64], R248 ;  /* 0x000000f8b2006986 */ /* 0x000fe2000c101906 */
[C---:B------:R-:W-:Y:S01]  /*e8430*/  IADD3 R181, R180.reuse, c[0x0][0x198], RZ ;  /* 0x00006600b4b57a10 */ /* 0x040fe20007ffe0ff */
[----:B-1----:R-:W-:Y:S02]  /*e8440*/  IMAD.WIDE R176, R180, 0x4, R6 ;  /* 0x00000004b4b07825 */ /* 0x002fe400078e0206 */
[----:B---3--:R1:W-:Y:S03]  /*e8450*/  @P5 STG.E [R2.64], R187 ;  /* 0x000000bb02005986 */ /* 0x0083e6000c101906 */
[----:B--2---:R2:W-:Y:S01]  /*e8460*/  @P4 STG.E [R176.64], R243 ;  /* 0x000000f3b0004986 */ /* 0x0045e2000c101906 */
[----:B------:R-:W-:Y:S01]  /*e8470*/  ISETP.GE.AND P4, PT, R182, c[0x0][0x17c], PT ;  /* 0x00005f00b6007a0c */ /* 0x000fe20003f86270 */
[----:B-1----:R-:W-:Y:S01]  /*e8480*/  IMAD.WIDE R2, R180, 0x4, R4 ;  /* 0x00000004b4027825 */ /* 0x002fe200078e0204 */
[----:B------:R-:W3:Y:S03]  /*e8490*/  LDL.LU R187, [R1+0x1c8c] ;  /* 0x001c8c0001bb7983 */ /* 0x000ee60000300800 */
[----:B--2---:R-:W2:Y:S02]  /*e84a0*/  LDL.LU R243, [R1+0x1c2c] ;  /* 0x001c2c0001f37983 */ /* 0x004ea40000300800 */
[----:B------:R-:W2:Y:S02]  /*e84b0*/  LDL.LU R180, [R1+0x1c88] ;  /* 0x001c880001b47983 */ /* 0x000ea40000300800 */
[----:B------:R-:W2:Y:S01]  /*e84c0*/  LDL.LU R182, [R1+0x1cb8] ;  /* 0x001cb80001b67983 */ /* 0x000ea20000300800 */
[----:B----4-:R1:W-:Y:S04]  /*e84d0*/  @P3 STG.E [R2.64], R185 ;  /* 0x000000b902003986 */ /* 0x0103e8000c101906 */
[----:B-1----:R-:W4:Y:S01]  /*e84e0*/  LDL.LU R3, [R1+0x1cd8] ;  /* 0x001cd80001037983 */ /* 0x002f220000300800 */
[----:B------:R-:W-:-:S02]  /*e84f0*/  ISETP.LT.AND P6, PT, R150, c[0x0][0x178], !P0 ;  /* 0x00005e0096007a0c */ /* 0x000fc400047c1270 */
[----:B------:R-:W-:Y:S02]  /*e8500*/  ISETP.LT.AND P2, PT, R151, c[0x0][0x178], !P0 ;  /* 0x00005e0097007a0c */ /* 0x000fe40004741270 */
[----:B------:R-:W-:Y:S02]  /*e8510*/  IADD3 R178, R115, 0x19f, RZ ;  /* 0x0000019f73b27810 */ /* 0x000fe40007ffe0ff */
[----:B------:R-:W-:Y:S01]  /*e8520*/  ISETP.LT.AND P5, PT, R111, c[0x0][0x178], !P0 ;  /* 0x00005e006f007a0c */ /* 0x000fe200047a1270 */
[C---:B------:R-:W-:Y:S01]  /*e8530*/  IMAD.WIDE R176, R181.reuse, 0x4, R174 ;  /* 0x00000004b5b07825 */ /* 0x040fe200078e02ae */
[----:B------:R-:W3:Y:S01]  /*e8540*/  LDL.LU R250, [R1+0x1ce0] ;  /* 0x001ce00001fa7983 */ /* 0x000ee20000300800 */
[----:B------:R-:W-:Y:S02]  /*e8550*/  ISETP.GE.AND P1, PT, R178, c[0x0][0x17c], PT ;  /* 0x00005f00b2007a0c */ /* 0x000fe40003f26270 */
[----:B------:R-:W-:Y:S01]  /*e8560*/  IMAD.WIDE R178, R181, 0x4, R172 ;  /* 0x00000004b5b27825 */ /* 0x000fe200078e02ac */
[----:B------:R-:W-:Y:S01]  /*e8570*/  ISETP.LT.AND P0, PT, R186, c[0x0][0x178], !P0 ;  /* 0x00005e00ba007a0c */ /* 0x000fe20004701270 */
[----:B------:R-:W3:Y:S01]  /*e8580*/  LDL.LU R249, [R1+0xc30] ;  /* 0x000c300001f97983 */ /* 0x000ee20000300800 */
[----:B------:R-:W-:Y:S01]  /*e8590*/  ISETP.LT.AND P3, PT, R151, c[0x0][0x178], !P1 ;  /* 0x00005e0097007a0c */ /* 0x000fe20004f61270 */
[----:B------:R-:W3:Y:S02]  /*e85a0*/  LDL.LU R248, [R1+0x800] ;  /* 0x0008000001f87983 */ /* 0x000ee40000300800 */
[----:B------:R-:W3:Y:S01]  /*e85b0*/  LDL.LU R185, [R1+0x1ce4] ;  /* 0x001ce40001b97983 */ /* 0x000ee20000300800 */
[----:B----4-:R1:W-:Y:S01]  /*e85c0*/  @P6 STG.E [R176.64], R3 ;  /* 0x00000003b0006986 */ /* 0x0103e2000c101906 */
[----:B------:R-:W-:Y:S01]  /*e85d0*/  ISETP.LT.AND P6, PT, R150, c[0x0][0x178], !P1 ;  /* 0x00005e0096007a0c */ /* 0x000fe20004fc1270 */
[----:B--2---:R2:W-:Y:S01]  /*e85e0*/  @P2 STG.E [R178.64], R182 ;  /* 0x000000b6b2002986 */ /* 0x0045e2000c101906 */
[----:B------:R-:W-:Y:S01]  /*e85f0*/  ISETP.LT.AND P2, PT, R111, c[0x0][0x178], !P1 ;  /* 0x00005e006f007a0c */ /* 0x000fe20004f41270 */
[----:B-1----:R-:W-:Y:S01]  /*e8600*/  IMAD.WIDE R2, R181, 0x4, R6 ;  /* 0x00000004b5027825 */ /* 0x002fe200078e0206 */
[----:B------:R-:W-:-:S02]  /*e8610*/  IADD3 R176, R115, 0x1a1, RZ ;  /* 0x000001a173b07810 */ /* 0x000fc40007ffe0ff */
[----:B--2---:R-:W-:Y:S02]  /*e8620*/  IADD3 R182, R181, c[0x0][0x198], RZ ;  /* 0x00006600b5b67a10 */ /* 0x004fe40007ffe0ff */
[----:B------:R1:W-:Y:S01]  /*e8630*/  @P5 STG.E [R2.64], R180 ;  /* 0x000000b402005986 */ /* 0x0003e2000c101906 */
[----:B------:R-:W-:Y:S02]  /*e8640*/  ISETP.GE.AND P5, PT, R176, c[0x0][0x17c], PT ;  /* 0x00005f00b0007a0c */ /* 0x000fe40003fa6270 */
[----:B------:R-:W-:-:S04]  /*e8650*/  IMAD.WIDE R176, R182, 0x4, R172 ;  /* 0x00000004b6b07825 */ /* 0x000fc800078e02ac */
[----:B------:R-:W-:-:S04]  /*e8660*/  IMAD.WIDE R178, R182, 0x4, R6 ;  /* 0x00000004b6b27825 */ /* 0x000fc800078e0206 */
[----:B-1----:R-:W-:-:S04]  /*e8670*/  IMAD.WIDE R180, R181, 0x4, R4 ;  /* 0x00000004b5b47825 */ /* 0x002fc800078e0204 */
[----:B------:R-:W-:Y:S01]  /*e8680*/  IMAD.WIDE R2, R182, 0x4, R174 ;  /* 0x00000004b6027825 */ /* 0x000fe200078e02ae */
[----:B------:R-:W-:Y:S04]  /*e8690*/  @P0 STG.E [R180.64], R183 ;  /* 0x000000b7b4000986 */ /* 0x000fe8000c101906 */
[----:B------:R-:W-:Y:S02]  /*e86a0*/  @P6 STG.E [R2.64], R184 ;  /* 0x000000b802006986 */ /* 0x000fe4000c101906 */
[----:B------:R-:W-:Y:S02]  /*e86b0*/  @P3 STG.E [R176.64], R251 ;  /* 0x000000fbb0003986 */ /* 0x000fe4000c101906 */
[----:B---3--:R1:W-:Y:S02]  /*e86c0*/  @P2 STG.E [R178.64], R187 ;  /* 0x000000bbb2002986 */ /* 0x0083e4000c101906 */
[----:B-1----:R-:W2:Y:S01]  /*e86d0*/  LDL.LU R187, [R1+0xc34] ;  /* 0x000c340001bb7983 */ /* 0x002ea20000300800 */
[----:B------:R-:W-:Y:S01]  /*e86e0*/  ISETP.LT.AND P1, PT, R186, c[0x0][0x178], !P1 ;  /* 0x00005e00ba007a0c */ /* 0x000fe20004f21270 */
[----:B------:R-:W-:Y:S01]  /*e86f0*/  IMAD.WIDE R180, R182, 0x4, R4 ;  /* 0x00000004b6b47825 */ /* 0x000fe200078e0204 */
[----:B------:R-:W-:-:S02]  /*e8700*/  ISETP.LT.AND P2, PT, R150, c[0x0][0x178], !P4 ;  /* 0x00005e0096007a0c */ /* 0x000fc40006741270 */
[----:B------:R-:W-:Y:S02]  /*e8710*/  ISETP.LT.AND P3, PT, R151, c[0x0][0x178], !P4 ;  /* 0x00005e0097007a0c */ /* 0x000fe40006761270 */
[----:B------:R-:W-:Y:S02]  /*e8720*/  IADD3 R182, R182, c[0x0][0x198], RZ ;  /* 0x00006600b6b67a10 */ /* 0x000fe40007ffe0ff */
[----:B------:R-:W-:-:S05]  /*e8730*/  IADD3 R2, R115, 0x1a2, RZ ;  /* 0x000001a273027810 */ /* 0x000fca0007ffe0ff */
[----:B------:R1:W-:Y:S01]  /*e8740*/  @P1 STG.E [R180.64], R243 ;  /* 0x000000f3b4001986 */ /* 0x0003e2000c101906 */
[----:B------:R-:W-:Y:S01]  /*e8750*/  ISETP.LT.AND P1, PT, R111, c[0x0][0x178], !P4 ;  /* 0x00005e006f007a0c */ /* 0x000fe20006721270 */
[----:B------:R-:W-:Y:S01]  /*e8760*/  IMAD.WIDE R178, R182, 0x4, R174 ;  /* 0x00000004b6b27825 */ /* 0x000fe200078e02ae */
[----:B------:R-:W-:-:S03]  /*e8770*/  ISETP.GE.AND P0, PT, R2, c[0x0][0x17c], PT ;  /* 0x00005f0002007a0c */ /* 0x000fc60003f06270 */
[----:B------:R-:W-:-:S04]  /*e8780*/  IMAD.WIDE R2, R182, 0x4, R172 ;  /* 0x00000004b6027825 */ /* 0x000fc800078e02ac */
[----:B------:R-:W-:Y:S01]  /*e8790*/  IMAD.WIDE R176, R182, 0x4, R6 ;  /* 0x00000004b6b07825 */ /* 0x000fe200078e0206 */
[----:B-1----:R-:W3:Y:S04]  /*e87a0*/  LDL.LU R243, [R1+0x804] ;  /* 0x0008040001f37983 */ /* 0x002ee80000300800 */
[----:B------:R1:W-:Y:S01]  /*e87b0*/  @P2 STG.E [R178.64], R250 ;  /* 0x000000fab2002986 */ /* 0x0003e2000c101906 */
[----:B------:R-:W-:Y:S01]  /*e87c0*/  ISETP.LT.AND P4, PT, R186, c[0x0][0x178], !P4 ;  /* 0x00005e00ba007a0c */ /* 0x000fe20006781270 */
[----:B------:R4:W-:Y:S02]  /*e87d0*/  @P3 STG.E [R2.64], R249 ;  /* 0x000000f902003986 */ /* 0x0009e4000c101906 */
[----:B------:R-:W3:Y:S01]  /*e87e0*/  LDL.LU R184, [R1+0x1cf0] ;  /* 0x001cf00001b87983 */ /* 0x000ee20000300800 */
[----:B------:R-:W-:Y:S01]  /*e87f0*/  ISETP.LT.AND P6, PT, R150, c[0x0][0x178], !P5 ;  /* 0x00005e0096007a0c */ /* 0x000fe20006fc1270 */
[----:B------:R4:W-:Y:S04]  /*e8800*/  @P1 STG.E [R176.64], R248 ;  /* 0x000000f8b0001986 */ /* 0x0009e8000c101906 */
[----:B------:R-:W3:Y:S01]  /*e8810*/  LDL.LU R251, [R1+0xe20] ;  /* 0x000e200001fb7983 */ /* 0x000ee20000300800 */
[----:B------:R-:W-:-:S02]  /*e8820*/  ISETP.LT.AND P1, PT, R151, c[0x0][0x178], !P5 ;  /* 0x00005e0097007a0c */ /* 0x000fc40006f21270 */
[C---:B------:R-:W-:Y:S01]  /*e8830*/  IADD3 R180, R182.reuse, c[0x0][0x198], RZ ;  /* 0x00006600b6b47a10 */ /* 0x040fe20007ffe0ff */
[----:B-1----:R-:W-:Y:S01]  /*e8840*/  IMAD.WIDE R178, R182, 0x4, R4 ;  /* 0x00000004b6b27825 */ /* 0x002fe200078e0204 */
[----:B------:R-:W3:Y:S03]  /*e8850*/  LDL.LU R250, [R1+0xa60] ;  /* 0x000a600001fa7983 */ /* 0x000ee60000300800 */
[C---:B----4-:R-:W-:Y:S01]  /*e8860*/  IMAD.WIDE R2, R180.reuse, 0x4, R174 ;  /* 0x00000004b4027825 */ /* 0x050fe200078e02ae */
[----:B------:R-:W4:Y:S03]  /*e8870*/  LDL.LU R249, [R1+0x7f0] ;  /* 0x0007f00001f97983 */ /* 0x000f260000300800 */
[----:B------:R-:W-:Y:S01]  /*e8880*/  IMAD.WIDE R176, R180, 0x4, R172 ;  /* 0x00000004b4b07825 */ /* 0x000fe200078e02ac */
[----:B------:R-:W-:Y:S03]  /*e8890*/  @P4 STG.E [R178.64], R244 ;  /* 0x000000f4b2004986 */ /* 0x000fe6000c101906 */
[----:B------:R1:W-:Y:S01]  /*e88a0*/  @P6 STG.E [R2.64], R185 ;  /* 0x000000b902006986 */ /* 0x0003e2000c101906 */
[----:B------:R-:W4:Y:S04]  /*e88b0*/  LDL.LU R248, [R1+0x1cf4] ;  /* 0x001cf40001f87983 */ /* 0x000f280000300800 */
[----:B-1----:R-:W4:Y:S04]  /*e88c0*/  LDL.LU R185, [R1+0xe24] ;  /* 0x000e240001b97983 */ /* 0x002f280000300800 */
[----:B--2---:R1:W-:Y:S04]  /*e88d0*/  @P1 STG.E [R176.64], R187 ;  /* 0x000000bbb0001986 */ /* 0x0043e8000c101906 */
[----:B-1----:R-:W2:Y:S01]  /*e88e0*/  LDL.LU R187, [R1+0xa64] ;  /* 0x000a640001bb7983 */ /* 0x002ea20000300800 */
[----:B------:R-:W-:Y:S01]  /*e88f0*/  ISETP.LT.AND P3, PT, R111, c[0x0][0x178], !P5 ;  /* 0x00005e006f007a0c */ /* 0x000fe20006f61270 */
[----:B------:R-:W-:Y:S01]  /*e8900*/  ISETP.LT.AND P5, PT, R186, c[0x0][0x178], !P5 ;  /* 0x00005e00ba007a0c */ /* 0x000fe20006fa1270 */
[----:B------:R-:W-:-:S02]  /*e8910*/  IADD3 R178, R115, 0x1a3, RZ ;  /* 0x000001a373b27810 */ /* 0x000fc40007ffe0ff */
[----:B------:R-:W-:Y:S01]  /*e8920*/  ISETP.LT.AND P6, PT, R150, c[0x0][0x178], !P0 ;  /* 0x00005e0096007a0c */ /* 0x000fe200047c1270 */
[----:B------:R-:W-:Y:S01]  /*e8930*/  IMAD.WIDE R2, R180, 0x4, R6 ;  /* 0x00000004b4027825 */ /* 0x000fe200078e0206 */
[----:B------:R-:W-:Y:S02]  /*e8940*/  ISETP.LT.AND P4, PT, R151, c[0x0][0x178], !P0 ;  /* 0x00005e0097007a0c */ /* 0x000fe40004781270 */
[----:B------:R-:W-:Y:S01]  /*e8950*/  ISETP.GE.AND P2, PT, R178, c[0x0][0x17c], PT ;  /* 0x00005f00b2007a0c */ /* 0x000fe20003f46270 */
[C---:B------:R-:W-:Y:S01]  /*e8960*/  IMAD.WIDE R178, R180.reuse, 0x4, R4 ;  /* 0x00000004b4b27825 */ /* 0x040fe200078e0204 */
[----:B------:R-:W-:-:S03]  /*e8970*/  IADD3 R181, R180, c[0x0][0x198], RZ ;  /* 0x00006600b4b57a10 */ /* 0x000fc60007ffe0ff */
[----:B---3--:R1:W-:Y:S01]  /*e8980*/  @P3 STG.E [R2.64], R243 ;  /* 0x000000f302003986 */ /* 0x0083e2000c101906 */
[----:B------:R3:W-:Y:S01]  /*e8990*/  @P5 STG.E [R178.64], R245 ;  /* 0x000000f5b2005986 */ /* 0x0007e2000c101906 */
[----:B------:R-:W-:Y:S01]  /*e89a0*/  ISETP.LT.AND P5, PT, R111, c[0x0][0x178], !P0 ;  /* 0x00005e006f007a0c */ /* 0x000fe200047a1270 */
[C---:B------:R-:W-:Y:S01]  /*e89b0*/  IMAD.WIDE R176, R181.reuse, 0x4, R174 ;  /* 0x00000004b5b07825 */ /* 0x040fe200078e02ae */
[----:B------:R-:W-:Y:S02]  /*e89c0*/  ISETP.LT.AND P0, PT, R186, c[0x0][0x178], !P0 ;  /* 0x00005e00ba007a0c */ /* 0x000fe40004701270 */
[----:B------:R-:W-:Y:S01]  /*e89d0*/  ISETP.LT.AND P1, PT, R150, c[0x0][0x178], !P2 ;  /* 0x00005e0096007a0c */ /* 0x000fe20005721270 */
[----:B-1----:R-:W2:Y:S01]  /*e89e0*/  LDL.LU R243, [R1+0x7f4] ;  /* 0x0007f40001f37983 */ /* 0x002ea20000300800 */
[----:B------:R-:W-:-:S03]  /*e89f0*/  IMAD.WIDE R2, R181, 0x4, R172 ;  /* 0x00000004b5027825 */ /* 0x000fc600078e02ac */
[----:B------:R1:W-:Y:S01]  /*e8a00*/  @P6 STG.E [R176.64], R184 ;  /* 0x000000b8b0006986 */ /* 0x0003e2000c101906 */
[----:B------:R-:W-:Y:S01]  /*e8a10*/  ISETP.LT.AND P3, PT, R151, c[0x0][0x178], !P2 ;  /* 0x00005e0097007a0c */ /* 0x000fe20005761270 */
[----:B------:R-:W2:Y:S01]  /*e8a20*/  LDL.LU R180, [R1+0x1d00] ;  /* 0x001d000001b47983 */ /* 0x000ea20000300800 */
[----:B------:R-:W-:Y:S01]  /*e8a30*/  ISETP.LT.AND P6, PT, R111, c[0x0][0x178], !P2 ;  /* 0x00005e006f007a0c */ /* 0x000fe200057c1270 */
[----:B------:R4:W-:Y:S01]  /*e8a40*/  @P4 STG.E [R2.64], R251 ;  /* 0x000000fb02004986 */ /* 0x0009e2000c101906 */
[C---:B---3--:R-:W-:Y:S02]  /*e8a50*/  IADD3 R178, R115.reuse, 0x1a5, RZ ;  /* 0x000001a573b27810 */ /* 0x048fe40007ffe0ff */
[----:B------:R-:W-:Y:S01]  /*e8a60*/  IADD3 R179, R115, 0x1a4, RZ ;  /* 0x000001a473b37810 */ /* 0x000fe20007ffe0ff */
[----:B------:R-:W3:Y:S01]  /*e8a70*/  LDL.LU R244, [R1+0xe10] ;  /* 0x000e100001f47983 */ /* 0x000ee20000300800 */
[----:B------:R-:W3:Y:S02]  /*e8a80*/  LDL.LU R245, [R1+0x1370] ;  /* 0x0013700001f57983 */ /* 0x000ee40000300800 */
[----:B-1----:R-:W-:-:S04]  /*e8a90*/  IMAD.WIDE R176, R181, 0x4, R4 ;  /* 0x00000004b5b07825 */ /* 0x002fc800078e0204 */
[C-C-:B----4-:R-:W-:Y:S01]  /*e8aa0*/  IMAD.WIDE R2, R181.reuse, 0x4, R6.reuse ;  /* 0x00000004b5027825 */ /* 0x150fe200078e0206 */
[----:B------:R-:W-:Y:S02]  /*e8ab0*/  IADD3 R181, R181, c[0x0][0x198], RZ ;  /* 0x00006600b5b57a10 */ /* 0x000fe40007ffe0ff */
[----:B------:R-:W-:Y:S02]  /*e8ac0*/  ISETP.GE.AND P4, PT, R179, c[0x0][0x17c], PT ;  /* 0x00005f00b3007a0c */ /* 0x000fe40003f86270 */
[----:B------:R1:W-:Y:S01]  /*e8ad0*/  @P5 STG.E [R2.64], R250 ;  /* 0x000000fa02005986 */ /* 0x0003e2000c101906 */
[----:B------:R4:W-:Y:S01]  /*e8ae0*/  @P0 STG.E [R176.64], R249 ;  /* 0x000000f9b0000986 */ /* 0x0009e2000c101906 */
[----:B------:R-:W-:Y:S01]  /*e8af0*/  ISETP.GE.AND P5, PT, R178, c[0x0][0x17c], PT ;  /* 0x00005f00b2007a0c */ /* 0x000fe20003fa6270 */
[----:B------:R-:W-:-:S04]  /*e8b00*/  IMAD.WIDE R178, R181, 0x4, R6 ;  /* 0x00000004b5b27825 */ /* 0x000fc800078e0206 */
[----:B-1----:R-:W-:-:S04]  /*e8b10*/  IMAD.WIDE R2, R181, 0x4, R174 ;  /* 0x00000004b5027825 */ /* 0x002fc800078e02ae */
[----:B----4-:R-:W-:Y:S01]  /*e8b20*/  IMAD.WIDE R176, R181, 0x4, R172 ;  /* 0x00000004b5b07825 */ /* 0x010fe200078e02ac */
[----:B------:R1:W-:Y:S04]  /*e8b30*/  @P1 STG.E [R2.64], R248 ;  /* 0x000000f802001986 */ /* 0x0003e8000c101906 */
[----:B------:R-:W-:Y:S01]  /*e8b40*/  @P3 STG.E [R176.64], R185 ;  /* 0x000000b9b0003986 */ /* 0x000fe2000c101906 */
[----:B-1----:R-:W4:Y:S04]  /*e8b50*/  LDL.LU R248, [R1+0xa50] ;  /* 0x000a500001f87983 */ /* 0x002f280000300800 */
[----:B--2---:R1:W-:Y:S04]  /*e8b60*/  @P6 STG.E [R178.64], R187 ;  /* 0x000000bbb2006986 */ /* 0x0043e8000c101906 */
[----:B-1----:R-:W2:Y:S01]  /*e8b70*/  LDL.LU R187, [R1+0x1d04] ;  /* 0x001d040001bb7983 */ /* 0x002ea20000300800 */
[----:B------:R-:W2:Y:S02]  /*e8b80*/  LDL.LU R183, [R1+0x1374] ;  /* 0x0013740001b77983 */ /* 0x000ea40000300800 */
[----:B------:R-:W2:Y:S01]  /*e8b90*/  LDL.LU R185, [R1+0xe14] ;  /* 0x000e140001b97983 */ /* 0x000ea20000300800 */
[----:B------:R-:W-:-:S02]  /*e8ba0*/  ISETP.LT.AND P2, PT, R186, c[0x0][0x178], !P2 ;  /* 0x00005e00ba007a0c */ /* 0x000fc40005741270 */
[----:B------:R-:W-:Y:S01]  /*e8bb0*/  ISETP.LT.AND P0, PT, R150, c[0x0][0x178], !P4 ;  /* 0x00005e0096007a0c */ /* 0x000fe20006701270 */
[C---:B------:R-:W-:Y:S01]  /*e8bc0*/  IMAD.WIDE R2, R181.reuse, 0x4, R4 ;  /* 0x00000004b5027825 */ /* 0x040fe200078e0204 */
[----:B------:R-:W-:Y:S02]  /*e8bd0*/  IADD3 R182, R181, c[0x0][0x198], RZ ;  /* 0x00006600b5b67a10 */ /* 0x000fe40007ffe0ff */
[----:B------:R-:W-:Y:S02]  /*e8be0*/  ISETP.LT.AND P1, PT, R151, c[0x0][0x178], !P4 ;  /* 0x00005e0097007a0c */ /* 0x000fe40006721270 */
[----:B------:R-:W-:Y:S02]  /*e8bf0*/  ISETP.LT.AND P6, PT, R111, c[0x0][0x178], !P4 ;  /* 0x00005e006f007a0c */ /* 0x000fe400067c1270 */
[----:B------:R-:W-:Y:S01]  /*e8c00*/  IADD3 R178, R115, 0x1a6, RZ ;  /* 0x000001a673b27810 */ /* 0x000fe20007ffe0ff */
[----:B------:R-:W-:Y:S02]  /*e8c10*/  IMAD.WIDE R176, R182, 0x4, R174 ;  /* 0x00000004b6b07825 */ /* 0x000fe400078e02ae */
[----:B------:R1:W-:Y:S01]  /*e8c20*/  @P2 STG.E [R2.64], R243 ;  /* 0x000000f302002986 */ /* 0x0003e2000c101906 */
[----:B------:R-:W-:-:S02]  /*e8c30*/  ISETP.GE.AND P3, PT, R178, c[0x0][0x17c], PT ;  /* 0x00005f00b2007a0c */ /* 0x000fc40003f66270 */
[----:B------:R-:W-:Y:S01]  /*e8c40*/  ISETP.LT.AND P4, PT, R186, c[0x0][0x178], !P4 ;  /* 0x00005e00ba007a0c */ /* 0x000fe20006781270 */
[----:B------:R3:W-:Y:S01]  /*e8c50*/  @P0 STG.E [R176.64], R180 ;  /* 0x000000b4b0000986 */ /* 0x0007e2000c101906 */
[----:B------:R-:W-:Y:S01]  /*e8c60*/  ISETP.LT.AND P0, PT, R150, c[0x0][0x178], !P5 ;  /* 0x00005e0096007a0c */ /* 0x000fe20006f01270 */
[----:B-1----:R-:W2:Y:S01]  /*e8c70*/  LDL.LU R243, [R1+0xa54] ;  /* 0x000a540001f37983 */ /* 0x002ea20000300800 */
[----:B------:R-:W2:Y:S02]  /*e8c80*/  LDL.LU R184, [R1+0x1d40] ;  /* 0x001d400001b87983 */ /* 0x000ea40000300800 */
[----:B------:R-:W-:-:S04]  /*e8c90*/  IMAD.WIDE R178, R182, 0x4, R172 ;  /* 0x00000004b6b27825 */ /* 0x000fc800078e02ac */
[C---:B---3--:R-:W-:Y:S01]  /*e8ca0*/  IMAD.WIDE R180, R182.reuse, 0x4, R6 ;  /* 0x00000004b6b47825 */ /* 0x048fe200078e0206 */
[C---:B------:R-:W-:Y:S01]  /*e8cb0*/  IADD3 R3, R182.reuse, c[0x0][0x198], RZ ;  /* 0x00006600b6037a10 */ /* 0x040fe20007ffe0ff */
[----:B------:R-:W3:Y:S04]  /*e8cc0*/  LDL.LU R251, [R1+0x1b20] ;  /* 0x001b200001fb7983 */ /* 0x000ee80000300800 */
[----:B------:R1:W-:Y:S01]  /*e8cd0*/  @P1 STG.E [R178.64], R245 ;  /* 0x000000f5b2001986 */ /* 0x0003e2000c101906 */
[----:B------:R-:W3:Y:S02]  /*e8ce0*/  LDL.LU R250, [R1+0x1310] ;  /* 0x0013100001fa7983 */ /* 0x000ee40000300800 */
[----:B------:R-:W-:Y:S01]  /*e8cf0*/  @P6 STG.E [R180.64], R244 ;  /* 0x000000f4b4006986 */ /* 0x000fe2000c101906 */
[----:B------:R-:W-:Y:S01]  /*e8d00*/  ISETP.LT.AND P1, PT, R151, c[0x0][0x178], !P5 ;  /* 0x00005e0097007a0c */ /* 0x000fe20006f21270 */
[----:B------:R-:W3:Y:S01]  /*e8d10*/  LDL.LU R249, [R1+0xc40] ;  /* 0x000c400001f97983 */ /* 0x000ee20000300800 */
[----:B------:R-:W-:Y:S01]  /*e8d20*/  IMAD.WIDE R176, R182, 0x4, R4 ;  /* 0x00000004b6b07825 */ /* 0x000fe200078e0204 */
[----:B------:R-:W-:-:S03]  /*e8d30*/  ISETP.LT.AND P6, PT, R111, c[0x0][0x178], !P5 ;  /* 0x00005e006f007a0c */ /* 0x000fc60006fc1270 */
[C---:B-1----:R-:W-:Y:S01]  /*e8d40*/  IMAD.WIDE R178, R3.reuse, 0x4, R174 ;  /* 0x0000000403b27825 */ /* 0x042fe200078e02ae */
[----:B----4-:R1:W-:Y:S04]  /*e8d50*/  @P4 STG.E [R176.64], R248 ;  /* 0x000000f8b0004986 */ /* 0x0103e8000c101906 */
[----:B-1----:R-:W4:Y:S01]  /*e8d60*/  LDL.LU R248, [R1+0x1d44] ;  /* 0x001d440001f87983 */ /* 0x002f220000300800 */
[----:B------:R-:W-:-:S03]  /*e8d70*/  IMAD.WIDE R176, R3, 0x4, R6 ;  /* 0x0000000403b07825 */ /* 0x000fc600078e0206 */
[----:B--2---:R1:W-:Y:S02]  /*e8d80*/  @P0 STG.E [R178.64], R187 ;  /* 0x000000bbb2000986 */ /* 0x0043e4000c101906 */
[----:B-1----:R-:W-:Y:S02]  /*e8d90*/  IMAD.WIDE R178, R3, 0x4, R172 ;  /* 0x0000000403b27825 */ /* 0x002fe400078e02ac */
[----:B------:R-:W2:Y:S04]  /*e8da0*/  LDL.LU R187, [R1+0x1b24] ;  /* 0x001b240001bb7983 */ /* 0x000ea80000300800 */
[----:B------:R-:W-:Y:S01]  /*e8db0*/  @P1 STG.E [R178.64], R183 ;  /* 0x000000b7b2001986 */ /* 0x000fe2000c101906 */
[----:B------:R1:W-:Y:S03]  /*e8dc0*/  @P6 STG.E [R176.64], R185 ;  /* 0x000000b9b0006986 */ /* 0x0003e6000c101906 */
[----:B-1----:R-:W2:Y:S01]  /*e8dd0*/  LDL.LU R185, [R1+0x1314] ;  /* 0x0013140001b97983 */ /* 0x002ea20000300800 */
[----:B------:R-:W-:-:S02]  /*e8de0*/  IADD3 R2, R115, 0x1a7, RZ ;  /* 0x000001a773027810 */ /* 0x000fc40007ffe0ff */
[----:B------:R-:W-:Y:S02]  /*e8df0*/  ISETP.LT.AND P5, PT, R186, c[0x0][0x178], !P5 ;  /* 0x00005e00ba007a0c */ /* 0x000fe40006fa1270 */
[----:B------:R-:W-:Y:S01]  /*e8e00*/  ISETP.GE.AND P2, PT, R2, c[0x0][0x17c], PT ;  /* 0x00005f0002007a0c */ /* 0x000fe20003f46270 */
[----:B------:R-:W-:Y:S01]  /*e8e10*/  IADD3 R2, R115, 0x1a8, RZ ;  /* 0x000001a873027810 */ /* 0x000fe20007ffe0ff */
[----:B------:R-:W-:Y:S01]  /*e8e20*/  ISETP.LT.AND P4, PT, R150, c[0x0][0x178], !P3 ;  /* 0x00005e0096007a0c */ /* 0x000fe20005f81270 */
[C---:B------:R-:W-:Y:S02]  /*e8e30*/  IMAD.WIDE R180, R3.reuse, 0x4, R4 ;  /* 0x0000000403b47825 */ /* 0x040fe400078e0204 */
[----:B------:R-:W-:Y:S02]  /*e8e40*/  ISETP.GE.AND P0, PT, R2, c[0x0][0x17c], PT ;  /* 0x00005f0002007a0c */ /* 0x000fe40003f06270 */
[----:B------:R-:W-:Y:S01]  /*e8e50*/  IADD3 R2, R3, c[0x0][0x198], RZ ;  /* 0x0000660003027a10 */ /* 0x000fe20007ffe0ff */
[----:B------:R-:W-:-:S03]  /*e8e60*/  ISETP.LT.AND P1, PT, R151, c[0x0][0x178], !P3 ;  /* 0x00005e0097007a0c */ /* 0x000fc60005f21270 */
[----:B------:R1:W-:Y:S01]  /*e8e70*/  @P5 STG.E [R180.64], R243 ;  /* 0x000000f3b4005986 */ /* 0x0003e2000c101906 */
[----:B------:R-:W-:Y:S01]  /*e8e80*/  ISETP.LT.AND P5, PT, R111, c[0x0][0x178], !P3 ;  /* 0x00005e006f007a0c */ /* 0x000fe20005fa1270 */
[----:B------:R-:W-:Y:S01]  /*e8e90*/  IMAD.WIDE R178, R2, 0x4, R174 ;  /* 0x0000000402b27825 */ /* 0x000fe200078e02ae */
[----:B------:R-:W-:Y:S02]  /*e8ea0*/  ISETP.LT.AND P3, PT, R186, c[0x0][0x178], !P3 ;  /* 0x00005e00ba007a0c */ /* 0x000fe40005f61270 */
[----:B------:R-:W-:Y:S01]  /*e8eb0*/  ISETP.LT.AND P6, PT, R150, c[0x0][0x178], !P2 ;  /* 0x00005e0096007a0c */ /* 0x000fe200057c1270 */
[C---:B------:R-:W-:Y:S01]  /*e8ec0*/  IMAD.WIDE R176, R2.reuse, 0x4, R6 ;  /* 0x0000000402b07825 */ /* 0x040fe200078e0206 */
[----:B------:R3:W-:Y:S01]  /*e8ed0*/  @P4 STG.E [R178.64], R184 ;  /* 0x000000b8b2004986 */ /* 0x0007e2000c101906 */
[----:B------:R-:W-:Y:S02]  /*e8ee0*/  ISETP.LT.AND P4, PT, R151, c[0x0][0x178], !P2 ;  /* 0x00005e0097007a0c */ /* 0x000fe40005781270 */
[C---:B------:R-:W-:Y:S01]  /*e8ef0*/  IADD3 R3, R2.reuse, c[0x0][0x198], RZ ;  /* 0x0000660002037a10 */ /* 0x040fe20007ffe0ff */
[C---:B-1----:R-:W-:Y:S01]  /*e8f00*/  IMAD.WIDE R180, R2.reuse, 0x4, R4 ;  /* 0x0000000402b47825 */ /* 0x042fe200078e0204 */
[----:B------:R-:W2:Y:S03]  /*e8f10*/  LDL.LU R243, [R1+0xc44] ;  /* 0x000c440001f37983 */ /* 0x000ea60000300800 */
[----:B---3--:R-:W-:Y:S01]  /*e8f20*/  IMAD.WIDE R178, R2, 0x4, R172 ;  /* 0x0000000402b27825 */ /* 0x008fe200078e02ac */
[----:B------:R-:W3:Y:S04]  /*e8f30*/  LDL.LU R184, [R1+0x1820] ;  /* 0x0018200001b87983 */ /* 0x000ee80000300800 */
[----:B------:R1:W-:Y:S01]  /*e8f40*/  @P1 STG.E [R178.64], R251 ;  /* 0x000000fbb2001986 */ /* 0x0003e2000c101906 */
[----:B------:R4:W-:Y:S02]  /*e8f50*/  @P5 STG.E [R176.64], R250 ;  /* 0x000000fab0005986 */ /* 0x0009e4000c101906 */
[----:B------:R-:W-:Y:S01]  /*e8f60*/  @P3 STG.E [R180.64], R249 ;  /* 0x000000f9b4003986 */ /* 0x000fe2000c101906 */
[----:B------:R-:W-:Y:S01]  /*e8f70*/  ISETP.LT.AND P3, PT, R111, c[0x0][0x178], !P2 ;  /* 0x00005e006f007a0c */ /* 0x000fe20005761270 */
[----:B-1----:R-:W-:-:S04]  /*e8f80*/  IMAD.WIDE R178, R3, 0x4, R174 ;  /* 0x0000000403b27825 */ /* 0x002fc800078e02ae */
[C---:B----4-:R-:W-:Y:S01]  /*e8f90*/  IMAD.WIDE R176, R3.reuse, 0x4, R172 ;  /* 0x0000000403b07825 */ /* 0x050fe200078e02ac */
[----:B------:R-:W4:Y:S04]  /*e8fa0*/  LDL.LU R251, [R1+0x1dc4] ;  /* 0x001dc40001fb7983 */ /* 0x000f280000300800 */
[----:B------:R1:W-:Y:S04]  /*e8fb0*/  @P6 STG.E [R178.64], R248 ;  /* 0x000000f8b2006986 */ /* 0x0003e8000c101906 */
[----:B-1----:R-:W3:Y:S04]  /*e8fc0*/  LDL.LU R248, [R1+0x1d34] ;  /* 0x001d340001f87983 */ /* 0x002ee80000300800 */
[----:B--2---:R1:W-:Y:S02]  /*e8fd0*/  @P4 STG.E [R176.64], R187 ;  /* 0x000000bbb0004986 */ /* 0x0043e4000c101906 */
[----:B-1----:R-:W-:-:S02]  /*e8fe0*/  IMAD.WIDE R176, R3, 0x4, R6 ;  /* 0x0000000403b07825 */ /* 0x002fc400078e0206 */
[----:B------:R-:W2:Y:S04]  /*e8ff0*/  LDL.LU R187, [R1+0x1824] ;  /* 0x0018240001bb7983 */ /* 0x000ea80000300800 */
[----:B------:R1:W-:Y:S04]  /*e9000*/  @P3 STG.E [R176.64], R185 ;  /* 0x000000b9b0003986 */ /* 0x0003e8000c101906 */
[----:B-1----:R-:W2:Y:S01]  /*e9010*/  LDL.LU R176, [R1+0x1dc0] ;  /* 0x001dc00001b07983 */ /* 0x002ea20000300800 */
[----:B------:R-:W3:Y:S01]  /*e9020*/  LDL.LU R177, [R1+0x1d30] ;  /* 0x001d300001b17983 */ /* 0x000ee20000300800 */
[----:B------:R-:W-:-:S02]  /*e9030*/  ISETP.LT.AND P2, PT, R186, c[0x0][0x178], !P2 ;  /* 0x00005e00ba007a0c */ /* 0x000fc40005741270 */
[----:B------:R-:W-:Y:S02]  /*e9040*/  IADD3 R182, R115, 0x1a9, RZ ;  /* 0x000001a973b67810 */ /* 0x000fe40007ffe0ff */
[----:B------:R-:W-:Y:S02]  /*e9050*/  ISETP.LT.AND P6, PT, R150, c[0x0][0x178], !P0 ;  /* 0x00005e0096007a0c */ /* 0x000fe400047c1270 */
[----:B------:R-:W-:Y:S02]  /*e9060*/  ISETP.LT.AND P5, PT, R151, c[0x0][0x178], !P0 ;  /* 0x00005e0097007a0c */ /* 0x000fe400047a1270 */
[----:B------:R-:W-:Y:S02]  /*e9070*/  ISETP.LT.AND P4, PT, R111, c[0x0][0x178], !P0 ;  /* 0x00005e006f007a0c */ /* 0x000fe40004781270 */
[----:B------:R-:W-:Y:S01]  /*e9080*/  ISETP.GE.AND P1, PT, R182, c[0x0][0x17c], PT ;  /* 0x00005f00b6007a0c */ /* 0x000fe20003f26270 */
[C---:B------:R-:W-:Y:S02]  /*e9090*/  IADD3 R182, R3.reuse, c[0x0][0x198], RZ ;  /* 0x0000660003b67a10 */ /* 0x040fe40007ffe0ff */
[----:B------:R-:W-:Y:S01]  /*e90a0*/  IMAD.WIDE R2, R3, 0x4, R4 ;  /* 0x0000000403027825 */ /* 0x000fe200078e0204 */
[----:B------:R-:W-:-:S03]  /*e90b0*/  IADD3 R183, R115, 0x1aa, RZ ;  /* 0x000001aa73b77810 */ /* 0x000fc60007ffe0ff */
[----:B------:R-:W-:-:S04]  /*e90c0*/  IMAD.WIDE R178, R182, 0x4, R174 ;  /* 0x00000004b6b27825 */ /* 0x000fc800078e02ae */
[C---:B------:R-:W-:Y:S01]  /*e90d0*/  IMAD.WIDE R180, R182.reuse, 0x4, R172 ;  /* 0x00000004b6b47825 */ /* 0x040fe200078e02ac */
[----:B------:R1:W-:Y:S01]  /*e90e0*/  @P2 STG.E [R2.64], R243 ;  /* 0x000000f302002986 */ /* 0x0003e2000c101906 */
[----:B------:R-:W-:Y:S02]  /*e90f0*/  ISETP.GE.AND P3, PT, R183, c[0x0][0x17c], PT ;  /* 0x00005f00b7007a0c */ /* 0x000fe40003f66270 */
[C---:B------:R-:W-:Y:S02]  /*e9100*/  IADD3 R183, R182.reuse, c[0x0][0x198], RZ ;  /* 0x00006600b6b77a10 */ /* 0x040fe40007ffe0ff */
[C---:B-1----:R-:W-:Y:S01]  /*e9110*/  IMAD.WIDE R2, R182.reuse, 0x4, R6 ;  /* 0x00000004b6027825 */ /* 0x042fe200078e0206 */
[----:B------:R-:W4:Y:S03]  /*e9120*/  LDL.LU R243, [R1+0xfd4] ;  /* 0x000fd40001f37983 */ /* 0x000f260000300800 */
[----:B------:R-:W4:Y:S02]  /*e9130*/  LDL.LU R245, [R1+0x1e00] ;  /* 0x001e000001f57983 */ /* 0x000f240000300800 */
[----:B------:R-:W4:Y:S02]  /*e9140*/  LDL.LU R244, [R1+0x1da0] ;  /* 0x001da00001f47983 */ /* 0x000f240000300800 */
[----:B------:R-:W4:Y:S01]  /*e9150*/  LDL.LU R250, [R1+0x1b30] ;  /* 0x001b300001fa7983 */ /* 0x000f220000300800 */
[----:B------:R-:W4:Y:S01]  /*e9160*/  LDL.LU R249, [R1+0xfe0] ;  /* 0x000fe00001f97983 */ /* 0x000f220000300800 */
[----:B------:R-:W4:Y:S03]  /*e9170*/  LDL.LU R185, [R1+0x1e04] ;  /* 0x001e040001b97983 */ /* 0x000f260000300800 */
[----:B--2---:R-:W-:Y:S01]  /*e9180*/  @P6 STG.E [R178.64], R176 ;  /* 0x000000b0b2006986 */ /* 0x004fe2000c101906 */
[----:B---3--:R-:W-:Y:S02]  /*e9190*/  @P5 STG.E [R180.64], R177 ;  /* 0x000000b1b4005986 */ /* 0x008fe4000c101906 */
[----:B------:R1:W-:Y:S02]  /*e91a0*/  @P4 STG.E [R2.64], R184 ;  /* 0x000000b802004986 */ /* 0x0003e4000c101906 */
[----:B-1----:R-:W-:-:S02]  /*e91b0*/  IMAD.WIDE R2, R182, 0x4, R4 ;  /* 0x00000004b6027825 */ /* 0x002fc400078e0204 */
[----:B------:R-:W2:Y:S01]  /*e91c0*/  LDL.LU R182, [R1+0xfd0] ;  /* 0x000fd00001b67983 */ /* 0x000ea20000300800 */
[----:B------:R-:W-:Y:S02]  /*e91d0*/  ISETP.LT.AND P0, PT, R186, c[0x0][0x178], !P0 ;  /* 0x00005e00ba007a0c */ /* 0x000fe40004701270 */
[----:B------:R-:W-:Y:S02]  /*e91e0*/  ISETP.LT.AND P6, PT, R150, c[0x0][0x178], !P1 ;  /* 0x00005e0096007a0c */ /* 0x000fe40004fc1270 */
[----:B------:R-:W-:Y:S02]  /*e91f0*/  ISETP.LT.AND P5, PT, R151, c[0x0][0x178], !P1 ;  /* 0x00005e0097007a0c */ /* 0x000fe40004fa1270 */
[----:B------:R-:W-:Y:S01]  /*e9200*/  ISETP.LT.AND P2, PT, R111, c[0x0][0x178], !P1 ;  /* 0x00005e006f007a0c */ /* 0x000fe20004f41270 */
[----:B------:R-:W-:-:S04]  /*e9210*/  IMAD.WIDE R176, R183, 0x4, R174 ;  /* 0x00000004b7b07825 */ /* 0x000fc800078e02ae */
[----:B------:R-:W-:-:S04]  /*e9220*/  IMAD.WIDE R178, R183, 0x4, R172 ;  /* 0x00000004b7b27825 */ /* 0x000fc800078e02ac */
[----:B------:R-:W-:Y:S01]  /*e9230*/  IMAD.WIDE R180, R183, 0x4, R6 ;  /* 0x00000004b7b47825 */ /* 0x000fe200078e0206 */
[----:B------:R-:W-:Y:S02]  /*e9240*/  ISETP.LT.AND P4, PT, R186, c[0x0][0x178], !P1 ;  /* 0x00005e00ba007a0c */ /* 0x000fe40004f81270 */
[----:B------:R-:W-:-:S04]  /*e9250*/  IADD3 R184, R115, 0x1ab, RZ ;  /* 0x000001ab73b87810 */ /* 0x000fc80007ffe0ff */
[----:B------:R-:W-:Y:S01]  /*e9260*/  ISETP.GE.AND P1, PT, R184, c[0x0][0x17c], PT ;  /* 0x00005f00b8007a0c */ /* 0x000fe20003f26270 */
[----:B--2---:R-:W-:Y:S01]  /*e9270*/  @P0 STG.E [R2.64], R182 ;  /* 0x000000b602000986 */ /* 0x004fe2000c101906 */
[----:B----4-:R-:W-:Y:S02]  /*e9280*/  @P6 STG.E [R176.64], R251 ;  /* 0x000000fbb0006986 */ /* 0x010fe4000c101906 */
[----:B------:R-:W-:Y:S02]  /*e9290*/  @P5 STG.E [R178.64], R248 ;  /* 0x000000f8b2005986 */ /* 0x000fe4000c101906 */
[----:B------:R1:W-:Y:S02]  /*e92a0*/  @P2 STG.E [R180.64], R187 ;  /* 0x000000bbb4002986 */ /* 0x0003e4000c101906 */
[----:B-1----:R-:W2:Y:S01]  /*e92b0*/  LDL.LU R187, [R1+0x1da4] ;  /* 0x001da40001bb7983 */ /* 0x002ea20000300800 */
[----:B------:R-:W-:Y:S01]  /*e92c0*/  IMAD.WIDE R2, R183, 0x4, R4 ;  /* 0x00000004b7027825 */ /* 0x000fe200078e0204 */
[----:B------:R-:W-:-:S02]  /*e92d0*/  ISETP.LT.AND P5, PT, R150, c[0x0][0x178], !P3 ;  /* 0x00005e0096007a0c */ /* 0x000fc40005fa1270 */
[----:B------:R-:W-:Y:S02]  /*e92e0*/  ISETP.LT.AND P0, PT, R151, c[0x0][0x178], !P3 ;  /* 0x00005e0097007a0c */ /* 0x000fe40005f01270 */
[----:B------:R-:W-:Y:S02]  /*e92f0*/  ISETP.LT.AND P6, PT, R111, c[0x0][0x178], !P3 ;  /* 0x00005e006f007a0c */ /* 0x000fe40005fc1270 */
[----:B------:R-:W-:Y:S01]  /*e9300*/  IADD3 R183, R183, c[0x0][0x198], RZ ;  /* 0x00006600b7b77a10 */ /* 0x000fe20007ffe0ff */
[----:B------:R-:W-:Y:S01]  /*e9310*/  ISETP.LT.AND P3, PT, R186, c[0x0][0x178], !P3 ;  /* 0x00005e00ba007a0c */ /* 0x000fe20005f61270 */
[----:B------:R1:W-:Y:S01]  /*e9320*/  @P4 STG.E [R2.64], R243 ;  /* 0x000000f302004986 */ /* 0x0003e2000c101906 */
[----:B------:R-:W-:Y:S02]  /*e9330*/  IADD3 R176, R115, 0x1ac, RZ ;  /* 0x000001ac73b07810 */ /* 0x000fe40007ffe0ff */
[----:B------:R-:W-:-:S04]  /*e9340*/  IMAD.WIDE R180, R183, 0x4, R174 ;  /* 0x00000004b7b47825 */ /* 0x000fc800078e02ae */
[----:B------:R-:W-:Y:S01]  /*e9350*/  IMAD.WIDE R178, R183, 0x4, R172 ;  /* 0x00000004b7b27825 */ /* 0x000fe200078e02ac */
[----:B------:R-:W-:-:S03]  /*e9360*/  ISETP.GE.AND P2, PT, R176, c[0x0][0x17c], PT ;  /* 0x00005f00b0007a0c */ /* 0x000fc60003f46270 */
[C---:B------:R-:W-:Y:S01]  /*e9370*/  IMAD.WIDE R176, R183.reuse, 0x4, R6 ;  /* 0x00000004b7b07825 */ /* 0x040fe200078e0206 */
[----:B-1----:R-:W3:Y:S03]  /*e9380*/  LDL.LU R243, [R1+0x1b34] ;  /* 0x001b340001f37983 */ /* 0x002ee60000300800 */
[----:B------:R-:W-:Y:S01]  /*e9390*/  IMAD.WIDE R2, R183, 0x4, R4 ;  /* 0x00000004b7027825 */ /* 0x000fe200078e0204 */
[----:B------:R1:W-:Y:S03]  /*e93a0*/  @P5 STG.E [R180.64], R245 ;  /* 0x000000f5b4005986 */ /* 0x0003e6000c101906 */
[----:B------:R-:W4:Y:S02]  /*e93b0*/  LDL.LU R248, [R1+0xfe4] ;  /* 0x000fe40001f87983 */ /* 0x000f240000300800 */
[----:B------:R-:W-:Y:S02]  /*e93c0*/  @P0 STG.E [R178.64], R244 ;  /* 0x000000f4b2000986 */ /* 0x000fe4000c101906 */
[----:B------:R-:W3:Y:S01]  /*e93d0*/  LDL.LU R184, [R1+0x1e20] ;  /* 0x001e200001b87983 */ /* 0x000ee20000300800 */
[----:B------:R1:W-:Y:S04]  /*e93e0*/  @P6 STG.E [R176.64], R250 ;  /* 0x000000fab0006986 */ /* 0x0003e8000c101906 */
[----:B------:R-:W3:Y:S01]  /*e93f0*/  LDL.LU R251, [R1+0x1df0] ;  /* 0x001df00001fb7983 */ /* 0x000ee20000300800 */
[----:B------:R-:W-:Y:S01]  /*e9400*/  ISETP.LT.AND P4, PT, R150, c[0x0][0x178], !P1 ;  /* 0x00005e0096007a0c */ /* 0x000fe20004f81270 */
[----:B------:R1:W-:Y:S01]  /*e9410*/  @P3 STG.E [R2.64], R249 ;  /* 0x000000f902003986 */ /* 0x0003e2000c101906 */
[----:B------:R-:W-:-:S02]  /*e9420*/  ISETP.LT.AND P3, PT, R151, c[0x0][0x178], !P1 ;  /* 0x00005e0097007a0c */ /* 0x000fc40004f61270 */
[----:B------:R-:W-:-:S05]  /*e9430*/  IADD3 R182, R183, c[0x0][0x198], RZ ;  /* 0x00006600b7b67a10 */ /* 0x000fca0007ffe0ff */
[----:B-1----:R-:W-:-:S04]  /*e9440*/  IMAD.WIDE R180, R182, 0x4, R174 ;  /* 0x00000004b6b47825 */ /* 0x002fc800078e02ae */
[----:B------:R-:W-:Y:S01]  /*e9450*/  IMAD.WIDE R176, R182, 0x4, R172 ;  /* 0x00000004b6b07825 */ /* 0x000fe200078e02ac */
[----:B------:R-:W4:Y:S03]  /*e9460*/  LDL.LU R250, [R1+0x1d80] ;  /* 0x001d800001fa7983 */ /* 0x000f260000300800 */
[----:B------:R-:W4:Y:S01]  /*e9470*/  LDL.LU R249, [R1+0x17a0] ;  /* 0x0017a00001f97983 */ /* 0x000f220000300800 */
[----:B------:R1:W-:Y:S04]  /*e9480*/  @P4 STG.E [R180.64], R185 ;  /* 0x000000b9b4004986 */ /* 0x0003e8000c101906 */
[----:B-1----:R-:W4:Y:S04]  /*e9490*/  LDL.LU R185, [R1+0x1e24] ;  /* 0x001e240001b97983 */ /* 0x002f280000300800 */
[----:B--2---:R1:W-:Y:S04]  /*e94a0*/  @P3 STG.E [R176.64], R187 ;  /* 0x000000bbb0003986 */ /* 0x0043e8000c101906 */
[----:B-1----:R-:W2:Y:S01]  /*e94b0*/  LDL.LU R187, [R1+0x1df4] ;  /* 0x001df40001bb7983 */ /* 0x002ea20000300800 */
[----:B------:R-:W-:-:S02]  /*e94c0*/  ISETP.LT.AND P4, PT, R111, c[0x0][0x178], !P1 ;  /* 0x00005e006f007a0c */ /* 0x000fc40004f81270 */
[----:B------:R-:W-:Y:S02]  /*e94d0*/  IADD3 R2, R115, 0x1ad, RZ ;  /* 0x000001ad73027810 */ /* 0x000fe40007ffe0ff */
[----:B------:R-:W-:Y:S02]  /*e94e0*/  ISETP.LT.AND P0, PT, R186, c[0x0][0x178], !P1 ;  /* 0x00005e00ba007a0c */ /* 0x000fe40004f01270 */
[----:B------:R-:W-:Y:S01]  /*e94f0*/  ISETP.GE.AND P1, PT, R2, c[0x0][0x17c], PT ;  /* 0x00005f0002007a0c */ /* 0x000fe20003f26270 */
[----:B------:R-:W-:Y:S01]  /*e9500*/  IMAD.WIDE R2, R182, 0x4, R6 ;  /* 0x00000004b6027825 */ /* 0x000fe200078e0206 */
[----:B------:R-:W-:Y:S02]  /*e9510*/  ISETP.LT.AND P6, PT, R150, c[0x0][0x178], !P2 ;  /* 0x00005e0096007a0c */ /* 0x000fe400057c1270 */
[----:B------:R-:W-:Y:S02]  /*e9520*/  ISETP.LT.AND P5, PT, R151, c[0x0][0x178], !P2 ;  /* 0x00005e0097007a0c */ /* 0x000fe400057a1270 */
[C---:B------:R-:W-:Y:S01]  /*e9530*/  IADD3 R180, R182.reuse, c[0x0][0x198], RZ ;  /* 0x00006600b6b47a10 */ /* 0x040fe20007ffe0ff */
[----:B---3--:R1:W-:Y:S01]  /*e9540*/  @P4 STG.E [R2.64], R243 ;  /* 0x000000f302004986 */ /* 0x0083e2000c101906 */
[----:B------:R-:W-:-:S04]  /*e9550*/  IMAD.WIDE R182, R182, 0x4, R4 ;  /* 0x00000004b6b67825 */ /* 0x000fc800078e0204 */
[----:B------:R-:W-:-:S04]  /*e9560*/  IMAD.WIDE R178, R180, 0x4, R174 ;  /* 0x00000004b4b27825 */ /* 0x000fc800078e02ae */
[----:B------:R-:W-:Y:S01]  /*e9570*/  IMAD.WIDE R176, R180, 0x4, R172 ;  /* 0x00000004b4b07825 */ /* 0x000fe200078e02ac */
[----:B------:R-:W-:-:S03]  /*e9580*/  ISETP.LT.AND P3, PT, R111, c[0x0][0x178], !P2 ;  /* 0x00005e006f007a0c */ /* 0x000fc60005761270 */
[----:B------:R-:W-:Y:S01]  /*e9590*/  ISETP.LT.AND P2, PT, R186, c[0x0][0x178], !P2 ;  /* 0x00005e00ba007a0c */ /* 0x000fe20005741270 */
[----:B-1----:R-:W3:Y:S04]  /*e95a0*/  LDL.LU R243, [R1+0x1d84] ;  /* 0x001d840001f37983 */ /* 0x002ee80000300800 */
[----:B----4-:R1:W-:Y:S01]  /*e95b0*/  @P0 STG.E [R182.64], R248 ;  /* 0x000000f8b6000986 */ /* 0x0103e2000c101906 */
[----:B------:R-:W-:Y:S02]  /*e95c0*/  @P6 STG.E [R178.64], R184 ;  /* 0x000000b8b2006986 */ /* 0x000fe4000c101906 */
[----:B------:R4:W-:Y:S01]  /*e95d0*/  @P5 STG.E [R176.64], R251 ;  /* 0x000000fbb0005986 */ /* 0x0009e2000c101906 */
[----:B------:R-:W-:Y:S02]  /*e95e0*/  ISETP.LT.AND P5, PT, R150, c[0x0][0x178], !P1 ;  /* 0x00005e0096007a0c */ /* 0x000fe40004fa1270 */
[----:B------:R-:W-:-:S02]  /*e95f0*/  ISETP.LT.AND P0, PT, R151, c[0x0][0x178], !P1 ;  /* 0x00005e0097007a0c */ /* 0x000fc40004f01270 */
[C---:B------:R-:W-:Y:S01]  /*e9600*/  IADD3 R2, R180.reuse, c[0x0][0x198], RZ ;  /* 0x00006600b4027a10 */ /* 0x040fe20007ffe0ff */
[----:B-1----:R-:W3:Y:S01]  /*e9610*/  LDL.LU R248, [R1+0x17a4] ;  /* 0x0017a40001f87983 */ /* 0x002ee20000300800 */
[----:B------:R-:W3:Y:S02]  /*e9620*/  LDL.LU R245, [R1+0x1e30] ;  /* 0x001e300001f57983 */ /* 0x000ee40000300800 */
[----:B------:R-:W3:Y:S02]  /*e9630*/  LDL.LU R244, [R1+0x1e10] ;  /* 0x001e100001f47983 */ /* 0x000ee40000300800 */
[----:B----4-:R-:W-:-:S04]  /*e9640*/  IMAD.WIDE R176, R180, 0x4, R6 ;  /* 0x00000004b4b07825 */ /* 0x010fc800078e0206 */
[----:B------:R-:W-:Y:S01]  /*e9650*/  IMAD.WIDE R178, R180, 0x4, R4 ;  /* 0x00000004b4b27825 */ /* 0x000fe200078e0204 */
[----:B------:R-:W4:Y:S04]  /*e9660*/  LDL.LU R251, [R1+0x1dd0] ;  /* 0x001dd00001fb7983 */ /* 0x000f280000300800 */
[----:B------:R-:W-:Y:S01]  /*e9670*/  @P3 STG.E [R176.64], R250 ;  /* 0x000000fab0003986 */ /* 0x000fe2000c101906 */
[----:B------:R-:W-:-:S04]  /*e9680*/  IMAD.WIDE R180, R2, 0x4, R174 ;  /* 0x0000000402b47825 */ /* 0x000fc800078e02ae */
[----:B------:R1:W-:Y:S01]  /*e9690*/  @P2 STG.E [R178.64], R249 ;  /* 0x000000f9b2002986 */ /* 0x0003e2000c101906 */
[----:B------:R1:W-:Y:S02]  /*e96a0*/  @P5 STG.E [R180.64], R185 ;  /* 0x000000b9b4005986 */ /* 0x0003e4000c101906 */
[----:B-1----:R-:W-:Y:S02]  /*e96b0*/  IMAD.WIDE R178, R2, 0x4, R172 ;  /* 0x0000000402b27825 */ /* 0x002fe400078e02ac */
[----:B------:R-:W4:Y:S04]  /*e96c0*/  LDL.LU R185, [R1+0x1e34] ;  /* 0x001e340001b97983 */ /* 0x000f280000300800 */
[----:B--2---:R1:W-:Y:S04]  /*e96d0*/  @P0 STG.E [R178.64], R187 ;  /* 0x000000bbb2000986 */ /* 0x0043e8000c101906 */
[----:B-1----:R-:W2:Y:S01]  /*e96e0*/  LDL.LU R187, [R1+0x1e14] ;  /* 0x001e140001bb7983 */ /* 0x002ea20000300800 */
[----:B------:R-:W-:-:S02]  /*e96f0*/  ISETP.LT.AND P4, PT, R111, c[0x0][0x178], !P1 ;  /* 0x00005e006f007a0c */ /* 0x000fc40004f81270 */
[C---:B------:R-:W-:Y:S02]  /*e9700*/  IADD3 R182, R115.reuse, 0x1ae, RZ ;  /* 0x000001ae73b67810 */ /* 0x040fe40007ffe0ff */
[----:B------:R-:W-:Y:S01]  /*e9710*/  IADD3 R3, R115, 0x1af, RZ ;  /* 0x000001af73037810 */ /* 0x000fe20007ffe0ff */
[----:B------:R-:W-:Y:S01]  /*e9720*/  IMAD.WIDE R176, R2, 0x4, R6 ;  /* 0x0000000402b07825 */ /* 0x000fe200078e0206 */
[----:B------:R-:W-:Y:S02]  /*e9730*/  ISETP.GE.AND P6, PT, R182, c[0x0][0x17c], PT ;  /* 0x00005f00b6007a0c */ /* 0x000fe40003fc6270 */
[----:B------:R-:W-:Y:S02]  /*e9740*/  ISETP.LT.AND P1, PT, R186, c[0x0][0x178], !P1 ;  /* 0x00005e00ba007a0c */ /* 0x000fe40004f21270 */
[----:B------:R-:W-:Y:S02]  /*e9750*/  ISETP.GE.AND P3, PT, R3, c[0x0][0x17c], PT ;  /* 0x00005f0003007a0c */ /* 0x000fe40003f66270 */
[----:B------:R-:W-:-:S02]  /*e9760*/  ISETP.LT.AND P2, PT, R150, c[0x0][0x178], !P6 ;  /* 0x00005e0096007a0c */ /* 0x000fc40007741270 */
[----:B------:R-:W-:Y:S01]  /*e9770*/  ISETP.LT.AND P5, PT, R151, c[0x0][0x178], !P6 ;  /* 0x00005e0097007a0c */ /* 0x000fe200077a1270 */
[----:B------:R-:W-:Y:S01]  /*e9780*/  IADD3 R3, R2, c[0x0][0x198], RZ ;  /* 0x0000660002037a10 */ /* 0x000fe20007ffe0ff */
[----:B---3--:R1:W-:Y:S01]  /*e9790*/  @P4 STG.E [R176.64], R243 ;  /* 0x000000f3b0004986 */ /* 0x0083e2000c101906 */
[----:B------:R-:W-:-:S03]  /*e97a0*/  ISETP.LT.AND P4, PT, R111, c[0x0][0x178], !P6 ;  /* 0x00005e006f007a0c */ /* 0x000fc60007781270 */
[----:B------:R-:W-:-:S04]  /*e97b0*/  IMAD.WIDE R178, R3, 0x4, R174 ;  /* 0x0000000403b27825 */ /* 0x000fc800078e02ae */
[----:B------:R-:W-:Y:S01]  /*e97c0*/  IMAD.WIDE R180, R3, 0x4, R172 ;  /* 0x0000000403b47825 */ /* 0x000fe200078e02ac */
[----:B-1----:R-:W3:Y:S03]  /*e97d0*/  LDL.LU R243, [R1+0x1dd4] ;  /* 0x001dd40001f37983 */ /* 0x002ee60000300800 */
[----:B------:R-:W-:Y:S01]  /*e97e0*/  IMAD.WIDE R176, R2, 0x4, R4 ;  /* 0x0000000402b07825 */ /* 0x000fe200078e0204 */
[----:B------:R-:W-:-:S03]  /*e97f0*/  ISETP.LT.AND P6, PT, R186, c[0x0][0x178], !P6 ;  /* 0x00005e00ba007a0c */ /* 0x000fc600077c1270 */
[----:B------:R-:W3:Y:S01]  /*e9800*/  LDL.LU R250, [R1+0x1ce8] ;  /* 0x001ce80001fa7983 */ /* 0x000ee20000300800 */
[----:B------:R-:W-:Y:S01]  /*e9810*/  IADD3 R2, R115, 0x1b1, RZ ;  /* 0x000001b173027810 */ /* 0x000fe20007ffe0ff */
[----:B------:R-:W3:Y:S04]  /*e9820*/  LDL.LU R249, [R1+0xc38] ;  /* 0x000c380001f97983 */ /* 0x000ee80000300800 */
[----:B------:R1:W-:Y:S01]  /*e9830*/  @P1 STG.E [R176.64], R248 ;  /* 0x000000f8b0001986 */ /* 0x0003e2000c101906 */
[----:B------:R-:W-:Y:S02]  /*e9840*/  @P2 STG.E [R178.64], R245 ;  /* 0x000000f5b2002986 */ /* 0x000fe4000c101906 */
[----:B------:R1:W-:Y:S01]  /*e9850*/  @P5 STG.E [R180.64], R244 ;  /* 0x000000f4b4005986 */ /* 0x0003e2000c101906 */
[----:B------:R-:W-:-:S02]  /*e9860*/  ISETP.LT.AND P5, PT, R150, c[0x0][0x178], !P3 ;  /* 0x00005e0096007a0c */ /* 0x000fc40005fa1270 */
[----:B------:R-:W-:Y:S01]  /*e9870*/  ISETP.LT.AND P1, PT, R151, c[0x0][0x178], !P3 ;  /* 0x00005e0097007a0c */ /* 0x000fe20005f21270 */
[C---:B-1----:R-:W-:Y:S01]  /*e9880*/  IMAD.WIDE R176, R3.reuse, 0x4, R6 ;  /* 0x0000000403b07825 */ /* 0x042fe200078e0206 */
[----:B------:R-:W3:Y:S01]  /*e9890*/  LDL.LU R248, [R1+0x808] ;  /* 0x0008080001f87983 */ /* 0x000ee20000300800 */
[C---:B------:R-:W-:Y:S02]  /*e98a0*/  IADD3 R180, R3.reuse, c[0x0][0x198], RZ ;  /* 0x0000660003b47a10 */ /* 0x040fe40007ffe0ff */
[----:B------:R-:W-:Y:S01]  /*e98b0*/  IMAD.WIDE R178, R3, 0x4, R4 ;  /* 0x0000000403b27825 */ /* 0x000fe200078e0204 */
[----:B----4-:R1:W-:Y:S01]  /*e98c0*/  @P4 STG.E [R176.64], R251 ;  /* 0x000000fbb0004986 */ /* 0x0103e2000c101906 */
[----:B------:R-:W-:Y:S02]  /*e98d0*/  ISETP.GE.AND P4, PT, R2, c[0x0][0x17c], PT ;  /* 0x00005f0002007a0c */ /* 0x000fe40003f86270 */
[----:B------:R-:W-:-:S04]  /*e98e0*/  IMAD.WIDE R2, R180, 0x4, R174 ;  /* 0x00000004b4027825 */ /* 0x000fc800078e02ae */
[----:B------:R4:W-:Y:S01]  /*e98f0*/  @P6 STG.E [R178.64], R246 ;  /* 0x000000f6b2006986 */ /* 0x0009e2000c101906 */
[----:B------:R4:W-:Y:S01]  /*e9900*/  @P5 STG.E [R2.64], R185 ;  /* 0x000000b902005986 */ /* 0x0009e2000c101906 */
[----:B-1----:R-:W-:-:S03]  /*e9910*/  IMAD.WIDE R176, R180, 0x4, R172 ;  /* 0x00000004b4b07825 */ /* 0x002fc600078e02ac */
[----:B----4-:R-:W4:Y:S04]  /*e9920*/  LDL.LU R246, [R1+0x43e8] ;  /* 0x0043e80001f67983 */ /* 0x010f280000300800 */
[----:B------:R-:W4:Y:S04]  /*e9930*/  LDL.LU R185, [R1+0x1cec] ;  /* 0x001cec0001b97983 */ /* 0x000f280000300800 */
[----:B--2---:R1:W-:Y:S04]  /*e9940*/  @P1 STG.E [R176.64], R187 ;  /* 0x000000bbb0001986 */ /* 0x0043e8000c101906 */
[----:B-1----:R-:W2:Y:S01]  /*e9950*/  LDL.LU R187, [R1+0xc3c] ;  /* 0x000c3c0001bb7983 */ /* 0x002ea20000300800 */
[----:B------:R-:W-:-:S02]  /*e9960*/  ISETP.LT.AND P2, PT, R111, c[0x0][0x178], !P3 ;  /* 0x00005e006f007a0c */ /* 0x000fc40005f41270 */
[----:B------:R-:W-:Y:S01]  /*e9970*/  IADD3 R182, R115, 0x1b0, RZ ;  /* 0x000001b073b67810 */ /* 0x000fe20007ffe0ff */
[----:B------:R-:W-:Y:S02]  /*e9980*/  ISETP.LT.AND P3, PT, R186, c[0x0][0x178], !P3 ;  /* 0x00005e00ba007a0c */ /* 0x000fe40005f61270 */
[----:B------:R-:W-:Y:S01]  /*e9990*/  IMAD.WIDE R178, R180, 0x4, R6 ;  /* 0x00000004b4b27825 */ /* 0x000fe200078e0206 */
[----:B------:R-:W-:Y:S02]  /*e99a0*/  ISETP.GE.AND P0, PT, R182, c[0x0][0x17c], PT ;  /* 0x00005f00b6007a0c */ /* 0x000fe40003f06270 */
[----:B------:R-:W-:Y:S02]  /*e99b0*/  IADD3 R2, R180, c[0x0][0x198], RZ ;  /* 0x00006600b4027a10 */ /* 0x000fe40007ffe0ff */
[----:B------:R-:W-:Y:S01]  /*e99c0*/  ISETP.LT.AND P6, PT, R150, c[0x0][0x178], !P0 ;  /* 0x00005e0096007a0c */ /* 0x000fe200047c1270 */
[----:B------:R-:W-:Y:S01]  /*e99d0*/  IMAD.WIDE R176, R180, 0x4, R4 ;  /* 0x00000004b4b07825 */ /* 0x000fe200078e0204 */
[----:B------:R-:W-:Y:S01]  /*e99e0*/  ISETP.LT.AND P5, PT, R151, c[0x0][0x178], !P0 ;  /* 0x00005e0097007a0c */ /* 0x000fe200047a1270 */
[----:B---3--:R1:W-:Y:S01]  /*e99f0*/  @P2 STG.E [R178.64], R243 ;  /* 0x000000f3b2002986 */ /* 0x0083e2000c101906 */
[----:B------:R-:W-:-:S02]  /*e9a00*/  ISETP.LT.AND P2, PT, R111, c[0x0][0x178], !P0 ;  /* 0x00005e006f007a0c */ /* 0x000fc40004741270 */
[----:B------:R3:W-:Y:S01]  /*e9a10*/  @P3 STG.E [R176.64], R247 ;  /* 0x000000f7b0003986 */ /* 0x0007e2000c101906 */
[----:B------:R-:W-:Y:S01]  /*e9a20*/  IADD3 R3, R115, 0x1b2, RZ ;  /* 0x000001b273037810 */ /* 0x000fe20007ffe0ff */
[----:B-1----:R-:W2:Y:S01]  /*e9a30*/  LDL.LU R243, [R1+0x80c] ;  /* 0x00080c0001f37983 */ /* 0x002ea20000300800 */
[----:B------:R-:W-:-:S04]  /*e9a40*/  IMAD.WIDE R178, R2, 0x4, R174 ;  /* 0x0000000402b27825 */ /* 0x000fc800078e02ae */
[----:B---3--:R-:W3:Y:S02]  /*e9a50*/  LDL.LU R247, [R1+0x43e4] ;  /* 0x0043e40001f77983 */ /* 0x008ee40000300800 */
[----:B------:R-:W-:Y:S01]  /*e9a60*/  IMAD.WIDE R180, R2, 0x4, R172 ;  /* 0x0000000402b47825 */ /* 0x000fe200078e02ac */
[----:B------:R-:W-:Y:S01]  /*e9a70*/  ISETP.LT.AND P0, PT, R186, c[0x0][0x178], !P0 ;  /* 0x00005e00ba007a0c */ /* 0x000fe20004701270 */
[----:B------:R-:W3:Y:S04]  /*e9a80*/  LDL.LU R245, [R1+0x1cf8] ;  /* 0x001cf80001f57983 */ /* 0x000ee80000300800 */
[----:B------:R1:W-:Y:S01]  /*e9a90*/  @P6 STG.E [R178.64], R250 ;  /* 0x000000fab2006986 */ /* 0x0003e2000c101906 */
[----:B------:R-:W-:Y:S01]  /*e9aa0*/  ISETP.LT.AND P6, PT, R150, c[0x0][0x178], !P4 ;  /* 0x00005e0096007a0c */ /* 0x000fe200067c1270 */
[----:B------:R-:W3:Y:S01]  /*e9ab0*/  LDL.LU R244, [R1+0xe28] ;  /* 0x000e280001f47983 */ /* 0x000ee20000300800 */
[----:B------:R-:W-:-:S02]  /*e9ac0*/  ISETP.LT.AND P3, PT, R151, c[0x0][0x178], !P4 ;  /* 0x00005e0097007a0c */ /* 0x000fc40006761270 */
[----:B------:R-:W-:Y:S01]  /*e9ad0*/  ISETP.GE.AND P1, PT, R3, c[0x0][0x17c], PT ;  /* 0x00005f0003007a0c */ /* 0x000fe20003f26270 */
[C---:B------:R-:W-:Y:S01]  /*e9ae0*/  IMAD.WIDE R176, R2.reuse, 0x4, R6 ;  /* 0x0000000402b07825 */ /* 0x040fe200078e0206 */
[----:B------:R1:W-:Y:S01]  /*e9af0*/  @P5 STG.E [R180.64], R249 ;  /* 0x000000f9b4005986 */ /* 0x0003e2000c101906 */
[----:B------:R-:W-:-:S03]  /*e9b00*/  IADD3 R3, R2, c[0x0][0x198], RZ ;  /* 0x0000660002037a10 */ /* 0x000fc60007ffe0ff */
[----:B------:R-:W3:Y:S04]  /*e9b10*/  LDL.LU R251, [R1+0xa68] ;  /* 0x000a680001fb7983 */ /* 0x000ee80000300800 */
[----:B------:R1:W-:Y:S02]  /*e9b20*/  @P2 STG.E [R176.64], R248 ;  /* 0x000000f8b0002986 */ /* 0x0003e4000c101906 */
[----:B-1----:R-:W-:Y:S01]  /*e9b30*/  IMAD.WIDE R178, R2, 0x4, R4 ;  /* 0x0000000402b27825 */ /* 0x002fe200078e0204 */
[----:B------:R-:W-:Y:S01]  /*e9b40*/  IADD3 R180, R115, 0x1b3, RZ ;  /* 0x000001b373b47810 */ /* 0x000fe20007ffe0ff */
[----:B------:R-:W3:Y:S02]  /*e9b50*/  LDL.LU R249, [R1+0x7f8] ;  /* 0x0007f80001f97983 */ /* 0x000ee40000300800 */
[----:B------:R-:W3:Y:S02]  /*e9b60*/  LDL.LU R248, [R1+0x1cfc] ;  /* 0x001cfc0001f87983 */ /* 0x000ee40000300800 */
[----:B------:R-:W-:Y:S01]  /*e9b70*/  IMAD.WIDE R176, R3, 0x4, R174 ;  /* 0x0000000403b07825 */ /* 0x000fe200078e02ae */
[----:B------:R-:W-:-:S03]  /*e9b80*/  ISETP.GE.AND P2, PT, R180, c[0x0][0x17c], PT ;  /* 0x00005f00b4007a0c */ /* 0x000fc60003f46270 */
[----:B------:R-:W-:Y:S01]  /*e9b90*/  IMAD.WIDE R180, R3, 0x4, R172 ;  /* 0x0000000403b47825 */ /* 0x000fe200078e02ac */
[----:B----4-:R-:W-:Y:S03]  /*e9ba0*/  @P0 STG.E [R178.64], R246 ;  /* 0x000000f6b2000986 */ /* 0x010fe6000c101906 */
[----:B------:R1:W-:Y:S02]  /*e9bb0*/  @P6 STG.E [R176.64], R185 ;  /* 0x000000b9b0006986 */ /* 0x0003e4000c101906 */
[----:B-1----:R-:W4:Y:S04]  /*e9bc0*/  LDL.LU R185, [R1+0xe2c] ;  /* 0x000e2c0001b97983 */ /* 0x002f280000300800 */
[----:B--2---:R1:W-:Y:S04]  /*e9bd0*/  @P3 STG.E [R180.64], R187 ;  /* 0x000000bbb4003986 */ /* 0x0043e8000c101906 */
[----:B-1----:R-:W2:Y:S01]  /*e9be0*/  LDL.LU R187, [R1+0xa6c] ;  /* 0x000a6c0001bb7983 */ /* 0x002ea20000300800 */
[----:B------:R-:W-:Y:S01]  /*e9bf0*/  ISETP.LT.AND P5, PT, R111, c[0x0][0x178], !P4 ;  /* 0x00005e006f007a0c */ /* 0x000fe200067a1270 */
[----:B------:R-:W-:-:S02]  /*e9c00*/  ISETP.LT.AND P4, PT, R186, c[0x0][0x178], !P4 ;  /* 0x00005e00ba007a0c */ /* 0x000fc40006781270 */
[----:B------:R-:W-:Y:S01]  /*e9c10*/  IMAD.WIDE R178, R3, 0x4, R6 ;  /* 0x0000000403b27825 */ /* 0x000fe200078e0206 */
[----:B------:R-:W-:Y:S02]  /*e9c20*/  ISETP.LT.AND P0, PT, R150, c[0x0][0x178], !P1 ;  /* 0x00005e0096007a0c */ /* 0x000fe40004f01270 */
[----:B------:R-:W-:Y:S01]  /*e9c30*/  ISETP.LT.AND P3, PT, R151, c[0x0][0x178], !P1 ;  /* 0x00005e0097007a0c */ /* 0x000fe20004f61270 */
[----:B------:R-:W-:Y:S01]  /*e9c40*/  IMAD.WIDE R176, R3, 0x4, R4 ;  /* 0x0000000403b07825 */ /* 0x000fe200078e0204 */
[----:B------:R-:W-:-:S03]  /*e9c50*/  ISETP.LT.AND P6, PT, R111, c[0x0][0x178], !P1 ;  /* 0x00005e006f007a0c */ /* 0x000fc60004fc1270 */
[----:B------:R-:W-:Y:S02]  /*e9c60*/  ISETP.LT.AND P1, PT, R186, c[0x0][0x178], !P1 ;  /* 0x00005e00ba007a0c */ /* 0x000fe40004f21270 */
[----:B------:R1:W-:Y:S01]  /*e9c70*/  @P5 STG.E [R178.64], R243 ;  /* 0x000000f3b2005986 */ /* 0x0003e2000c101906 */
[----:B---3--:R3:W-:Y:S01]  /*e9c80*/  @P4 STG.E [R176.64], R247 ;  /* 0x000000f7b0004986 */ /* 0x0087e2000c101906 */
[----:B------:R-:W-:Y:S02]  /*e9c90*/  ISETP.LT.AND P4, PT, R150, c[0x0][0x178], !P2 ;  /* 0x00005e0096007a0c */ /* 0x000fe40005781270 */
[----:B-1----:R-:W-:Y:S01]  /*e9ca0*/  IADD3 R178, R3, c[0x0][0x198], RZ ;  /* 0x0000660003b27a10 */ /* 0x002fe20007ffe0ff */
[----:B------:R-:W2:Y:S01]  /*e9cb0*/  LDL.LU R243, [R1+0x7fc] ;  /* 0x0007fc0001f37983 */ /* 0x000ea20000300800 */
[----:B------:R-:W2:Y:S02]  /*e9cc0*/  LDL.LU R246, [R1+0x1d08] ;  /* 0x001d080001f67983 */ /* 0x000ea40000300800 */
[----:B------:R-:W2:Y:S02]  /*e9cd0*/  LDL.LU R184, [R1+0x1378] ;  /* 0x0013780001b87983 */ /* 0x000ea40000300800 */
[----:B------:R-:W2:Y:S02]  /*e9ce0*/  LDL.LU R250, [R1+0xe18] ;  /* 0x000e180001fa7983 */ /* 0x000ea40000300800 */
[----:B------:R-:W-:-:S04]  /*e9cf0*/  IMAD.WIDE R2, R178, 0x4, R174 ;  /* 0x00000004b2027825 */ /* 0x000fc800078e02ae */
[C-C-:B---3--:R-:W-:Y:S01]  /*e9d00*/  IMAD.WIDE R176, R178.reuse, 0x4, R172.reuse ;  /* 0x00000004b2b07825 */ /* 0x148fe200078e02ac */
[----:B------:R-:W-:Y:S02]  /*e9d10*/  IADD3 R179, R115, 0x1b4, RZ ;  /* 0x000001b473b37810 */ /* 0x000fe40007ffe0ff */
[----:B------:R-:W-:Y:S02]  /*e9d20*/  IADD3 R182, R178, c[0x0][0x198], RZ ;  /* 0x00006600b2b67a10 */ /* 0x000fe40007ffe0ff */
[----:B------:R-:W-:Y:S01]  /*e9d30*/  ISETP.LT.AND P5, PT, R151, c[0x0][0x178], !P2 ;  /* 0x00005e0097007a0c */ /* 0x000fe200057a1270 */
[----:B------:R1:W-:Y:S01]  /*e9d40*/  @P0 STG.E [R2.64], R245 ;  /* 0x000000f502000986 */ /* 0x0003e2000c101906 */
[----:B------:R3:W-:Y:S01]  /*e9d50*/  @P3 STG.E [R176.64], R244 ;  /* 0x000000f4b0003986 */ /* 0x0007e2000c101906 */
[----:B------:R-:W-:Y:S02]  /*e9d60*/  ISETP.LT.AND P3, PT, R111, c[0x0][0x178], !P2 ;  /* 0x00005e006f007a0c */ /* 0x000fe40005761270 */
[----:B------:R-:W-:Y:S01]  /*e9d70*/  ISETP.GE.AND P0, PT, R179, c[0x0][0x17c], PT ;  /* 0x00005f00b3007a0c */ /* 0x000fe20003f06270 */
[----:B------:R-:W-:-:S04]  /*e9d80*/  IMAD.WIDE R180, R182, 0x4, R172 ;  /* 0x00000004b6b47825 */ /* 0x000fc800078e02ac */
[----:B-1----:R-:W-:-:S04]  /*e9d90*/  IMAD.WIDE R2, R178, 0x4, R6 ;  /* 0x00000004b2027825 */ /* 0x002fc800078e0206 */
[----:B---3--:R-:W-:-:S04]  /*e9da0*/  IMAD.WIDE R176, R178, 0x4, R4 ;  /* 0x00000004b2b07825 */ /* 0x008fc800078e0204 */
[C---:B------:R-:W-:Y:S01]  /*e9db0*/  IMAD.WIDE R178, R182.reuse, 0x4, R174 ;  /* 0x00000004b6b27825 */ /* 0x040fe200078e02ae */
[----:B------:R1:W-:Y:S03]  /*e9dc0*/  @P6 STG.E [R2.64], R251 ;  /* 0x000000fb02006986 */ /* 0x0003e6000c101906 */
[----:B------:R3:W-:Y:S02]  /*e9dd0*/  @P1 STG.E [R176.64], R249 ;  /* 0x000000f9b0001986 */ /* 0x0007e4000c101906 */
[----:B------:R3:W-:Y:S01]  /*e9de0*/  @P4 STG.E [R178.64], R248 ;  /* 0x000000f8b2004986 */ /* 0x0007e2000c101906 */
[----:B----4-:R4:W-:Y:S01]  /*e9df0*/  @P5 STG.E [R180.64], R185 ;  /* 0x000000b9b4005986 */ /* 0x0109e2000c101906 */
[----:B-1----:R-:W-:-:S03]  /*e9e00*/  IMAD.WIDE R2, R182, 0x4, R6 ;  /* 0x00000004b6027825 */ /* 0x002fc600078e0206 */
[----:B---3--:R-:W3:Y:S01]  /*e9e10*/  LDL.LU R249, [R1+0xa58] ;  /* 0x000a580001f97983 */ /* 0x008ee20000300800 */
[----:B------:R-:W3:Y:S02]  /*e9e20*/  LDL.LU R248, [R1+0x1d0c] ;  /* 0x001d0c0001f87983 */ /* 0x000ee40000300800 */
[----:B----4-:R-:W4:Y:S01]  /*e9e30*/  LDL.LU R185, [R1+0x137c] ;  /* 0x00137c0001b97983 */ /* 0x010f220000300800 */
[----:B--2---:R1:W-:Y:S04]  /*e9e40*/  @P3 STG.E [R2.64], R187 ;  /* 0x000000bb02003986 */ /* 0x0043e8000c101906 */
[----:B-1----:R-:W2:Y:S01]  /*e9e50*/  LDL.LU R187, [R1+0xe1c] ;  /* 0x000e1c0001bb7983 */ /* 0x002ea20000300800 */
[----:B------:R-:W-:Y:S02]  /*e9e60*/  ISETP.LT.AND P2, PT, R186, c[0x0][0x178], !P2 ;  /* 0x00005e00ba007a0c */ /* 0x000fe40005741270 */
[----:B------:R-:W-:-:S02]  /*e9e70*/  ISETP.LT.AND P6, PT, R150, c[0x0][0x178], !P0 ;  /* 0x00005e0096007a0c */ /* 0x000fc400047c1270 */
[----:B------:R-:W-:Y:S02]  /*e9e80*/  ISETP.LT.AND P4, PT, R151, c[0x0][0x178], !P0 ;  /* 0x00005e0097007a0c */ /* 0x000fe40004781270 */
[----:B------:R-:W-:Y:S02]  /*e9e90*/  IADD3 R176, R115, 0x1b5, RZ ;  /* 0x000001b573b07810 */ /* 0x000fe40007ffe0ff */
[C---:B------:R-:W-:Y:S02]  /*e9ea0*/  IADD3 R183, R182.reuse, c[0x0][0x198], RZ ;  /* 0x00006600b6b77a10 */ /* 0x040fe40007ffe0ff */
[----:B------:R-:W-:Y:S02]  /*e9eb0*/  ISETP.LT.AND P5, PT, R111, c[0x0][0x178], !P0 ;  /* 0x00005e006f007a0c */ /* 0x000fe400047a1270 */
[----:B------:R-:W-:Y:S01]  /*e9ec0*/  IADD3 R178, R115, 0x1b6, RZ ;  /* 0x000001b673b27810 */ /* 0x000fe20007ffe0ff */
[----:B------:R-:W-:Y:S01]  /*e9ed0*/  IMAD.WIDE R2, R182, 0x4, R4 ;  /* 0x00000004b6027825 */ /* 0x000fe200078e0204 */
[----:B------:R-:W-:-:S03]  /*e9ee0*/  ISETP.GE.AND P1, PT, R176, c[0x0][0x17c], PT ;  /* 0x00005f00b0007a0c */ /* 0x000fc60003f26270 */
[----:B------:R-:W-:Y:S01]  /*e9ef0*/  IMAD.WIDE R176, R183, 0x4, R174 ;  /* 0x00000004b7b07825 */ /* 0x000fe200078e02ae */
[----:B------:R-:W-:-:S03]  /*e9f00*/  ISETP.GE.AND P3, PT, R178, c[0x0][0x17c], PT ;  /* 0x00005f00b2007a0c */ /* 0x000fc60003f66270 */
[----:B------:R-:W-:-:S04]  /*e9f10*/  IMAD.WIDE R178, R183, 0x4, R172 ;  /* 0x00000004b7b27825 */ /* 0x000fc800078e02ac */
[----:B------:R-:W-:Y:S01]  /*e9f20*/  IMAD.WIDE R180, R183, 0x4, R6 ;  /* 0x00000004b7b47825 */ /* 0x000fe200078e0206 */
[----:B------:R1:W-:Y:S03]  /*e9f30*/  @P2 STG.E [R2.64], R243 ;  /* 0x000000f302002986 */ /* 0x0003e6000c101906 */
[----:B------:R-:W-:Y:S01]  /*e9f40*/  @P6 STG.E [R176.64], R246 ;  /* 0x000000f6b0006986 */ /* 0x000fe2000c101906 */
[----:B------:R-:W-:Y:S01]  /*e9f50*/  ISETP.LT.AND P0, PT, R186, c[0x0][0x178], !P0 ;  /* 0x00005e00ba007a0c */ /* 0x000fe20004701270 */
[----:B------:R-:W-:Y:S01]  /*e9f60*/  @P4 STG.E [R178.64], R184 ;  /* 0x000000b8b2004986 */ /* 0x000fe2000c101906 */
[----:B------:R-:W-:Y:S01]  /*e9f70*/  ISETP.LT.AND P4, PT, R150, c[0x0][0x178], !P1 ;  /* 0x00005e0096007a0c */ /* 0x000fe20004f81270 */
[----:B------:R1:W-:Y:S04]  /*e9f80*/  @P5 STG.E [R180.64], R250 ;  /* 0x000000fab4005986 */ /* 0x0003e8000c101906 */
[----:B-1----:R-:W2:Y:S01]  /*e9f90*/  LDL.LU R243, [R1+0xa5c] ;  /* 0x000a5c0001f37983 */ /* 0x002ea20000300800 */
[----:B------:R-:W2:Y:S01]  /*e9fa0*/  LDL.LU R245, [R1+0x1d48] ;  /* 0x001d480001f57983 */ /* 0x000ea20000300800 */
[----:B------:R-:W-:Y:S01]  /*e9fb0*/  ISETP.LT.AND P5, PT, R151, c[0x0][0x178], !P1 ;  /* 0x00005e0097007a0c */ /* 0x000fe20004fa1270 */
[----:B------:R-:W2:Y:S01]  /*e9fc0*/  LDL.LU R244, [R1+0x1b28] ;  /* 0x001b280001f47983 */ /* 0x000ea20000300800 */
[----:B------:R-:W-:-:S02]  /*e9fd0*/  ISETP.LT.AND P2, PT, R111, c[0x0][0x178], !P1 ;  /* 0x00005e006f007a0c */ /* 0x000fc40004f41270 */
[C---:B------:R-:W-:Y:S01]  /*e9fe0*/  IADD3 R181, R183.reuse, c[0x0][0x198], RZ ;  /* 0x00006600b7b57a10 */ /* 0x040fe20007ffe0ff */
[----:B------:R-:W-:Y:S01]  /*e9ff0*/  IMAD.WIDE R2, R183, 0x4, R4 ;  /* 0x00000004b7027825 */ /* 0x000fe200078e0204 */
[----:B------:R-:W2:Y:S03]  /*ea000*/  LDL.LU R251, [R1+0x1318] ;  /* 0x0013180001fb7983 */ /* 0x000ea60000300800 */
[----:B------:R-:W2:Y:S02]  /*ea010*/  LDL.LU R250, [R1+0xc48] ;  /* 0x000c480001fa7983 */ /* 0x000ea40000300800 */
[----:B------:R-:W-:-:S04]  /*ea020*/  IMAD.WIDE R176, R181, 0x4, R174 ;  /* 0x00000004b5b07825 */ /* 0x000fc800078e02ae */
[C---:B------:R-:W-:Y:S01]  /*ea030*/  IMAD.WIDE R178, R181.reuse, 0x4, R172 ;  /* 0x00000004b5b27825 */ /* 0x040fe200078e02ac */
[----:B---3--:R1:W-:Y:S03]  /*ea040*/  @P0 STG.E [R2.64], R249 ;  /* 0x000000f902000986 */ /* 0x0083e6000c101906 */
[----:B------:R3:W-:Y:S01]  /*ea050*/  @P4 STG.E [R176.64], R248 ;  /* 0x000000f8b0004986 */ /* 0x0007e2000c101906 */
[----:B----4-:R4:W-:Y:S01]  /*ea060*/  @P5 STG.E [R178.64], R185 ;  /* 0x000000b9b2005986 */ /* 0x0109e2000c101906 */
[----:B-1----:R-:W-:-:S03]  /*ea070*/  IMAD.WIDE R2, R181, 0x4, R6 ;  /* 0x00000004b5027825 */ /* 0x002fc600078e0206 */
[----:B---3--:R-:W3:Y:S01]  /*ea080*/  LDL.LU R248, [R1+0x1d4c] ;  /* 0x001d4c0001f87983 */ /* 0x008ee20000300800 */
[----:B----4-:R-:W4:Y:S03]  /*ea090*/  LDL.LU R185, [R1+0x1b2c] ;  /* 0x001b2c0001b97983 */ /* 0x010f260000300800 */
[----:B--2---:R1:W-:Y:S04]  /*ea0a0*/  @P2 STG.E [R2.64], R187 ;  /* 0x000000bb02002986 */ /* 0x0043e8000c101906 */
[----:B-1----:R-:W2:Y:S01]  /*ea0b0*/  LDL.LU R187, [R1+0x131c] ;  /* 0x00131c0001bb7983 */ /* 0x002ea20000300800 */
[----:B------:R-:W-:Y:S02]  /*ea0c0*/  IADD3 R180, R115, 0x1b7, RZ ;  /* 0x000001b773b47810 */ /* 0x000fe40007ffe0ff */
[----:B------:R-:W-:-:S02]  /*ea0d0*/  ISETP.LT.AND P1, PT, R186, c[0x0][0x178], !P1 ;  /* 0x00005e00ba007a0c */ /* 0x000fc40004f21270 */
[----:B------:R-:W-:Y:S01]  /*ea0e0*/  ISETP.LT.AND P6, PT, R150, c[0x0][0x178], !P3 ;  /* 0x00005e0096007a0c */ /* 0x000fe20005fc1270 */
[----:B------:R-:W-:Y:S01]  /*ea0f0*/  IMAD.WIDE R176, R181, 0x4, R4 ;  /* 0x00000004b5b07825 */ /* 0x000fe200078e0204 */
[----:B------:R-:W-:-:S03]  /*ea100*/  ISETP.GE.AND P0, PT, R180, c[0x0][0x17c], PT ;  /* 0x00005f00b4007a0c */ /* 0x000fc60003f06270 */
[----:B------:R-:W-:Y:S01]  /*ea110*/  IADD3 R180, R181, c[0x0][0x198], RZ ;  /* 0x00006600b5b47a10 */ /* 0x000fe20007ffe0ff */
[----:B------:R-:W-:Y:S02]  /*ea120*/  ISETP.LT.AND P5, PT, R151, c[0x0][0x178], !P3 ;  /* 0x00005e0097007a0c */ /* 0x000fe40005fa1270 */
[----:B------:R-:W-:Y:S01]  /*ea130*/  ISETP.LT.AND P4, PT, R111, c[0x0][0x178], !P3 ;  /* 0x00005e006f007a0c */ /* 0x000fe20005f81270 */
[----:B------:R-:W2:Y:S01]  /*ea140*/  LDL.LU R249, [R1+0xc4c] ;  /* 0x000c4c0001f97983 */ /* 0x000ea20000300800 */
[----:B------:R-:W-:Y:S01]  /*ea150*/  IMAD.WIDE R178, R180, 0x4, R174 ;  /* 0x00000004b4b27825 */ /* 0x000fe200078e02ae */
[----:B------:R-:W-:Y:S02]  /*ea160*/  ISETP.LT.AND P3, PT, R186, c[0x0][0x178], !P3 ;  /* 0x00005e00ba007a0c */ /* 0x000fe40005f61270 */
[----:B------:R1:W-:Y:S02]  /*ea170*/  @P1 STG.E [R176.64], R243 ;  /* 0x000000f3b0001986 */ /* 0x0003e4000c101906 */
[----:B------:R1:W-:Y:S01]  /*ea180*/  @P6 STG.E [R178.64], R245 ;  /* 0x000000f5b2006986 */ /* 0x0003e2000c101906 */
[----:B------:R-:W-:Y:S01]  /*ea190*/  ISETP.LT.AND P6, PT, R150, c[0x0][0x178], !P0 ;  /* 0x00005e0096007a0c */ /* 0x000fe200047c1270 */
[C---:B------:R-:W-:Y:S01]  /*ea1a0*/  IMAD.WIDE R2, R180.reuse, 0x4, R6 ;  /* 0x00000004b4027825 */ /* 0x040fe200078e0206 */
[----:B------:R-:W-:Y:S01]  /*ea1b0*/  ISETP.LT.AND P2, PT, R151, c[0x0][0x178], !P0 ;  /* 0x00005e0097007a0c */ /* 0x000fe20004741270 */
[----:B-1----:R-:W2:Y:S01]  /*ea1c0*/  LDL.LU R243, [R1+0x1dc8] ;  /* 0x001dc80001f37983 */ /* 0x002ea20000300800 */
[----:B------:R-:W-:Y:S01]  /*ea1d0*/  IADD3 R178, R115, 0x1b8, RZ ;  /* 0x000001b873b27810 */ /* 0x000fe20007ffe0ff */
[----:B------:R-:W-:-:S04]  /*ea1e0*/  IMAD.WIDE R176, R180, 0x4, R172 ;  /* 0x00000004b4b07825 */ /* 0x000fc800078e02ac */
[----:B------:R-:W2:Y:S01]  /*ea1f0*/  LDL.LU R183, [R1+0x1d38] ;  /* 0x001d380001b77983 */ /* 0x000ea20000300800 */
[----:B------:R-:W2:Y:S01]  /*ea200*/  LDL.LU R246, [R1+0x1828] ;  /* 0x0018280001f67983 */ /* 0x000ea20000300800 */
[----:B------:R-:W-:Y:S01]  /*ea210*/  ISETP.GE.AND P1, PT, R178, c[0x0][0x17c], PT ;  /* 0x00005f00b2007a0c */ /* 0x000fe20003f26270 */
[C---:B------:R-:W-:Y:S02]  /*ea220*/  IADD3 R178, R180.reuse, c[0x0][0x198], RZ ;  /* 0x00006600b4b27a10 */ /* 0x040fe40007ffe0ff */
[----:B------:R1:W-:Y:S01]  /*ea230*/  @P5 STG.E [R176.64], R244 ;  /* 0x000000f4b0005986 */ /* 0x0003e2000c101906 */
[----:B------:R-:W-:Y:S01]  /*ea240*/  ISETP.LT.AND P5, PT, R111, c[0x0][0x178], !P0 ;  /* 0x00005e006f007a0c */ /* 0x000fe200047a1270 */
[----:B------:R1:W-:Y:S02]  /*ea250*/  @P4 STG.E [R2.64], R251 ;  /* 0x000000fb02004986 */ /* 0x0003e4000c101906 */
[----:B------:R-:W-:-:S05]  /*ea260*/  IMAD.WIDE R180, R180, 0x4, R4 ;  /* 0x00000004b4b47825 */ /* 0x000fca00078e0204 */
[----:B------:R-:W-:Y:S04]  /*ea270*/  @P3 STG.E [R180.64], R250 ;  /* 0x000000fab4003986 */ /* 0x000fe8000c101906 */
[----:B-1----:R-:W2:Y:S01]  /*ea280*/  LDL.LU R244, [R1+0xfd8] ;  /* 0x000fd80001f47983 */ /* 0x002ea20000300800 */
[----:B------:R-:W-:-:S04]  /*ea290*/  IMAD.WIDE R2, R178, 0x4, R174 ;  /* 0x00000004b2027825 */ /* 0x000fc800078e02ae */
[C---:B------:R-:W-:Y:S01]  /*ea2a0*/  IMAD.WIDE R176, R178.reuse, 0x4, R172 ;  /* 0x00000004b2b07825 */ /* 0x040fe200078e02ac */
[----:B---3--:R1:W-:Y:S04]  /*ea2b0*/  @P6 STG.E [R2.64], R248 ;  /* 0x000000f802006986 */ /* 0x0083e8000c101906 */
[----:B----4-:R-:W-:Y:S02]  /*ea2c0*/  @P2 STG.E [R176.64], R185 ;  /* 0x000000b9b0002986 */ /* 0x010fe4000c101906 */
[----:B-1----:R-:W-:-:S05]  /*ea2d0*/  IMAD.WIDE R2, R178, 0x4, R6 ;  /* 0x00000004b2027825 */ /* 0x002fca00078e0206 */
[----:B--2---:R1:W-:Y:S04]  /*ea2e0*/  @P5 STG.E [R2.64], R187 ;  /* 0x000000bb02005986 */ /* 0x0043e8000c101906 */
[----:B-1----:R-:W2:Y:S01]  /*ea2f0*/  LDL.LU R187, [R1+0x1dcc] ;  /* 0x001dcc0001bb7983 */ /* 0x002ea20000300800 */
[----:B------:R-:W3:Y:S02]  /*ea300*/  LDL.LU R251, [R1+0x1d3c] ;  /* 0x001d3c0001fb7983 */ /* 0x000ee40000300800 */
[----:B------:R-:W4:Y:S01]  /*ea310*/  LDL.LU R248, [R1+0x182c] ;  /* 0x00182c0001f87983 */ /* 0x000f220000300800 */
[----:B------:R-:W-:Y:S02]  /*ea320*/  ISETP.LT.AND P0, PT, R186, c[0x0][0x178], !P0 ;  /* 0x00005e00ba007a0c */ /* 0x000fe40004701270 */
[----:B------:R-:W-:-:S02]  /*ea330*/  ISETP.LT.AND P6, PT, R150, c[0x0][0x178], !P1 ;  /* 0x00005e0096007a0c */ /* 0x000fc40004fc1270 */
[----:B------:R-:W-:Y:S02]  /*ea340*/  ISETP.LT.AND P3, PT, R151, c[0x0][0x178], !P1 ;  /* 0x00005e0097007a0c */ /* 0x000fe40004f61270 */
[----:B------:R-:W-:Y:S02]  /*ea350*/  ISETP.LT.AND P2, PT, R111, c[0x0][0x178], !P1 ;  /* 0x00005e006f007a0c */ /* 0x000fe40004f41270 */
[C---:B------:R-:W-:Y:S02]  /*ea360*/  IADD3 R182, R178.reuse, c[0x0][0x198], RZ ;  /* 0x00006600b2b67a10 */ /* 0x040fe40007ffe0ff */
[C---:B------:R-:W-:Y:S02]  /*ea370*/  IADD3 R176, R115.reuse, 0x1ba, RZ ;  /* 0x000001ba73b07810 */ /* 0x040fe40007ffe0ff */
[----:B------:R-:W-:Y:S01]  /*ea380*/  IADD3 R179, R115, 0x1b9, RZ ;  /* 0x000001b973b37810 */ /* 0x000fe20007ffe0ff */
[----:B------:R-:W-:-:S04]  /*ea390*/  IMAD.WIDE R180, R178, 0x4, R4 ;  /* 0x00000004b2b47825 */ /* 0x000fc800078e0204 */
[----:B------:R-:W-:Y:S01]  /*ea3a0*/  IMAD.WIDE R2, R182, 0x4, R174 ;  /* 0x00000004b6027825 */ /* 0x000fe200078e02ae */
[----:B------:R-:W-:Y:S02]  /*ea3b0*/  ISETP.GE.AND P5, PT, R176, c[0x0][0x17c], PT ;  /* 0x00005f00b0007a0c */ /* 0x000fe40003fa6270 */
[----:B------:R-:W-:Y:S01]  /*ea3c0*/  ISETP.GE.AND P4, PT, R179, c[0x0][0x17c], PT ;  /* 0x00005f00b3007a0c */ /* 0x000fe20003f86270 */
[----:B------:R-:W-:-:S04]  /*ea3d0*/  IMAD.WIDE R176, R182, 0x4, R172 ;  /* 0x00000004b6b07825 */ /* 0x000fc800078e02ac */
[----:B------:R-:W-:Y:S01]  /*ea3e0*/  IMAD.WIDE R178, R182, 0x4, R6 ;  /* 0x00000004b6b27825 */ /* 0x000fe200078e0206 */
[----:B------:R1:W-:Y:S03]  /*ea3f0*/  @P0 STG.E [R180.64], R249 ;  /* 0x000000f9b4000986 */ /* 0x0003e6000c101906 */
[----:B------:R1:W-:Y:S01]  /*ea400*/  @P6 STG.E [R2.64], R243 ;  /* 0x000000f302006986 */ /* 0x0003e2000c101906 */
[----:B------:R-:W4:Y:S01]  /*ea410*/  LDL.LU R185, [R1+0xfdc] ;  /* 0x000fdc0001b97983 */ /* 0x000f220000300800 */
[----:B------:R-:W-:Y:S01]  /*ea420*/  @P3 STG.E [R176.64], R183 ;  /* 0x000000b7b0003986 */ /* 0x000fe2000c101906 */
[----:B------:R-:W-:Y:S01]  /*ea430*/  ISETP.LT.AND P1, PT, R186, c[0x0][0x178], !P1 ;  /* 0x00005e00ba007a0c */ /* 0x000fe20004f21270 */
[----:B------:R-:W4:Y:S01]  /*ea440*/  LDL.LU R247, [R1+0x1e08] ;  /* 0x001e080001f77983 */ /* 0x000f220000300800 */
[----:B------:R1:W-:Y:S01]  /*ea450*/  @P2 STG.E [R178.64], R246 ;  /* 0x000000f6b2002986 */ /* 0x0003e2000c101906 */
[----:B------:R-:W-:-:S03]  /*ea460*/  ISETP.LT.AND P2, PT, R150, c[0x0][0x178], !P4 ;  /* 0x00005e0096007a0c */ /* 0x000fc60006741270 */
[----:B------:R-:W4:Y:S01]  /*ea470*/  LDL.LU R184, [R1+0x1da8] ;  /* 0x001da80001b87983 */ /* 0x000f220000300800 */
[----:B------:R-:W4:Y:S02]  /*ea480*/  LDL.LU R245, [R1+0x1b38] ;  /* 0x001b380001f57983 */ /* 0x000f240000300800 */
[----:B------:R-:W4:Y:S02]  /*ea490*/  LDL.LU R250, [R1+0xfe8] ;  /* 0x000fe80001fa7983 */ /* 0x000f240000300800 */
[C---:B-1----:R-:W-:Y:S01]  /*ea4a0*/  IMAD.WIDE R180, R182.reuse, 0x4, R4 ;  /* 0x00000004b6b47825 */ /* 0x042fe200078e0204 */
[----:B------:R-:W-:Y:S01]  /*ea4b0*/  IADD3 R182, R182, c[0x0][0x198], RZ ;  /* 0x00006600b6b67a10 */ /* 0x000fe20007ffe0ff */
[----:B------:R-:W4:Y:S02]  /*ea4c0*/  LDL.LU R249, [R1+0x1e0c] ;  /* 0x001e0c0001f97983 */ /* 0x000f240000300800 */
[----:B------:R-:W4:Y:S02]  /*ea4d0*/  LDL.LU R243, [R1+0x43e0] ;  /* 0x0043e00001f37983 */ /* 0x000f240000300800 */
[----:B------:R-:W-:Y:S01]  /*ea4e0*/  IMAD.WIDE R178, R182, 0x4, R174 ;  /* 0x00000004b6b27825 */ /* 0x000fe200078e02ae */
[----:B------:R-:W-:Y:S01]  /*ea4f0*/  @P1 STG.E [R180.64], R244 ;  /* 0x000000f4b4001986 */ /* 0x000fe2000c101906 */
[----:B------:R-:W-:-:S02]  /*ea500*/  ISETP.LT.AND P3, PT, R151, c[0x0][0x178], !P4 ;  /* 0x00005e0097007a0c */ /* 0x000fc40006761270 */
[----:B------:R-:W-:Y:S02]  /*ea510*/  ISETP.LT.AND P1, PT, R111, c[0x0][0x178], !P4 ;  /* 0x00005e006f007a0c */ /* 0x000fe40006721270 */
[----:B------:R-:W-:Y:S01]  /*ea520*/  IADD3 R2, R115, 0x1bb, RZ ;  /* 0x000001bb73027810 */ /* 0x000fe20007ffe0ff */
[----:B------:R-:W-:-:S03]  /*ea530*/  IMAD.WIDE R176, R182, 0x4, R6 ;  /* 0x00000004b6b07825 */ /* 0x000fc600078e0206 */
[----:B------:R-:W-:Y:S01]  /*ea540*/  ISETP.GE.AND P0, PT, R2, c[0x0][0x17c], PT ;  /* 0x00005f0002007a0c */ /* 0x000fe20003f06270 */
[----:B------:R-:W-:Y:S01]  /*ea550*/  IMAD.WIDE R2, R182, 0x4, R172 ;  /* 0x00000004b6027825 */ /* 0x000fe200078e02ac */
[----:B--2---:R1:W-:Y:S04]  /*ea560*/  @P2 STG.E [R178.64], R187 ;  /* 0x000000bbb2002986 */ /* 0x0043e8000c101906 */
[----:B-1----:R-:W2:Y:S01]  /*ea570*/  LDL.LU R187, [R1+0x1dac] ;  /* 0x001dac0001bb7983 */ /* 0x002ea20000300800 */
[----:B---3--:R-:W-:Y:S02]  /*ea580*/  @P3 STG.E [R2.64], R251 ;  /* 0x000000fb02003986 */ /* 0x008fe4000c101906 */
[----:B----4-:R1:W-:Y:S02]  /*ea590*/  @P1 STG.E [R176.64], R248 ;  /* 0x000000f8b0001986 */ /* 0x0103e4000c101906 */
[----:B-1----:R-:W3:Y:S01]  /*ea5a0*/  LDL.LU R248, [R1+0x1b3c] ;  /* 0x001b3c0001f87983 */ /* 0x002ee20000300800 */
[----:B------:R-:W-:-:S02]  /*ea5b0*/  ISETP.LT.AND P4, PT, R186, c[0x0][0x178], !P4 ;  /* 0x00005e00ba007a0c */ /* 0x000fc40006781270 */
[----:B------:R-:W-:Y:S02]  /*ea5c0*/  ISETP.LT.AND P6, PT, R150, c[0x0][0x178], !P5 ;  /* 0x00005e0096007a0c */ /* 0x000fe40006fc1270 */
[C---:B------:R-:W-:Y:S01]  /*ea5d0*/  IADD3 R180, R182.reuse, c[0x0][0x198], RZ ;  /* 0x00006600b6b47a10 */ /* 0x040fe20007ffe0ff */
[----:B------:R-:W-:Y:S01]  /*ea5e0*/  IMAD.WIDE R178, R182, 0x4, R4 ;  /* 0x00000004b6b27825 */ /* 0x000fe200078e0204 */
[----:B------:R-:W-:Y:S02]  /*ea5f0*/  ISETP.LT.AND P1, PT, R151, c[0x0][0x178], !P5 ;  /* 0x00005e0097007a0c */ /* 0x000fe40006f21270 */
[----:B------:R-:W-:Y:S01]  /*ea600*/  ISETP.LT.AND P3, PT, R111, c[0x0][0x178], !P5 ;  /* 0x00005e006f007a0c */ /* 0x000fe20006f61270 */
[----:B------:R-:W-:Y:S01]  /*ea610*/  IMAD.WIDE R2, R180, 0x4, R174 ;  /* 0x00000004b4027825 */ /* 0x000fe200078e02ae */
[----:B------:R-:W-:-:S03]  /*ea620*/  ISETP.LT.AND P5, PT, R186, c[0x0][0x178], !P5 ;  /* 0x00005e00ba007a0c */ /* 0x000fc60006fa1270 */
[----:B------:R-:W-:Y:S01]  /*ea630*/  IMAD.WIDE R176, R180, 0x4, R172 ;  /* 0x00000004b4b07825 */ /* 0x000fe200078e02ac */
[----:B------:R1:W-:Y:S03]  /*ea640*/  @P4 STG.E [R178.64], R185 ;  /* 0x000000b9b2004986 */ /* 0x0003e6000c101906 */
[----:B------:R4:W-:Y:S01]  /*ea650*/  @P6 STG.E [R2.64], R247 ;  /* 0x000000f702006986 */ /* 0x0009e2000c101906 */
[----:B------:R-:W-:Y:S02]  /*ea660*/  ISETP.LT.AND P6, PT, R150, c[0x0][0x178], !P0 ;  /* 0x00005e0096007a0c */ /* 0x000fe400047c1270 */
[----:B------:R-:W-:Y:S01]  /*ea670*/  ISETP.LT.AND P4, PT, R151, c[0x0][0x178], !P0 ;  /* 0x00005e0097007a0c */ /* 0x000fe20004781270 */
[----:B------:R4:W-:Y:S04]  /*ea680*/  @P1 STG.E [R176.64], R184 ;  /* 0x000000b8b0001986 */ /* 0x0009e8000c101906 */
[----:B-1----:R-:W3:Y:S01]  /*ea690*/  LDL.LU R185, [R1+0xfec] ;  /* 0x000fec0001b97983 */ /* 0x002ee20000300800 */
[C---:B------:R-:W-:Y:S01]  /*ea6a0*/  IADD3 R178, R180.reuse, c[0x0][0x198], RZ ;  /* 0x00006600b4b27a10 */ /* 0x040fe20007ffe0ff */
[----:B----4-:R-:W-:-:S04]  /*ea6b0*/  IMAD.WIDE R2, R180, 0x4, R6 ;  /* 0x00000004b4027825 */ /* 0x010fc800078e0206 */
[----:B------:R-:W-:-:S04]  /*ea6c0*/  IMAD.WIDE R180, R180, 0x4, R4 ;  /* 0x00000004b4b47825 */ /* 0x000fc800078e0204 */
[C---:B------:R-:W-:Y:S01]  /*ea6d0*/  IMAD.WIDE R176, R178.reuse, 0x4, R174 ;  /* 0x00000004b2b07825 */ /* 0x040fe200078e02ae */
[----:B------:R-:W4:Y:S04]  /*ea6e0*/  LDL.LU R246, [R1+0x1e28] ;  /* 0x001e280001f67983 */ /* 0x000f280000300800 */
[----:B------:R1:W-:Y:S01]  /*ea6f0*/  @P3 STG.E [R2.64], R245 ;  /* 0x000000f502003986 */ /* 0x0003e2000c101906 */
[----:B------:R-:W4:Y:S02]  /*ea700*/  LDL.LU R244, [R1+0x1df8] ;  /* 0x001df80001f47983 */ /* 0x000f240000300800 */
[----:B------:R1:W-:Y:S02]  /*ea710*/  @P5 STG.E [R180.64], R250 ;  /* 0x000000fab4005986 */ /* 0x0003e4000c101906 */
[----:B------:R-:W4:Y:S01]  /*ea720*/  LDL.LU R251, [R1+0x1d88] ;  /* 0x001d880001fb7983 */ /* 0x000f220000300800 */
[----:B------:R-:W-:Y:S01]  /*ea730*/  @P6 STG.E [R176.64], R249 ;  /* 0x000000f9b0006986 */ /* 0x000fe2000c101906 */
[----:B-1----:R-:W-:-:S03]  /*ea740*/  IMAD.WIDE R2, R178, 0x4, R172 ;  /* 0x00000004b2027825 */ /* 0x002fc600078e02ac */
[----:B------:R-:W4:Y:S01]  /*ea750*/  LDL.LU R250, [R1+0x17a8] ;  /* 0x0017a80001fa7983 */ /* 0x000f220000300800 */
[----:B------:R-:W-:-:S03]  /*ea760*/  ISETP.LT.AND P5, PT, R111, c[0x0][0x178], !P0 ;  /* 0x00005e006f007a0c */ /* 0x000fc600047a1270 */
[----:B--2---:R1:W-:Y:S04]  /*ea770*/  @P4 STG.E [R2.64], R187 ;  /* 0x000000bb02004986 */ /* 0x0043e8000c101906 */
[----:B-1----:R-:W2:Y:S01]  /*ea780*/  LDL.LU R187, [R1+0x1e2c] ;  /* 0x001e2c0001bb7983 */ /* 0x002ea20000300800 */
[----:B------:R-:W-:-:S04]  /*ea790*/  IMAD.WIDE R2, R178, 0x4, R6 ;  /* 0x00000004b2027825 */ /* 0x000fc800078e0206 */
[----:B------:R-:W2:Y:S01]  /*ea7a0*/  LDL.LU R249, [R1+0x1dfc] ;  /* 0x001dfc0001f97983 */ /* 0x000ea20000300800 */
[----:B---3--:R1:W-:Y:S04]  /*ea7b0*/  @P5 STG.E [R2.64], R248 ;  /* 0x000000f802005986 */ /* 0x0083e8000c101906 */
[----:B-1----:R-:W3:Y:S01]  /*ea7c0*/  LDL.LU R248, [R1+0x1d8c] ;  /* 0x001d8c0001f87983 */ /* 0x002ee20000300800 */
[----:B------:R-:W-:Y:S02]  /*ea7d0*/  ISETP.LT.AND P0, PT, R186, c[0x0][0x178], !P0 ;  /* 0x00005e00ba007a0c */ /* 0x000fe40004701270 */
[C---:B------:R-:W-:Y:S02]  /*ea7e0*/  IADD3 R179, R115.reuse, 0x1bc, RZ ;  /* 0x000001bc73b37810 */ /* 0x040fe40007ffe0ff */
[----:B------:R-:W-:Y:S01]  /*ea7f0*/  IADD3 R181, R115, 0x1bd, RZ ;  /* 0x000001bd73b57810 */ /* 0x000fe20007ffe0ff */
[----:B------:R-:W-:Y:S01]  /*ea800*/  IMAD.WIDE R176, R178, 0x4, R4 ;  /* 0x00000004b2b07825 */ /* 0x000fe200078e0204 */
[----:B------:R-:W-:-:S02]  /*ea810*/  ISETP.GE.AND P2, PT, R179, c[0x0][0x17c], PT ;  /* 0x00005f00b3007a0c */ /* 0x000fc40003f46270 */
[----:B------:R-:W-:Y:S02]  /*ea820*/  ISETP.GE.AND P4, PT, R181, c[0x0][0x17c], PT ;  /* 0x00005f00b5007a0c */ /* 0x000fe40003f86270 */
[----:B------:R-:W-:Y:S02]  /*ea830*/  ISETP.LT.AND P1, PT, R150, c[0x0][0x178], !P2 ;  /* 0x00005e0096007a0c */ /* 0x000fe40005721270 */
[----:B------:R-:W-:Y:S02]  /*ea840*/  ISETP.LT.AND P3, PT, R151, c[0x0][0x178], !P2 ;  /* 0x00005e0097007a0c */ /* 0x000fe40005761270 */
[----:B------:R-:W-:Y:S02]  /*ea850*/  IADD3 R180, R178, c[0x0][0x198], RZ ;  /* 0x00006600b2b47a10 */ /* 0x000fe40007ffe0ff */
[----:B------:R-:W-:Y:S01]  /*ea860*/  ISETP.LT.AND P6, PT, R111, c[0x0][0x178], !P2 ;  /* 0x00005e006f007a0c */ /* 0x000fe200057c1270 */
[----:B------:R1:W-:Y:S01]  /*ea870*/  @P0 STG.E [R176.64], R185 ;  /* 0x000000b9b0000986 */ /* 0x0003e2000c101906 */
[----:B------:R-:W-:-:S02]  /*ea880*/  ISETP.LT.AND P2, PT, R186, c[0x0][0x178], !P2 ;  /* 0x00005e00ba007a0c */ /* 0x000fc40005741270 */
[----:B------:R-:W-:Y:S02]  /*ea890*/  ISETP.LT.AND P0, PT, R150, c[0x0][0x178], !P4 ;  /* 0x00005e0096007a0c */ /* 0x000fe40006701270 */
[----:B------:R-:W-:Y:S01]  /*ea8a0*/  IADD3 R179, R115, 0x1be, RZ ;  /* 0x000001be73b37810 */ /* 0x000fe20007ffe0ff */
[C---:B------:R-:W-:Y:S01]  /*ea8b0*/  IMAD.WIDE R2, R180.reuse, 0x4, R174 ;  /* 0x00000004b4027825 */ /* 0x040fe200078e02ae */
[C---:B------:R-:W-:Y:S01]  /*ea8c0*/  IADD3 R182, R180.reuse, c[0x0][0x198], RZ ;  /* 0x00006600b4b67a10 */ /* 0x040fe20007ffe0ff */
[----:B-1----:R-:W3:Y:S02]  /*ea8d0*/  LDL.LU R185, [R1+0x17ac] ;  /* 0x0017ac0001b97983 */ /* 0x002ee40000300800 */
[----:B------:R-:W3:Y:S01]  /*ea8e0*/  LDL.LU R184, [R1+0x1e38] ;  /* 0x001e380001b87983 */ /* 0x000ee20000300800 */
[----:B------:R-:W-:Y:S01]  /*ea8f0*/  ISETP.GE.AND P5, PT, R179, c[0x0][0x17c], PT ;  /* 0x00005f00b3007a0c */ /* 0x000fe20003fa6270 */
[----:B------:R-:W-:-:S04]  /*ea900*/  IMAD.WIDE R176, R180, 0x4, R172 ;  /* 0x00000004b4b07825 */ /* 0x000fc800078e02ac */
[C---:B------:R-:W-:Y:S01]  /*ea910*/  IMAD.WIDE R178, R180.reuse, 0x4, R6 ;  /* 0x00000004b4b27825 */ /* 0x040fe200078e0206 */
[----:B----4-:R1:W-:Y:S03]  /*ea920*/  @P1 STG.E [R2.64], R246 ;  /* 0x000000f602001986 */ /* 0x0103e6000c101906 */
[----:B------:R-:W-:Y:S01]  /*ea930*/  IMAD.WIDE R180, R180, 0x4, R4 ;  /* 0x00000004b4b47825 */ /* 0x000fe200078e0204 */
[----:B------:R-:W4:Y:S03]  /*ea940*/  LDL.LU R245, [R1+0x1e18] ;  /* 0x001e180001f57983 */ /* 0x000f260000300800 */
[----:B------:R1:W-:Y:S02]  /*ea950*/  @P3 STG.E [R176.64], R244 ;  /* 0x000000f4b0003986 */ /* 0x0003e4000c101906 */
[----:B------:R1:W-:Y:S01]  /*ea960*/  @P6 STG.E [R178.64], R251 ;  /* 0x000000fbb2006986 */ /* 0x0003e2000c101906 */
[----:B------:R-:W-:Y:S01]  /*ea970*/  @P2 STG.E [R180.64], R250 ;  /* 0x000000fab4002986 */ /* 0x000fe2000c101906 */
[----:B-1----:R-:W-:-:S03]  /*ea980*/  IMAD.WIDE R2, R182, 0x4, R174 ;  /* 0x00000004b6027825 */ /* 0x002fc600078e02ae */
[----:B------:R-:W4:Y:S01]  /*ea990*/  LDL.LU R244, [R1+0x1dd8] ;  /* 0x001dd80001f47983 */ /* 0x000f220000300800 */
[----:B------:R-:W4:Y:S01]  /*ea9a0*/  LDL.LU R251, [R1+0x1d28] ;  /* 0x001d280001fb7983 */ /* 0x000f220000300800 */
[----:B------:R-:W-:Y:S02]  /*ea9b0*/  ISETP.LT.AND P1, PT, R151, c[0x0][0x178], !P4 ;  /* 0x00005e0097007a0c */ /* 0x000fe40006721270 */
[----:B------:R-:W-:Y:S02]  /*ea9c0*/  ISETP.LT.AND P6, PT, R111, c[0x0][0x178], !P4 ;  /* 0x00005e006f007a0c */ /* 0x000fe400067c1270 */
[----:B------:R-:W-:-:S04]  /*ea9d0*/  IADD3 R176, R115, 0x1bf, RZ ;  /* 0x000001bf73b07810 */ /* 0x000fc80007ffe0ff */
[----:B------:R-:W-:Y:S01]  /*ea9e0*/  ISETP.GE.AND P3, PT, R176, c[0x0][0x17c], PT ;  /* 0x00005f00b0007a0c */ /* 0x000fe20003f66270 */
[C---:B------:R-:W-:Y:S01]  /*ea9f0*/  IMAD.WIDE R176, R182.reuse, 0x4, R6 ;  /* 0x00000004b6b07825 */ /* 0x040fe200078e0206 */
[----:B--2---:R1:W-:Y:S04]  /*eaa00*/  @P0 STG.E [R2.64], R187 ;  /* 0x000000bb02000986 */ /* 0x0043e8000c101906 */
[----:B-1----:R-:W2:Y:S01]  /*eaa10*/  LDL.LU R187, [R1+0x1e3c] ;  /* 0x001e3c0001bb7983 */ /* 0x002ea20000300800 */
[----:B------:R-:W-:-:S04]  /*eaa20*/  IMAD.WIDE R2, R182, 0x4, R172 ;  /* 0x00000004b6027825 */ /* 0x000fc800078e02ac */
[----:B------:R-:W2:Y:S01]  /*eaa30*/  LDL.LU R250, [R1+0x1e1c] ;  /* 0x001e1c0001fa7983 */ /* 0x000ea20000300800 */
[----:B------:R1:W-:Y:S04]  /*eaa40*/  @P1 STG.E [R2.64], R249 ;  /* 0x000000f902001986 */ /* 0x0003e8000c101906 */
[----:B---3--:R3:W-:Y:S04]  /*eaa50*/  @P6 STG.E [R176.64], R248 ;  /* 0x000000f8b0006986 */ /* 0x0087e8000c101906 */
[----:B-1----:R-:W2:Y:S04]  /*eaa60*/  LDL.LU R249, [R1+0x1ddc] ;  /* 0x001ddc0001f97983 */ /* 0x002ea80000300800 */
[----:B---3--:R-:W3:Y:S01]  /*eaa70*/  LDL.LU R248, [R1+0x1d2c] ;  /* 0x001d2c0001f87983 */ /* 0x008ee20000300800 */
[----:B------:R-:W-:-:S02]  /*eaa80*/  ISETP.LT.AND P4, PT, R186, c[0x0][0x178], !P4 ;  /* 0x00005e00ba007a0c */ /* 0x000fc40006781270 */
[----:B------:R-:W-:Y:S02]  /*eaa90*/  IADD3 R178, R115, 0x1c0, RZ ;  /* 0x000001c073b27810 */ /* 0x000fe40007ffe0ff */
[----:B------:R-:W-:Y:S02]  /*eaaa0*/  ISETP.LT.AND P0, PT, R150, c[0x0][0x178], !P5 ;  /* 0x00005e0096007a0c */ /* 0x000fe40006f01270 */
[----:B------:R-:W-:Y:S02]  /*eaab0*/  IADD3 R180, R182, c[0x0][0x198], RZ ;  /* 0x00006600b6b47a10 */ /* 0x000fe40007ffe0ff */
[----:B------:R-:W-:Y:S01]  /*eaac0*/  ISETP.GE.AND P2, PT, R178, c[0x0][0x17c], PT ;  /* 0x00005f00b2007a0c */ /* 0x000fe20003f46270 */
[----:B------:R-:W-:Y:S01]  /*eaad0*/  IMAD.WIDE R178, R182, 0x4, R4 ;  /* 0x00000004b6b27825 */ /* 0x000fe200078e0204 */
[----:B------:R-:W-:-:S03]  /*eaae0*/  ISETP.LT.AND P1, PT, R151, c[0x0][0x178], !P5 ;  /* 0x00005e0097007a0c */ /* 0x000fc60006f21270 */
[----:B------:R-:W-:Y:S01]  /*eaaf0*/  IMAD.WIDE R2, R180, 0x4, R174 ;  /* 0x00000004b4027825 */ /* 0x000fe200078e02ae */
[----:B------:R-:W-:-:S03]  /*eab00*/  ISETP.LT.AND P6, PT, R111, c[0x0][0x178], !P5 ;  /* 0x00005e006f007a0c */ /* 0x000fc60006fc1270 */
[----:B------:R-:W-:Y:S01]  /*eab10*/  ISETP.LT.AND P5, PT, R186, c[0x0][0x178], !P5 ;  /* 0x00005e00ba007a0c */ /* 0x000fe20006fa1270 */
[----:B------:R1:W-:Y:S01]  /*eab20*/  @P4 STG.E [R178.64], R185 ;  /* 0x000000b9b2004986 */ /* 0x0003e2000c101906 */
[----:B------:R-:W-:Y:S01]  /*eab30*/  ISETP.LT.AND P4, PT, R150, c[0x0][0x178], !P3 ;  /* 0x00005e0096007a0c */ /* 0x000fe20005f81270 */
[----:B------:R1:W-:Y:S02]  /*eab40*/  @P0 STG.E [R2.64], R184 ;  /* 0x000000b802000986 */ /* 0x0003e4000c101906 */
[----:B------:R-:W-:Y:S01]  /*eab50*/  IMAD.WIDE R176, R180, 0x4, R172 ;  /* 0x00000004b4b07825 */ /* 0x000fe200078e02ac */
[----:B-1----:R-:W-:Y:S01]  /*eab60*/  IADD3 R178, R115, 0x1c1, RZ ;  /* 0x000001c173b27810 */ /* 0x002fe20007ffe0ff */
[----:B------:R-:W3:Y:S03]  /*eab70*/  LDL.LU R185, [R1+0x7d0] ;  /* 0x0007d00001b97983 */ /* 0x000ee60000300800 */
[----:B------:R-:W-:Y:S01]  /*eab80*/  ISETP.GE.AND P0, PT, R178, c[0x0][0x17c], PT ;  /* 0x00005f00b2007a0c */ /* 0x000fe20003f06270 */
[----:B------:R-:W-:-:S02]  /*eab90*/  IADD3 R178, R180, c[0x0][0x198], RZ ;  /* 0x00006600b4b27a10 */ /* 0x000fc40007ffe0ff */
[----:B------:R-:W-:-:S04]  /*eaba0*/  IMAD.WIDE R2, R180, 0x4, R6 ;  /* 0x00000004b4027825 */ /* 0x000fc800078e0206 */
[----:B------:R-:W-:Y:S01]  /*eabb0*/  IMAD.WIDE R180, R180, 0x4, R4 ;  /* 0x00000004b4b47825 */ /* 0x000fe200078e0204 */
[----:B----4-:R1:W-:Y:S03]  /*eabc0*/  @P1 STG.E [R176.64], R245 ;  /* 0x000000f5b0001986 */ /* 0x0103e6000c101906 */
[----:B------:R-:W-:Y:S01]  /*eabd0*/  @P6 STG.E [R2.64], R244 ;  /* 0x000000f402006986 */ /* 0x000fe2000c101906 */
[----:B------:R4:W-:Y:S01]  /*eabe0*/  @P5 STG.E [R180.64], R251 ;  /* 0x000000fbb4005986 */ /* 0x0009e2000c101906 */
[----:B-1----:R-:W-:Y:S01]  /*eabf0*/  IMAD.WIDE R176, R178, 0x4, R174 ;  /* 0x00000004b2b07825 */ /* 0x002fe200078e02ae */
[----:B------:R-:W-:Y:S02]  /*eac00*/  ISETP.LT.AND P1, PT, R151, c[0x0][0x178], !P3 ;  /* 0x00005e0097007a0c */ /* 0x000fe40005f21270 */
[----:B------:R-:W-:Y:S01]  /*eac10*/  ISETP.LT.AND P5, PT, R111, c[0x0][0x178], !P3 ;  /* 0x00005e006f007a0c */ /* 0x000fe20005fa1270 */
[----:B------:R-:W-:Y:S01]  /*eac20*/  ISETP.LT.AND P3, PT, R186, c[0x0][0x178], !P3 ;  /* 0x00005e00ba007a0c */ /* 0x000fe20005f61270 */
[C---:B----4-:R-:W-:Y:S01]  /*eac30*/  IADD3 R180, R178.reuse, c[0x0][0x198], RZ ;  /* 0x00006600b2b47a10 */ /* 0x050fe20007ffe0ff */
[C---:B------:R-:W-:Y:S01]  /*eac40*/  IMAD.WIDE R2, R178.reuse, 0x4, R6 ;  /* 0x00000004b2027825 */ /* 0x040fe200078e0206 */
[----:B--2---:R1:W-:Y:S04]  /*eac50*/  @P4 STG.E [R176.64], R187 ;  /* 0x000000bbb0004986 */ /* 0x0043e8000c101906 */
[----:B-1----:R-:W2:Y:S01]  /*eac60*/  LDL.LU R187, [R1+0x7d4] ;  /* 0x0007d40001bb7983 */ /* 0x002ea20000300800 */
[----:B------:R-:W-:-:S04]  /*eac70*/  IMAD.WIDE R176, R178, 0x4, R172 ;  /* 0x00000004b2b07825 */ /* 0x000fc800078e02ac */
[----:B------:R-:W-:Y:S01]  /*eac80*/  IMAD.WIDE R178, R178, 0x4, R4 ;  /* 0x00000004b2b27825 */ /* 0x000fe200078e0204 */
[----:B------:R-:W-:Y:S04]  /*eac90*/  @P1 STG.E [R176.64], R250 ;  /* 0x000000fab0001986 */ /* 0x000fe8000c101906 */
[----:B------:R-:W-:Y:S04]  /*eaca0*/  @P5 STG.E [R2.64], R249 ;  /* 0x000000f902005986 */ /* 0x000fe8000c101906 */
[----:B---3--:R1:W-:Y:S04]  /*eacb0*/  @P3 STG.E [R178.64], R248 ;  /* 0x000000f8b2003986 */ /* 0x0083e8000c101906 */
[----:B-1----:R-:W3:Y:S01]  /*eacc0*/  LDL.LU R248, [R1+0x7dc] ;  /* 0x0007dc0001f87983 */ /* 0x002ee20000300800 */
[----:B------:R-:W4:Y:S01]  /*eacd0*/  LDL.LU R249, [R1+0x7d8] ;  /* 0x0007d80001f97983 */ /* 0x000f220000300800 */
[----:B------:R-:W-:-:S02]  /*eace0*/  ISETP.LT.AND P6, PT, R150, c[0x0][0x178], !P2 ;  /* 0x00005e0096007a0c */ /* 0x000fc400057c1270 */
[----:B------:R-:W-:Y:S01]  /*eacf0*/  ISETP.LT.AND P4, PT, R151, c[0x0][0x178], !P2 ;  /* 0x00005e0097007a0c */ /* 0x000fe20005781270 */
[----:B------:R-:W-:Y:S01]  /*ead00*/  IMAD.WIDE R176, R180, 0x4, R174 ;  /* 0x00000004b4b07825 */ /* 0x000fe200078e02ae */
[----:B------:R-:W-:-:S03]  /*ead10*/  ISETP.LT.AND P3, PT, R111, c[0x0][0x178], !P2 ;  /* 0x00005e006f007a0c */ /* 0x000fc60005761270 */
[----:B------:R-:W-:Y:S01]  /*ead20*/  IMAD.WIDE R2, R180, 0x4, R172 ;  /* 0x00000004b4027825 */ /* 0x000fe200078e02ac */
[----:B------:R-:W-:Y:S02]  /*ead30*/  ISETP.LT.AND P2, PT, R186, c[0x0][0x178], !P2 ;  /* 0x00005e00ba007a0c */ /* 0x000fe40005741270 */
[----:B------:R-:W-:Y:S02]  /*ead40*/  ISETP.LT.AND P5, PT, R151, c[0x0][0x178], !P0 ;  /* 0x00005e0097007a0c */ /* 0x000fe400047a1270 */
[----:B------:R-:W-:Y:S02]  /*ead50*/  IADD3 R183, R180, c[0x0][0x198], RZ ;  /* 0x00006600b4b77a10 */ /* 0x000fe40007ffe0ff */
[----:B------:R-:W-:Y:S01]  /*ead60*/  IADD3 R181, R115, 0x1c2, RZ ;  /* 0x000001c273b57810 */ /* 0x000fe20007ffe0ff */
[----:B------:R1:W-:Y:S01]  /*ead70*/  @P6 STG.E [R176.64], R185 ;  /* 0x000000b9b0006986 */ /* 0x0003e2000c101906 */
[----:B------:R-:W-:Y:S01]  /*ead80*/  ISETP.LT.AND P6, PT, R150, c[0x0][0x178], !P0 ;  /* 0x00005e0096007a0c */ /* 0x000fe200047c1270 */
[----:B------:R1:W-:Y:S01]  /*ead90*/  @P4 STG.E [R2.64], R40 ;  /* 0x0000002802004986 */ /* 0x0003e2000c101906 */
[----:B------:R-:W-:-:S02]  /*eada0*/  ISETP.LT.AND P4, PT, R111, c[0x0][0x178], !P0 ;  /* 0x00005e006f007a0c */ /* 0x000fc40004781270 */
[----:B------:R-:W-:Y:S01]  /*eadb0*/  ISETP.GE.AND P1, PT, R181, c[0x0][0x17c], PT ;  /* 0x00005f00b5007a0c */ /* 0x000fe20003f26270 */
[----:B------:R-:W-:Y:S01]  /*eadc0*/  IMAD.WIDE R178, R183, 0x4, R174 ;  /* 0x00000004b7b27825 */ /* 0x000fe200078e02ae */
[----:B------:R-:W-:-:S03]  /*eadd0*/  ISETP.LT.AND P0, PT, R186, c[0x0][0x178], !P0 ;  /* 0x00005e00ba007a0c */ /* 0x000fc60004701270 */
[----:B-1----:R-:W-:-:S04]  /*eade0*/  IMAD.WIDE R176, R180, 0x4, R4 ;  /* 0x00000004b4b07825 */ /* 0x002fc800078e0204 */
[----:B------:R-:W-:-:S04]  /*eadf0*/  IMAD.WIDE R2, R180, 0x4, R6 ;  /* 0x00000004b4027825 */ /* 0x000fc800078e0206 */
[----:B------:R-:W-:-:S04]  /*eae00*/  IMAD.WIDE R180, R183, 0x4, R172 ;  /* 0x00000004b7b47825 */ /* 0x000fc800078e02ac */
[----:B------:R-:W-:Y:S01]  /*eae10*/  IMAD.WIDE R184, R183, 0x4, R6 ;  /* 0x00000004b7b87825 */ /* 0x000fe200078e0206 */
[----:B------:R1:W-:Y:S03]  /*eae20*/  @P3 STG.E [R2.64], R72 ;  /* 0x0000004802003986 */ /* 0x0003e6000c101906 */
[----:B------:R1:W-:Y:S01]  /*eae30*/  @P2 STG.E [R176.64], R104 ;  /* 0x00000068b0002986 */ /* 0x0003e2000c101906 */
[----:B------:R-:W-:Y:S02]  /*eae40*/  ISETP.LT.AND P2, PT, R111, c[0x0][0x178], !P1 ;  /* 0x00005e006f007a0c */ /* 0x000fe40004f41270 */
[----:B------:R-:W-:-:S04]  /*eae50*/  IADD3 R182, R115, 0x1c3, RZ ;  /* 0x000001c373b67810 */ /* 0x000fc80007ffe0ff */
[----:B------:R-:W-:Y:S01]  /*eae60*/  ISETP.GE.AND P3, PT, R182, c[0x0][0x17c], PT ;  /* 0x00005f00b6007a0c */ /* 0x000fe20003f66270 */
[----:B------:R-:W-:Y:S02]  /*eae70*/  IADD3 R182, R115, 0x1c4, RZ ;  /* 0x000001c473b67810 */ /* 0x000fe40007ffe0ff */
[----:B-1----:R-:W-:Y:S01]  /*eae80*/  IMAD.WIDE R2, R183, 0x4, R4 ;  /* 0x00000004b7027825 */ /* 0x002fe200078e0204 */
[----:B------:R-:W-:Y:S01]  /*eae90*/  IADD3 R104, R115, 0x1c5, RZ ;  /* 0x000001c573687810 */ /* 0x000fe20007ffe0ff */
[----:B--2---:R1:W-:Y:S02]  /*eaea0*/  @P6 STG.E [R178.64], R187 ;  /* 0x000000bbb2006986 */ /* 0x0043e4000c101906 */
[----:B------:R2:W-:Y:S01]  /*eaeb0*/  @P5 STG.E [R180.64], R41 ;  /* 0x00000029b4005986 */ /* 0x0005e2000c101906 */
[----:B------:R-:W-:Y:S02]  /*eaec0*/  ISETP.LT.AND P6, PT, R150, c[0x0][0x178], !P1 ;  /* 0x00005e0096007a0c */ /* 0x000fe40004fc1270 */
[----:B------:R-:W-:Y:S01]  /*eaed0*/  ISETP.LT.AND P5, PT, R151, c[0x0][0x178], !P1 ;  /* 0x00005e0097007a0c */ /* 0x000fe20004fa1270 */
[----:B------:R2:W-:Y:S01]  /*eaee0*/  @P4 STG.E [R184.64], R73 ;  /* 0x00000049b8004986 */ /* 0x0005e2000c101906 */
[----:B------:R-:W-:-:S02]  /*eaef0*/  ISETP.LT.AND P4, PT, R186, c[0x0][0x178], !P1 ;  /* 0x00005e00ba007a0c */ /* 0x000fc40004f81270 */
[----:B-1----:R-:W-:Y:S01]  /*eaf00*/  IADD3 R187, R183, c[0x0][0x198], RZ ;  /* 0x00006600b7bb7a10 */ /* 0x002fe20007ffe0ff */
[----:B------:R1:W-:Y:S04]  /*eaf10*/  @P0 STG.E [R2.64], R105 ;  /* 0x0000006902000986 */ /* 0x0003e8000c101906 */
[----:B--2---:R-:W-:-:S04]  /*eaf20*/  IMAD.WIDE R40, R187, 0x4, R174 ;  /* 0x00000004bb287825 */ /* 0x004fc800078e02ae */
[----:B------:R-:W-:-:S04]  /*eaf30*/  IMAD.WIDE R72, R187, 0x4, R172 ;  /* 0x00000004bb487825 */ /* 0x000fc800078e02ac */
[----:B------:R-:W-:-:S04]  /*eaf40*/  IMAD.WIDE R176, R187, 0x4, R6 ;  /* 0x00000004bbb07825 */ /* 0x000fc800078e0206 */
[----:B------:R-:W-:Y:S01]  /*eaf50*/  IMAD.WIDE R178, R187, 0x4, R4 ;  /* 0x00000004bbb27825 */ /* 0x000fe200078e0204 */
[----:B------:R-:W-:Y:S03]  /*eaf60*/  @P6 STG.E [R40.64], R236 ;  /* 0x000000ec28006986 */ /* 0x000fe6000c101906 */
[----:B------:R2:W-:Y:S01]  /*eaf70*/  @P5 STG.E [R72.64], R36 ;  /* 0x0000002448005986 */ /* 0x0005e2000c101906 */
[----:B------:R-:W-:Y:S02]  /*eaf80*/  ISETP.GE.AND P1, PT, R182, c[0x0][0x17c], PT ;  /* 0x00005f00b6007a0c */ /* 0x000fe40003f26270 */
[----:B------:R-:W-:Y:S02]  /*eaf90*/  ISETP.LT.AND P5, PT, R150, c[0x0][0x178], !P3 ;  /* 0x00005e0096007a0c */ /* 0x000fe40005fa1270 */
[----:B------:R-:W-:Y:S01]  /*eafa0*/  ISETP.LT.AND P0, PT, R151, c[0x0][0x178], !P3 ;  /* 0x00005e0097007a0c */ /* 0x000fe20005f01270 */
[----:B------:R3:W-:Y:S01]  /*eafb0*/  @P2 STG.E [R176.64], R68 ;  /* 0x00000044b0002986 */ /* 0x0007e2000c101906 */
[----:B------:R-:W-:-:S02]  /*eafc0*/  ISETP.LT.AND P6, PT, R111, c[0x0][0x178], !P3 ;  /* 0x00005e006f007a0c */ /* 0x000fc40005fc1270 */
[----:B------:R-:W-:Y:S01]  /*eafd0*/  IADD3 R187, R187, c[0x0][0x198], RZ ;  /* 0x00006600bbbb7a10 */ /* 0x000fe20007ffe0ff */
[----:B------:R-:W-:Y:S01]  /*eafe0*/  ISETP.LT.AND P3, PT, R186, c[0x0][0x178], !P3 ;  /* 0x00005e00ba007a0c */ /* 0x000fe20005f61270 */
[----:B------:R-:W-:Y:S01]  /*eaff0*/  @P4 STG.E [R178.64], R100 ;  /* 0x00000064b2004986 */ /* 0x000fe2000c101906 */
[----:B------:R-:W-:Y:S02]  /*eb000*/  ISETP.LT.AND P4, PT, R150, c[0x0][0x178], !P1 ;  /* 0x00005e0096007a0c */ /* 0x000fe40004f81270 */
[----:B------:R-:W-:Y:S02]  /*eb010*/  ISETP.GE.AND P2, PT, R104, c[0x0][0x17c], PT ;  /* 0x00005f0068007a0c */ /* 0x000fe40003f46270 */
[C---:B------:R-:W-:Y:S01]  /*eb020*/  IADD3 R181, R187.reuse, c[0x0][0x198], RZ ;  /* 0x00006600bbb57a10 */ /* 0x040fe20007ffe0ff */
[----:B-1----:R-:W-:-:S04]  /*eb030*/  IMAD.WIDE R104, R187, 0x4, R174 ;  /* 0x00000004bb687825 */ /* 0x002fc800078e02ae */
[----:B--2---:R-:W-:-:S04]  /*eb040*/  IMAD.WIDE R72, R187, 0x4, R172 ;  /* 0x00000004bb487825 */ /* 0x004fc800078e02ac */
[----:B------:R-:W-:-:S04]  /*eb050*/  IMAD.WIDE R40, R187, 0x4, R6 ;  /* 0x00000004bb287825 */ /* 0x000fc800078e0206 */
[----:B------:R-:W-:-:S04]  /*eb060*/  IMAD.WIDE R2, R187, 0x4, R4 ;  /* 0x00000004bb027825 */ /* 0x000fc800078e0204 */
[----:B---3--:R-:W-:Y:S01]  /*eb070*/  IMAD.WIDE R176, R181, 0x4, R174 ;  /* 0x00000004b5b07825 */ /* 0x008fe200078e02ae */
[----:B------:R1:W-:Y:S03]  /*eb080*/  @P5 STG.E [R104.64], R237 ;  /* 0x000000ed68005986 */ /* 0x0003e6000c101906 */
[----:B------:R2:W-:Y:S02]  /*eb090*/  @P0 STG.E [R72.64], R37 ;  /* 0x0000002548000986 */ /* 0x0005e4000c101906 */
[----:B------:R-:W-:Y:S02]  /*eb0a0*/  @P6 STG.E [R40.64], R69 ;  /* 0x0000004528006986 */ /* 0x000fe4000c101906 */
[----:B------:R3:W-:Y:S01]  /*eb0b0*/  @P3 STG.E [R2.64], R101 ;  /* 0x0000006502003986 */ /* 0x0007e2000c101906 */
[----:B------:R-:W-:Y:S01]  /*eb0c0*/  ISETP.LT.AND P3, PT, R151, c[0x0][0x178], !P1 ;  /* 0x00005e0097007a0c */ /* 0x000fe20004f61270 */
[----:B------:R4:W-:Y:S01]  /*eb0d0*/  @P4 STG.E [R176.64], R228 ;  /* 0x000000e4b0004986 */ /* 0x0009e2000c101906 */
[----:B------:R-:W-:-:S02]  /*eb0e0*/  ISETP.LT.AND P4, PT, R111, c[0x0][0x178], !P1 ;  /* 0x00005e006f007a0c */ /* 0x000fc40004f81270 */
[----:B------:R-:W-:Y:S02]  /*eb0f0*/  ISETP.LT.AND P0, PT, R186, c[0x0][0x178], !P1 ;  /* 0x00005e00ba007a0c */ /* 0x000fe40004f01270 */
[----:B------:R-:W-:Y:S02]  /*eb100*/  ISETP.LT.AND P6, PT, R150, c[0x0][0x178], !P2 ;  /* 0x00005e0096007a0c */ /* 0x000fe400057c1270 */
[----:B------:R-:W-:Y:S02]  /*eb110*/  ISETP.LT.AND P5, PT, R151, c[0x0][0x178], !P2 ;  /* 0x00005e0097007a0c */ /* 0x000fe400057a1270 */
[----:B------:R-:W-:Y:S02]  /*eb120*/  IADD3 R68, R115, 0x1c6, RZ ;  /* 0x000001c673447810 */ /* 0x000fe40007ffe0ff */
[C---:B-1----:R-:W-:Y:S01]  /*eb130*/  IADD3 R105, R181.reuse, c[0x0][0x198], RZ ;  /* 0x00006600b5697a10 */ /* 0x042fe20007ffe0ff */
[----:B--2---:R-:W-:-:S04]  /*eb140*/  IMAD.WIDE R36, R181, 0x4, R172 ;  /* 0x00000004b5247825 */ /* 0x004fc800078e02ac */
[----:B---3--:R-:W-:Y:S01]  /*eb150*/  IMAD.WIDE R2, R181, 0x4, R6 ;  /* 0x00000004b5027825 */ /* 0x008fe200078e0206 */
[----:B------:R-:W-:-:S03]  /*eb160*/  ISETP.GE.AND P1, PT, R68, c[0x0][0x17c], PT ;  /* 0x00005f0044007a0c */ /* 0x000fc60003f26270 */
[----:B------:R-:W-:-:S04]  /*eb170*/  IMAD.WIDE R40, R181, 0x4, R4 ;  /* 0x00000004b5287825 */ /* 0x000fc800078e0204 */
[----:B------:R-:W-:-:S04]  /*eb180*/  IMAD.WIDE R68, R105, 0x4, R174 ;  /* 0x0000000469447825 */ /* 0x000fc800078e02ae */
[----:B------:R-:W-:Y:S01]  /*eb190*/  IMAD.WIDE R72, R105, 0x4, R172 ;  /* 0x0000000469487825 */ /* 0x000fe200078e02ac */
[----:B------:R1:W-:Y:S03]  /*eb1a0*/  @P3 STG.E [R36.64], R32 ;  /* 0x0000002024003986 */ /* 0x0003e6000c101906 */
[----:B------:R2:W-:Y:S02]  /*eb1b0*/  @P4 STG.E [R2.64], R64 ;  /* 0x0000004002004986 */ /* 0x0005e4000c101906 */
[----:B------:R3:W-:Y:S02]  /*eb1c0*/  @P0 STG.E [R40.64], R96 ;  /* 0x0000006028000986 */ /* 0x0007e4000c101906 */
[----:B------:R-:W-:Y:S01]  /*eb1d0*/  @P6 STG.E [R68.64], R229 ;  /* 0x000000e544006986 */ /* 0x000fe2000c101906 */
[----:B------:R-:W-:Y:S01]  /*eb1e0*/  ISETP.LT.AND P3, PT, R111, c[0x0][0x178], !P2 ;  /* 0x00005e006f007a0c */ /* 0x000fe20005761270 */
[----:B------:R3:W-:Y:S01]  /*eb1f0*/  @P5 STG.E [R72.64], R33 ;  /* 0x0000002148005986 */ /* 0x0007e2000c101906 */
[----:B------:R-:W-:-:S02]  /*eb200*/  ISETP.LT.AND P2, PT, R186, c[0x0][0x178], !P2 ;  /* 0x00005e00ba007a0c */ /* 0x000fc40005741270 */
[----:B------:R-:W-:Y:S02]  /*eb210*/  ISETP.LT.AND P5, PT, R150, c[0x0][0x178], !P1 ;  /* 0x00005e0096007a0c */ /* 0x000fe40004fa1270 */
[----:B----4-:R-:W-:Y:S02]  /*eb220*/  IADD3 R177, R105, c[0x0][0x198], RZ ;  /* 0x0000660069b17a10 */ /* 0x010fe40007ffe0ff */
[----:B------:R-:W-:Y:S02]  /*eb230*/  IADD3 R101, R115, 0x1c7, RZ ;  /* 0x000001c773657810 */ /* 0x000fe40007ffe0ff */
[----:B------:R-:W-:Y:S02]  /*eb240*/  ISETP.LT.AND P0, PT, R151, c[0x0][0x178], !P1 ;  /* 0x00005e0097007a0c */ /* 0x000fe40004f01270 */
[----:B------:R-:W-:Y:S01]  /*eb250*/  ISETP.LT.AND P4, PT, R111, c[0x0][0x178], !P1 ;  /* 0x00005e006f007a0c */ /* 0x000fe20004f81270 */
[----:B-1----:R-:W-:-:S04]  /*eb260*/  IMAD.WIDE R36, R105, 0x4, R4 ;  /* 0x0000000469247825 */ /* 0x002fc800078e0204 */
[----:B--2---:R-:W-:-:S04]  /*eb270*/  IMAD.WIDE R2, R105, 0x4, R6 ;  /* 0x0000000469027825 */ /* 0x004fc800078e0206 */
[----:B---3--:R-:W-:Y:S01]  /*eb280*/  IMAD.WIDE R40, R177, 0x4, R174 ;  /* 0x00000004b1287825 */ /* 0x008fe200078e02ae */
[----:B------:R-:W-:Y:S02]  /*eb290*/  ISETP.GE.AND P6, PT, R101, c[0x0][0x17c], PT ;  /* 0x00005f0065007a0c */ /* 0x000fe40003fc6270 */
[----:B------:R-:W-:Y:S01]  /*eb2a0*/  ISETP.LT.AND P1, PT, R186, c[0x0][0x178], !P1 ;  /* 0x00005e00ba007a0c */ /* 0x000fe20004f21270 */
[----:B------:R1:W-:Y:S01]  /*eb2b0*/  @P3 STG.E [R2.64], R65 ;  /* 0x0000004102003986 */ /* 0x0003e2000c101906 */
[----:B------:R2:W-:Y:S02]  /*eb2c0*/  @P2 STG.E [R36.64], R97 ;  /* 0x0000006124002986 */ /* 0x0005e4000c101906 */
[----:B------:R3:W-:Y:S01]  /*eb2d0*/  @P5 STG.E [R40.64], R220 ;  /* 0x000000dc28005986 */ /* 0x0007e2000c101906 */
[----:B------:R-:W-:Y:S01]  /*eb2e0*/  ISETP.LT.AND P2, PT, R150, c[0x0][0x178], !P6 ;  /* 0x00005e0096007a0c */ /* 0x000fe20007741270 */
[----:B------:R-:W-:Y:S01]  /*eb2f0*/  IMAD.WIDE R32, R177, 0x4, R172 ;  /* 0x00000004b1207825 */ /* 0x000fe200078e02ac */
[----:B------:R-:W-:-:S03]  /*eb300*/  ISETP.LT.AND P5, PT, R151, c[0x0][0x178], !P6 ;  /* 0x00005e0097007a0c */ /* 0x000fc600077a1270 */
[C---:B------:R-:W-:Y:S01]  /*eb310*/  IMAD.WIDE R68, R177.reuse, 0x4, R6 ;  /* 0x00000004b1447825 */ /* 0x040fe200078e0206 */
[----:B------:R-:W-:Y:S02]  /*eb320*/  IADD3 R73, R177, c[0x0][0x198], RZ ;  /* 0x00006600b1497a10 */ /* 0x000fe40007ffe0ff */
[----:B------:R-:W-:Y:S01]  /*eb330*/  IADD3 R100, R115, 0x1c8, RZ ;  /* 0x000001c873647810 */ /* 0x000fe20007ffe0ff */
[----:B------:R4:W-:Y:S01]  /*eb340*/  @P0 STG.E [R32.64], R28 ;  /* 0x0000001c20000986 */ /* 0x0009e2000c101906 */
[----:B------:R-:W-:Y:S01]  /*eb350*/  @P4 STG.E [R68.64], R60 ;  /* 0x0000003c44004986 */ /* 0x000fe2000c101906 */
[----:B------:R-:W-:Y:S01]  /*eb360*/  ISETP.LT.AND P4, PT, R111, c[0x0][0x178], !P6 ;  /* 0x00005e006f007a0c */ /* 0x000fe20007781270 */
[----:B-1----:R-:W-:-:S04]  /*eb370*/  IMAD.WIDE R2, R177, 0x4, R4 ;  /* 0x00000004b1027825 */ /* 0x002fc800078e0204 */
[----:B--2---:R-:W-:-:S04]  /*eb380*/  IMAD.WIDE R36, R73, 0x4, R174 ;  /* 0x0000000449247825 */ /* 0x004fc800078e02ae */
[----:B---3--:R-:W-:Y:S01]  /*eb390*/  IMAD.WIDE R40, R73, 0x4, R172 ;  /* 0x0000000449287825 */ /* 0x008fe200078e02ac */
[----:B------:R-:W-:Y:S02]  /*eb3a0*/  ISETP.LT.AND P6, PT, R186, c[0x0][0x178], !P6 ;  /* 0x00005e00ba007a0c */ /* 0x000fe400077c1270 */
[----:B------:R-:W-:Y:S02]  /*eb3b0*/  ISETP.GE.AND P3, PT, R100, c[0x0][0x17c], PT ;  /* 0x00005f0064007a0c */ /* 0x000fe40003f66270 */
[----:B------:R-:W-:Y:S01]  /*eb3c0*/  IADD3 R64, R115, 0x1c9, RZ ;  /* 0x000001c973407810 */ /* 0x000fe20007ffe0ff */
[----:B------:R1:W-:Y:S01]  /*eb3d0*/  @P1 STG.E [R2.64], R92 ;  /* 0x0000005c02001986 */ /* 0x0003e2000c101906 */
[----:B------:R-:W-:Y:S02]  /*eb3e0*/  @P2 STG.E [R36.64], R221 ;  /* 0x000000dd24002986 */ /* 0x000fe4000c101906 */
[----:B------:R2:W-:Y:S01]  /*eb3f0*/  @P5 STG.E [R40.64], R29 ;  /* 0x0000001d28005986 */ /* 0x0005e2000c101906 */
[----:B------:R-:W-:-:S02]  /*eb400*/  ISETP.LT.AND P5, PT, R150, c[0x0][0x178], !P3 ;  /* 0x00005e0096007a0c */ /* 0x000fc40005fa1270 */
[----:B------:R-:W-:Y:S01]  /*eb410*/  ISETP.GE.AND P0, PT, R64, c[0x0][0x17c], PT ;  /* 0x00005f0040007a0c */ /* 0x000fe20003f06270 */
[----:B----4-:R-:W-:Y:S01]  /*eb420*/  IMAD.WIDE R32, R73, 0x4, R6 ;  /* 0x0000000449207825 */ /* 0x010fe200078e0206 */
[----:B------:R-:W-:-:S03]  /*eb430*/  ISETP.LT.AND P1, PT, R151, c[0x0][0x178], !P3 ;  /* 0x00005e0097007a0c */ /* 0x000fc60005f21270 */
[----:B------:R-:W-:Y:S01]  /*eb440*/  IMAD.WIDE R64, R73, 0x4, R4 ;  /* 0x0000000449407825 */ /* 0x000fe200078e0204 */
[----:B------:R-:W-:Y:S02]  /*eb450*/  ISETP.LT.AND P2, PT, R111, c[0x0][0x178], !P3 ;  /* 0x00005e006f007a0c */ /* 0x000fe40005f41270 */
[----:B------:R-:W-:Y:S02]  /*eb460*/  IADD3 R73, R73, c[0x0][0x198], RZ ;  /* 0x0000660049497a10 */ /* 0x000fe40007ffe0ff */
[----:B------:R-:W-:Y:S01]  /*eb470*/  IADD3 R28, R115, 0x1ca, RZ ;  /* 0x000001ca731c7810 */ /* 0x000fe20007ffe0ff */
[----:B------:R3:W-:Y:S01]  /*eb480*/  @P4 STG.E [R32.64], R61 ;  /* 0x0000003d20004986 */ /* 0x0007e2000c101906 */
[----:B------:R-:W-:Y:S01]  /*eb490*/  @P6 STG.E [R64.64], R93 ;  /* 0x0000005d40006986 */ /* 0x000fe2000c101906 */
[----:B------:R-:W-:Y:S02]  /*eb4a0*/  ISETP.LT.AND P3, PT, R186, c[0x0][0x178], !P3 ;  /* 0x00005e00ba007a0c */ /* 0x000fe40005f61270 */
[----:B------:R-:W-:Y:S01]  /*eb4b0*/  ISETP.GE.AND P4, PT, R28, c[0x0][0x17c], PT ;  /* 0x00005f001c007a0c */ /* 0x000fe20003f86270 */
[----:B-1----:R-:W-:Y:S01]  /*eb4c0*/  IMAD.WIDE R2, R73, 0x4, R174 ;  /* 0x0000000449027825 */ /* 0x002fe200078e02ae */
[----:B------:R-:W-:-:S03]  /*eb4d0*/  ISETP.LT.AND P6, PT, R150, c[0x0][0x178], !P0 ;  /* 0x00005e0096007a0c */ /* 0x000fc600047c1270 */
[----:B--2---:R-:W-:-:S04]  /*eb4e0*/  IMAD.WIDE R28, R73, 0x4, R172 ;  /* 0x00000004491c7825 */ /* 0x004fc800078e02ac */
[C---:B------:R-:W-:Y:S01]  /*eb4f0*/  IMAD.WIDE R36, R73.reuse, 0x4, R6 ;  /* 0x0000000449247825 */ /* 0x040fe200078e0206 */
[----:B------:R-:W-:Y:S01]  /*eb500*/  IADD3 R69, R73, c[0x0][0x198], RZ ;  /* 0x0000660049457a10 */ /* 0x000fe20007ffe0ff */
[----:B------:R1:W-:Y:S02]  /*eb510*/  @P5 STG.E [R2.64], R240 ;  /* 0x000000f002005986 */ /* 0x0003e4000c101906 */
[----:B------:R2:W-:Y:S01]  /*eb520*/  @P1 STG.E [R28.64], R24 ;  /* 0x000000181c001986 */ /* 0x0005e2000c101906 */
[----:B------:R-:W-:Y:S01]  /*eb530*/  ISETP.LT.AND P5, PT, R151, c[0x0][0x178], !P0 ;  /* 0x00005e0097007a0c */ /* 0x000fe200047a1270 */
[----:B------:R-:W-:Y:S02]  /*eb540*/  @P2 STG.E [R36.64], R56 ;  /* 0x0000003824002986 */ /* 0x000fe4000c101906 */
[----:B---3--:R-:W-:-:S04]  /*eb550*/  IMAD.WIDE R32, R73, 0x4, R4 ;  /* 0x0000000449207825 */ /* 0x008fc800078e0204 */
[----:B------:R-:W-:Y:S01]  /*eb560*/  IMAD.WIDE R40, R69, 0x4, R174 ;  /* 0x0000000445287825 */ /* 0x000fe200078e02ae */
[----:B------:R-:W-:-:S03]  /*eb570*/  ISETP.LT.AND P2, PT, R111, c[0x0][0x178], !P0 ;  /* 0x00005e006f007a0c */ /* 0x000fc60004741270 */
[----:B------:R-:W-:Y:S01]  /*eb580*/  ISETP.LT.AND P0, PT, R186, c[0x0][0x178], !P0 ;  /* 0x00005e00ba007a0c */ /* 0x000fe20004701270 */
[----:B------:R3:W-:Y:S01]  /*eb590*/  @P3 STG.E [R32.64], R88 ;  /* 0x0000005820003986 */ /* 0x0007e2000c101906 */
[----:B------:R-:W-:Y:S01]  /*eb5a0*/  @P6 STG.E [R40.64], R241 ;  /* 0x000000f128006986 */ /* 0x000fe2000c101906 */
[----:B------:R-:W-:Y:S01]  /*eb5b0*/  ISETP.LT.AND P6, PT, R150, c[0x0][0x178], !P4 ;  /* 0x00005e0096007a0c */ /* 0x000fe200067c1270 */
[----:B------:R-:W-:Y:S01]  /*eb5c0*/  IMAD.WIDE R60, R69, 0x4, R172 ;  /* 0x00000004453c7825 */ /* 0x000fe200078e02ac */
[----:B------:R-:W-:-:S03]  /*eb5d0*/  ISETP.LT.AND P3, PT, R151, c[0x0][0x178], !P4 ;  /* 0x00005e0097007a0c */ /* 0x000fc60006761270 */
[C---:B-1----:R-:W-:Y:S01]  /*eb5e0*/  IMAD.WIDE R2, R69.reuse, 0x4, R6 ;  /* 0x0000000445027825 */ /* 0x042fe200078e0206 */
[----:B------:R-:W-:Y:S02]  /*eb5f0*/  IADD3 R65, R69, c[0x0][0x198], RZ ;  /* 0x0000660045417a10 */ /* 0x000fe40007ffe0ff */
[C---:B--2---:R-:W-:Y:S02]  /*eb600*/  IADD3 R24, R115.reuse, 0x1cc, RZ ;  /* 0x000001cc73187810 */ /* 0x044fe40007ffe0ff */
[----:B------:R-:W-:Y:S01]  /*eb610*/  IADD3 R64, R115, 0x1cb, RZ ;  /* 0x000001cb73407810 */ /* 0x000fe20007ffe0ff */
[----:B------:R1:W-:Y:S01]  /*eb620*/  @P5 STG.E [R60.64], R25 ;  /* 0x000000193c005986 */ /* 0x0003e2000c101906 */
[----:B------:R-:W-:Y:S01]  /*eb630*/  ISETP.LT.AND P5, PT, R111, c[0x0][0x178], !P4 ;  /* 0x00005e006f007a0c */ /* 0x000fe200067a1270 */
[----:B------:R-:W-:-:S04]  /*eb640*/  IMAD.WIDE R28, R69, 0x4, R4 ;  /* 0x00000004451c7825 */ /* 0x000fc800078e0204 */
[----:B------:R2:W-:Y:S01]  /*eb650*/  @P2 STG.E [R2.64], R57 ;  /* 0x0000003902002986 */ /* 0x0005e2000c101906 */
[----:B------:R-:W-:Y:S01]  /*eb660*/  ISETP.LT.AND P4, PT, R186, c[0x0][0x178], !P4 ;  /* 0x00005e00ba007a0c */ /* 0x000fe20006781270 */
[C---:B---3--:R-:W-:Y:S01]  /*eb670*/  IMAD.WIDE R32, R65.reuse, 0x4, R174 ;  /* 0x0000000441207825 */ /* 0x048fe200078e02ae */
[----:B------:R-:W-:Y:S02]  /*eb680*/  ISETP.GE.AND P2, PT, R24, c[0x0][0x17c], PT ;  /* 0x00005f0018007a0c */ /* 0x000fe40003f46270 */
[----:B------:R-:W-:Y:S01]  /*eb690*/  ISETP.GE.AND P1, PT, R64, c[0x0][0x17c], PT ;  /* 0x00005f0040007a0c */ /* 0x000fe20003f26270 */
[----:B------:R3:W-:Y:S01]  /*eb6a0*/  @P0 STG.E [R28.64], R89 ;  /* 0x000000591c000986 */ /* 0x0007e2000c101906 */
[----:B-1----:R-:W-:-:S03]  /*eb6b0*/  IMAD.WIDE R24, R65, 0x4, R172 ;  /* 0x0000000441187825 */ /* 0x002fc600078e02ac */
[----:B------:R-:W-:Y:S01]  /*eb6c0*/  @P6 STG.E [R32.64], R232 ;  /* 0x000000e820006986 */ /* 0x000fe2000c101906 */
[----:B------:R-:W-:Y:S01]  /*eb6d0*/  ISETP.LT.AND P0, PT, R150, c[0x0][0x178], !P1 ;  /* 0x00005e0096007a0c */ /* 0x000fe20004f01270 */
[----:B------:R-:W-:-:S04]  /*eb6e0*/  IMAD.WIDE R36, R65, 0x4, R6 ;  /* 0x0000000441247825 */ /* 0x000fc800078e0206 */
[----:B------:R-:W-:Y:S01]  /*eb6f0*/  IMAD.WIDE R40, R65, 0x4, R4 ;  /* 0x0000000441287825 */ /* 0x000fe200078e0204 */
[----:B------:R1:W-:Y:S01]  /*eb700*/  @P3 STG.E [R24.64], R20 ;  /* 0x0000001418003986 */ /* 0x0003e2000c101906 */
[----:B------:R-:W-:Y:S02]  /*eb710*/  ISETP.LT.AND P3, PT, R151, c[0x0][0x178], !P1 ;  /* 0x00005e0097007a0c */ /* 0x000fe40004f61270 */
[----:B------:R-:W-:Y:S01]  /*eb720*/  IADD3 R65, R65, c[0x0][0x198], RZ ;  /* 0x0000660041417a10 */ /* 0x000fe20007ffe0ff */
[----:B------:R4:W-:Y:S01]  /*eb730*/  @P5 STG.E [R36.64], R52 ;  /* 0x0000003424005986 */ /* 0x0009e2000c101906 */
[----:B------:R-:W-:Y:S01]  /*eb740*/  ISETP.LT.AND P6, PT, R111, c[0x0][0x178], !P1 ;  /* 0x00005e006f007a0c */ /* 0x000fe20004fc1270 */
[----:B------:R4:W-:Y:S01]  /*eb750*/  @P4 STG.E [R40.64], R84 ;  /* 0x0000005428004986 */ /* 0x0009e2000c101906 */
[----:B------:R-:W-:Y:S01]  /*eb760*/  ISETP.LT.AND P1, PT, R186, c[0x0][0x178], !P1 ;  /* 0x00005e00ba007a0c */ /* 0x000fe20004f21270 */
[----:B--2---:R-:W-:Y:S01]  /*eb770*/  IMAD.WIDE R2, R65, 0x4, R174 ;  /* 0x0000000441027825 */ /* 0x004fe200078e02ae */
[----:B------:R-:W-:-:S02]  /*eb780*/  ISETP.LT.AND P4, PT, R150, c[0x0][0x178], !P2 ;  /* 0x00005e0096007a0c */ /* 0x000fc40005781270 */
[----:B---3--:R-:W-:Y:S02]  /*eb790*/  IADD3 R28, R115, 0x1cd, RZ ;  /* 0x000001cd731c7810 */ /* 0x008fe40007ffe0ff */
[----:B------:R-:W-:Y:S01]  /*eb7a0*/  ISETP.LT.AND P5, PT, R151, c[0x0][0x178], !P2 ;  /* 0x00005e0097007a0c */ /* 0x000fe200057a1270 */
[C---:B-1----:R-:W-:Y:S01]  /*eb7b0*/  IMAD.WIDE R24, R65.reuse, 0x4, R172 ;  /* 0x0000000441187825 */ /* 0x042fe200078e02ac */
[C---:B------:R-:W-:Y:S01]  /*eb7c0*/  IADD3 R57, R65.reuse, c[0x0][0x198], RZ ;  /* 0x0000660041397a10 */ /* 0x040fe20007ffe0ff */
[----:B------:R1:W-:Y:S01]  /*eb7d0*/  @P0 STG.E [R2.64], R233 ;  /* 0x000000e902000986 */ /* 0x0003e2000c101906 */
[----:B------:R-:W-:Y:S01]  /*eb7e0*/  ISETP.GE.AND P0, PT, R28, c[0x0][0x17c], PT ;  /* 0x00005f001c007a0c */ /* 0x000fe20003f06270 */
[----:B------:R-:W-:-:S04]  /*eb7f0*/  IMAD.WIDE R28, R65, 0x4, R6 ;  /* 0x00000004411c7825 */ /* 0x000fc800078e0206 */
[----:B------:R-:W-:Y:S02]  /*eb800*/  @P3 STG.E [R24.64], R21 ;  /* 0x0000001518003986 */ /* 0x000fe4000c101906 */
[----:B------:R-:W-:Y:S01]  /*eb810*/  IMAD.WIDE R32, R65, 0x4, R4 ;  /* 0x0000000441207825 */ /* 0x000fe200078e0204 */
[----:B------:R-:W-:-:S03]  /*eb820*/  ISETP.LT.AND P3, PT, R111, c[0x0][0x178], !P2 ;  /* 0x00005e006f007a0c */ /* 0x000fc60005761270 */
[----:B----4-:R-:W-:-:S04]  /*eb830*/  IMAD.WIDE R36, R57, 0x4, R174 ;  /* 0x0000000439247825 */ /* 0x010fc800078e02ae */
[----:B------:R-:W-:Y:S01]  /*eb840*/  IMAD.WIDE R40, R57, 0x4, R172 ;  /* 0x0000000439287825 */ /* 0x000fe200078e02ac */
[----:B------:R2:W-:Y:S03]  /*eb850*/  @P6 STG.E [R28.64], R53 ;  /* 0x000000351c006986 */ /* 0x0005e6000c101906 */
[----:B------:R3:W-:Y:S01]  /*eb860*/  @P1 STG.E [R32.64], R85 ;  /* 0x0000005520001986 */ /* 0x0007e2000c101906 */
[----:B------:R-:W-:Y:S01]  /*eb870*/  ISETP.LT.AND P2, PT, R186, c[0x0][0x178], !P2 ;  /* 0x00005e00ba007a0c */ /* 0x000fe20005741270 */
[----:B------:R4:W-:Y:S01]  /*eb880*/  @P4 STG.E [R36.64], R224 ;  /* 0x000000e024004986 */ /* 0x0009e2000c101906 */
[----:B------:R-:W-:Y:S01]  /*eb890*/  ISETP.LT.AND P6, PT, R150, c[0x0][0x178], !P0 ;  /* 0x00005e0096007a0c */ /* 0x000fe200047c1270 */
[----:B------:R-:W-:Y:S01]  /*eb8a0*/  @P5 STG.E [R40.64], R16 ;  /* 0x0000001028005986 */ /* 0x000fe2000c101906 */
[----:B------:R-:W-:Y:S02]  /*eb8b0*/  ISETP.LT.AND P4, PT, R151, c[0x0][0x178], !P0 ;  /* 0x00005e0097007a0c */ /* 0x000fe40004781270 */
[----:B------:R-:W-:Y:S01]  /*eb8c0*/  IADD3 R20, R115, 0x1ce, RZ ;  /* 0x000001ce73147810 */ /* 0x000fe20007ffe0ff */
[----:B-1----:R-:W-:Y:S01]  /*eb8d0*/  IMAD.WIDE R2, R57, 0x4, R6 ;  /* 0x0000000439027825 */ /* 0x002fe200078e0206 */
[----:B------:R-:W-:-:S02]  /*eb8e0*/  ISETP.LT.AND P5, PT, R111, c[0x0][0x178], !P0 ;  /* 0x00005e006f007a0c */ /* 0x000fc400047a1270 */
[----:B--2---:R-:W-:Y:S02]  /*eb8f0*/  IADD3 R53, R57, c[0x0][0x198], RZ ;  /* 0x0000660039357a10 */ /* 0x004fe40007ffe0ff */
[----:B------:R-:W-:Y:S02]  /*eb900*/  IADD3 R28, R115, 0x1cf, RZ ;  /* 0x000001cf731c7810 */ /* 0x000fe40007ffe0ff */
[----:B------:R-:W-:Y:S01]  /*eb910*/  ISETP.GE.AND P1, PT, R20, c[0x0][0x17c], PT ;  /* 0x00005f0014007a0c */ /* 0x000fe20003f26270 */
[----:B------:R1:W-:Y:S01]  /*eb920*/  @P3 STG.E [R2.64], R48 ;  /* 0x0000003002003986 */ /* 0x0003e2000c101906 */
[----:B------:R-:W-:-:S04]  /*eb930*/  IMAD.WIDE R20, R57, 0x4, R4 ;  /* 0x0000000439147825 */ /* 0x000fc800078e0204 */
[----:B------:R-:W-:Y:S01]  /*eb940*/  IMAD.WIDE R24, R53, 0x4, R174 ;  /* 0x0000000435187825 */ /* 0x000fe200078e02ae */
[----:B------:R-:W-:-:S03]  /*eb950*/  ISETP.GE.AND P3, PT, R28, c[0x0][0x17c], PT ;  /* 0x00005f001c007a0c */ /* 0x000fc60003f66270 */
[----:B------:R-:W-:-:S04]  /*eb960*/  IMAD.WIDE R28, R53, 0x4, R172 ;  /* 0x00000004351c7825 */ /* 0x000fc800078e02ac */
[----:B---3--:R-:W-:Y:S01]  /*eb970*/  IMAD.WIDE R32, R53, 0x4, R6 ;  /* 0x0000000435207825 */ /* 0x008fe200078e0206 */
[----:B------:R2:W-:Y:S03]  /*eb980*/  @P2 STG.E [R20.64], R80 ;  /* 0x0000005014002986 */ /* 0x0005e6000c101906 */
[----:B------:R-:W-:Y:S01]  /*eb990*/  @P6 STG.E [R24.64], R225 ;  /* 0x000000e118006986 */ /* 0x000fe2000c101906 */
[----:B------:R-:W-:Y:S01]  /*eb9a0*/  ISETP.LT.AND P0, PT, R186, c[0x0][0x178], !P0 ;  /* 0x00005e00ba007a0c */ /* 0x000fe20004701270 */
[----:B------:R3:W-:Y:S01]  /*eb9b0*/  @P4 STG.E [R28.64], R17 ;  /* 0x000000111c004986 */ /* 0x0007e2000c101906 */
[----:B------:R3:W-:Y:S01]  /*eb9c0*/  @P5 STG.E [R32.64], R49 ;  /* 0x0000003120005986 */ /* 0x0007e2000c101906 */
[----:B------:R-:W-:Y:S02]  /*eb9d0*/  ISETP.LT.AND P4, PT, R150, c[0x0][0x178], !P1 ;  /* 0x00005e0096007a0c */ /* 0x000fe40004f81270 */
[----:B------:R-:W-:-:S02]  /*eb9e0*/  ISETP.LT.AND P5, PT, R151, c[0x0][0x178], !P1 ;  /* 0x00005e0097007a0c */ /* 0x000fc40004fa1270 */
[----:B----4-:R-:W-:Y:S02]  /*eb9f0*/  IADD3 R37, R53, c[0x0][0x198], RZ ;  /* 0x0000660035257a10 */ /* 0x010fe40007ffe0ff */
[----:B------:R-:W-:Y:S01]  /*eba00*/  ISETP.LT.AND P2, PT, R111, c[0x0][0x178], !P1 ;  /* 0x00005e006f007a0c */ /* 0x000fe20004f41270 */
[----:B-1----:R-:W-:Y:S01]  /*eba10*/  IMAD.WIDE R2, R53, 0x4, R4 ;  /* 0x0000000435027825 */ /* 0x002fe200078e0204 */
[----:B------:R-:W-:Y:S02]  /*eba20*/  ISETP.LT.AND P1, PT, R186, c[0x0][0x178], !P1 ;  /* 0x00005e00ba007a0c */ /* 0x000fe40004f21270 */
[----:B------:R-:W-:Y:S01]  /*eba30*/  ISETP.LT.AND P6, PT, R150, c[0x0][0x178], !P3 ;  /* 0x00005e0096007a0c */ /* 0x000fe20005fc1270 */
[----:B--2---:R-:W-:-:S04]  /*eba40*/  IMAD.WIDE R20, R37, 0x4, R174 ;  /* 0x0000000425147825 */ /* 0x004fc800078e02ae */
[C---:B---3--:R-:W-:Y:S01]  /*eba50*/  IMAD.WIDE R16, R37.reuse, 0x4, R172 ;  /* 0x0000000425107825 */ /* 0x048fe200078e02ac */
[----:B------:R-:W-:Y:S01]  /*eba60*/  IADD3 R41, R37, c[0x0][0x198], RZ ;  /* 0x0000660025297a10 */ /* 0x000fe20007ffe0ff */
[----:B------:R1:W-:Y:S02]  /*eba70*/  @P0 STG.E [R2.64], R81 ;  /* 0x0000005102000986 */ /* 0x0003e4000c101906 */
[----:B------:R-:W-:Y:S01]  /*eba80*/  @P4 STG.E [R20.64], R8 ;  /* 0x0000000814004986 */ /* 0x000fe2000c101906 */
[----:B------:R-:W-:Y:S01]  /*eba90*/  IADD3 R36, R115, 0x1d0, RZ ;  /* 0x000001d073247810 */ /* 0x000fe20007ffe0ff */
[C---:B------:R-:W-:Y:S01]  /*ebaa0*/  IMAD.WIDE R24, R37.reuse, 0x4, R6 ;  /* 0x0000000425187825 */ /* 0x040fe200078e0206 */
[----:B------:R2:W-:Y:S03]  /*ebab0*/  @P5 STG.E [R16.64], R12 ;  /* 0x0000000c10005986 */ /* 0x0005e6000c101906 */
[----:B------:R-:W-:Y:S01]  /*ebac0*/  IMAD.WIDE R28, R37, 0x4, R4 ;  /* 0x00000004251c7825 */ /* 0x000fe200078e0204 */
[----:B------:R-:W-:-:S03]  /*ebad0*/  ISETP.LT.AND P5, PT, R151, c[0x0][0x178], !P3 ;  /* 0x00005e0097007a0c */ /* 0x000fc60005fa1270 */
[----:B------:R-:W-:Y:S01]  /*ebae0*/  IMAD.WIDE R32, R41, 0x4, R174 ;  /* 0x0000000429207825 */ /* 0x000fe200078e02ae */
[----:B------:R-:W-:Y:S01]  /*ebaf0*/  ISETP.GE.AND P0, PT, R36, c[0x0][0x17c], PT ;  /* 0x00005f0024007a0c */ /* 0x000fe20003f06270 */
[----:B------:R-:W-:Y:S01]  /*ebb00*/  @P2 STG.E [R24.64], R44 ;  /* 0x0000002c18002986 */ /* 0x000fe2000c101906 */
[----:B------:R-:W-:Y:S01]  /*ebb10*/  ISETP.LT.AND P4, PT, R111, c[0x0][0x178], !P3 ;  /* 0x00005e006f007a0c */ /* 0x000fe20005f81270 */
[----:B------:R-:W-:Y:S02]  /*ebb20*/  @P1 STG.E [R28.64], R76 ;  /* 0x0000004c1c001986 */ /* 0x000fe4000c101906 */
[----:B------:R3:W-:Y:S01]  /*ebb30*/  @P6 STG.E [R32.64], R9 ;  /* 0x0000000920006986 */ /* 0x0007e2000c101906 */
[----:B------:R-:W-:Y:S02]  /*ebb40*/  ISETP.LT.AND P3, PT, R186, c[0x0][0x178], !P3 ;  /* 0x00005e00ba007a0c */ /* 0x000fe40005f61270 */
[----:B------:R-:W-:Y:S01]  /*ebb50*/  ISETP.LT.AND P6, PT, R150, c[0x0][0x178], !P0 ;  /* 0x00005e0096007a0c */ /* 0x000fe200047c1270 */
[----:B-1----:R-:W-:Y:S01]  /*ebb60*/  IMAD.WIDE R2, R41, 0x4, R172 ;  /* 0x0000000429027825 */ /* 0x002fe200078e02ac */
[----:B------:R-:W-:-:S02]  /*ebb70*/  ISETP.LT.AND P2, PT, R151, c[0x0][0x178], !P0 ;  /* 0x00005e0097007a0c */ /* 0x000fc40004741270 */
[----:B------:R-:W-:Y:S02]  /*ebb80*/  IADD3 R37, R41, c[0x0][0x198], RZ ;  /* 0x0000660029257a10 */ /* 0x000fe40007ffe0ff */
[----:B------:R-:W-:Y:S01]  /*ebb90*/  IADD3 R36, R115, 0x1d1, RZ ;  /* 0x000001d173247810 */ /* 0x000fe20007ffe0ff */
[----:B--2---:R-:W-:Y:S01]  /*ebba0*/  IMAD.WIDE R16, R41, 0x4, R6 ;  /* 0x0000000429107825 */ /* 0x004fe200078e0206 */
[----:B------:R1:W-:Y:S01]  /*ebbb0*/  @P5 STG.E [R2.64], R13 ;  /* 0x0000000d02005986 */ /* 0x0003e2000c101906 */
[----:B------:R-:W-:Y:S02]  /*ebbc0*/  ISETP.LT.AND P5, PT, R111, c[0x0][0x178], !P0 ;  /* 0x00005e006f007a0c */ /* 0x000fe400047a1270 */
[----:B------:R-:W-:-:S04]  /*ebbd0*/  IMAD.WIDE R20, R37, 0x4, R174 ;  /* 0x0000000425147825 */ /* 0x000fc800078e02ae */
[----:B---3--:R-:W-:Y:S01]  /*ebbe0*/  IMAD.WIDE R8, R41, 0x4, R4 ;  /* 0x0000000429087825 */ /* 0x008fe200078e0204 */
[----:B------:R-:W-:-:S03]  /*ebbf0*/  ISETP.GE.AND P1, PT, R36, c[0x0][0x17c], PT ;  /* 0x00005f0024007a0c */ /* 0x000fc60003f26270 */
[----:B------:R-:W-:Y:S01]  /*ebc00*/  IMAD.WIDE R24, R37, 0x4, R172 ;  /* 0x0000000425187825 */ /* 0x000fe200078e02ac */
[----:B------:R-:W-:Y:S01]  /*ebc10*/  @P4 STG.E [R16.64], R45 ;  /* 0x0000002d10004986 */ /* 0x000fe2000c101906 */
[----:B------:R-:W-:Y:S02]  /*ebc20*/  IADD3 R12, R115, 0x1d2, RZ ;  /* 0x000001d2730c7810 */ /* 0x000fe40007ffe0ff */
[----:B------:R2:W-:Y:S02]  /*ebc30*/  @P3 STG.E [R8.64], R77 ;  /* 0x0000004d08003986 */ /* 0x0005e4000c101906 */
[----:B------:R3:W-:Y:S01]  /*ebc40*/  @P6 STG.E [R20.64], R249 ;  /* 0x000000f914006986 */ /* 0x0007e2000c101906 */
[----:B------:R-:W-:Y:S02]  /*ebc50*/  ISETP.LT.AND P0, PT, R186, c[0x0][0x178], !P0 ;  /* 0x00005e00ba007a0c */ /* 0x000fe40004701270 */
[----:B------:R-:W-:Y:S01]  /*ebc60*/  ISETP.LT.AND P6, PT, R150, c[0x0][0x178], !P1 ;  /* 0x00005e0096007a0c */ /* 0x000fe20004fc1270 */
[----:B------:R4:W-:Y:S01]  /*ebc70*/  @P2 STG.E [R24.64], R42 ;  /* 0x0000002a18002986 */ /* 0x0009e2000c101906 */
[----:B-1----:R-:W-:Y:S01]  /*ebc80*/  IMAD.WIDE R2, R37, 0x4, R6 ;  /* 0x0000000425027825 */ /* 0x002fe200078e0206 */
[----:B------:R-:W-:-:S02]  /*ebc90*/  ISETP.LT.AND P3, PT, R151, c[0x0][0x178], !P1 ;  /* 0x00005e0097007a0c */ /* 0x000fc40004f61270 */
[----:B------:R-:W-:Y:S02]  /*ebca0*/  ISETP.GE.AND P4, PT, R12, c[0x0][0x17c], PT ;  /* 0x00005f000c007a0c */ /* 0x000fe40003f86270 */
[----:B------:R-:W-:Y:S01]  /*ebcb0*/  ISETP.LT.AND P2, PT, R111, c[0x0][0x178], !P1 ;  /* 0x00005e006f007a0c */ /* 0x000fe20004f41270 */
[----:B------:R-:W-:Y:S01]  /*ebcc0*/  IADD3 R12, R115, 0x1d3, RZ ;  /* 0x000001d3730c7810 */ /* 0x000fe20007ffe0ff */
[C---:B------:R-:W-:Y:S02]  /*ebcd0*/  IADD3 R29, R37.reuse, c[0x0][0x198], RZ ;  /* 0x00006600251d7a10 */ /* 0x040fe40007ffe0ff */
[----:B------:R-:W-:Y:S01]  /*ebce0*/  ISETP.LT.AND P1, PT, R186, c[0x0][0x178], !P1 ;  /* 0x00005e00ba007a0c */ /* 0x000fe20004f21270 */
[----:B------:R1:W-:Y:S01]  /*ebcf0*/  @P5 STG.E [R2.64], R74 ;  /* 0x0000004a02005986 */ /* 0x0003e2000c101906 */
[----:B--2---:R-:W-:Y:S01]  /*ebd00*/  IMAD.WIDE R8, R37, 0x4, R4 ;  /* 0x0000000425087825 */ /* 0x004fe200078e0204 */
[----:B------:R-:W-:-:S03]  /*ebd10*/  ISETP.GE.AND P5, PT, R12, c[0x0][0x17c], PT ;  /* 0x00005f000c007a0c */ /* 0x000fc60003fa6270 */
[----:B------:R-:W-:-:S04]  /*ebd20*/  IMAD.WIDE R12, R29, 0x4, R174 ;  /* 0x000000041d0c7825 */ /* 0x000fc800078e02ae */
[----:B------:R-:W-:-:S04]  /*ebd30*/  IMAD.WIDE R16, R29, 0x4, R172 ;  /* 0x000000041d107825 */ /* 0x000fc800078e02ac */
[C---:B---3--:R-:W-:Y:S01]  /*ebd40*/  IMAD.WIDE R20, R29.reuse, 0x4, R6 ;  /* 0x000000041d147825 */ /* 0x048fe200078e0206 */
[----:B------:R2:W-:Y:S03]  /*ebd50*/  @P0 STG.E [R8.64], R106 ;  /* 0x0000006a08000986 */ /* 0x0005e6000c101906 */
[----:B----4-:R-:W-:-:S04]  /*ebd60*/  IMAD.WIDE R24, R29, 0x4, R4 ;  /* 0x000000041d187825 */ /* 0x010fc800078e0204 */
[----:B------:R3:W-:Y:S02]  /*ebd70*/  @P6 STG.E [R12.64], R248 ;  /* 0x000000f80c006986 */ /* 0x0007e4000c101906 */
[----:B------:R4:W-:Y:S01]  /*ebd80*/  @P3 STG.E [R16.64], R43 ;  /* 0x0000002b10003986 */ /* 0x0009e2000c101906 */
[----:B------:R3:W-:Y:S01]  /*ebd90*/  @P2 STG.E [R20.64], R75 ;  /* 0x0000004b14002986 */ /* 0x0007e2000c101906 */
[----:B------:R-:W-:Y:S01]  /*ebda0*/  ISETP.LT.AND P2, PT, R150, c[0x0][0x178], !P4 ;  /* 0x00005e0096007a0c */ /* 0x000fe20006741270 */
[----:B------:R-:W-:Y:S01]  /*ebdb0*/  @P1 STG.E [R24.64], R107 ;  /* 0x0000006b18001986 */ /* 0x000fe2000c101906 */
[----:B------:R-:W-:Y:S02]  /*ebdc0*/  ISETP.LT.AND P3, PT, R151, c[0x0][0x178], !P4 ;  /* 0x00005e0097007a0c */ /* 0x000fe40006761270 */
[----:B------:R-:W-:Y:S02]  /*ebdd0*/  ISETP.LT.AND P1, PT, R111, c[0x0][0x178], !P4 ;  /* 0x00005e006f007a0c */ /* 0x000fe40006721270 */
[----:B------:R-:W-:Y:S01]  /*ebde0*/  IADD3 R29, R29, c[0x0][0x198], RZ ;  /* 0x000066001d1d7a10 */ /* 0x000fe20007ffe0ff */
[----:B------:R-:W-:Y:S01]  /*ebdf0*/  ISETP.LT.AND P4, PT, R186, c[0x0][0x178], !P4 ;  /* 0x00005e00ba007a0c */ /* 0x000fe20006781270 */
[----:B------:R-:W-:-:S03]  /*ebe00*/  ISETP.LT.AND P6, PT, R150, c[0x0][0x178], !P5 ;  /* 0x00005e0096007a0c */ /* 0x000fc60006fc1270 */
[----:B-1----:R-:W-:-:S04]  /*ebe10*/  IMAD.WIDE R2, R29, 0x4, R174 ;  /* 0x000000041d027825 */ /* 0x002fc800078e02ae */
[----:B--2---:R-:W-:-:S04]  /*ebe20*/  IMAD.WIDE R8, R29, 0x4, R172 ;  /* 0x000000041d087825 */ /* 0x004fc800078e02ac */
[C---:B---3--:R-:W-:Y:S01]  /*ebe30*/  IMAD.WIDE R12, R29.reuse, 0x4, R6 ;  /* 0x000000041d0c7825 */ /* 0x048fe200078e0206 */
[----:B------:R-:W-:Y:S02]  /*ebe40*/  IADD3 R33, R29, c[0x0][0x198], RZ ;  /* 0x000066001d217a10 */ /* 0x000fe40007ffe0ff */
[----:B------:R-:W-:Y:S01]  /*ebe50*/  IADD3 R28, R115, 0x1d4, RZ ;  /* 0x000001d4731c7810 */ /* 0x000fe20007ffe0ff */
[----:B------:R1:W-:Y:S01]  /*ebe60*/  @P2 STG.E [R2.64], R238 ;  /* 0x000000ee02002986 */ /* 0x0003e2000c101906 */
[----:B------:R2:W-:Y:S02]  /*ebe70*/  @P3 STG.E [R8.64], R38 ;  /* 0x0000002608003986 */ /* 0x0005e4000c101906 */
[----:B----4-:R-:W-:-:S04]  /*ebe80*/  IMAD.WIDE R16, R29, 0x4, R4 ;  /* 0x000000041d107825 */ /* 0x010fc800078e0204 */
[----:B------:R3:W-:Y:S02]  /*ebe90*/  @P1 STG.E [R12.64], R70 ;  /* 0x000000460c001986 */ /* 0x0007e4000c101906 */
[----:B------:R-:W-:Y:S01]  /*ebea0*/  IMAD.WIDE R20, R33, 0x4, R174 ;  /* 0x0000000421147825 */ /* 0x000fe200078e02ae */
[----:B------:R-:W-:Y:S02]  /*ebeb0*/  ISETP.LT.AND P1, PT, R151, c[0x0][0x178], !P5 ;  /* 0x00005e0097007a0c */ /* 0x000fe40006f21270 */
[----:B------:R-:W-:Y:S02]  /*ebec0*/  ISETP.LT.AND P3, PT, R111, c[0x0][0x178], !P5 ;  /* 0x00005e006f007a0c */ /* 0x000fe40006f61270 */
[----:B------:R-:W-:Y:S01]  /*ebed0*/  ISETP.GE.AND P0, PT, R28, c[0x0][0x17c], PT ;  /* 0x00005f001c007a0c */ /* 0x000fe20003f06270 */
[----:B------:R-:W-:Y:S01]  /*ebee0*/  ISETP.LT.AND P5, PT, R186, c[0x0][0x178], !P5 ;  /* 0x00005e00ba007a0c */ /* 0x000fe20006fa1270 */
[----:B------:R4:W-:Y:S01]  /*ebef0*/  @P4 STG.E [R16.64], R102 ;  /* 0x0000006610004986 */ /* 0x0009e2000c101906 */
[----:B------:R4:W-:Y:S01]  /*ebf00*/  @P6 STG.E [R20.64], R239 ;  /* 0x000000ef14006986 */ /* 0x0009e2000c101906 */
[----:B------:R-:W-:Y:S01]  /*ebf10*/  ISETP.LT.AND P6, PT, R150, c[0x0][0x178], !P0 ;  /* 0x00005e0096007a0c */ /* 0x000fe200047c1270 */
[C---:B-1----:R-:W-:Y:S01]  /*ebf20*/  IMAD.WIDE R2, R33.reuse, 0x4, R172 ;  /* 0x0000000421027825 */ /* 0x042fe200078e02ac */
[----:B------:R-:W-:-:S03]  /*ebf30*/  IADD3 R29, R33, c[0x0][0x198], RZ ;  /* 0x00006600211d7a10 */ /* 0x000fc60007ffe0ff */
[----:B--2---:R-:W-:Y:S01]  /*ebf40*/  IMAD.WIDE R8, R33, 0x4, R6 ;  /* 0x0000000421087825 */ /* 0x004fe200078e0206 */
[----:B------:R-:W-:-:S03]  /*ebf50*/  IADD3 R24, R115, 0x1d5, RZ ;  /* 0x000001d573187810 */ /* 0x000fc60007ffe0ff */
[----:B---3--:R-:W-:Y:S01]  /*ebf60*/  IMAD.WIDE R12, R33, 0x4, R4 ;  /* 0x00000004210c7825 */ /* 0x008fe200078e0204 */
[----:B------:R-:W-:Y:S01]  /*ebf70*/  ISETP.LT.AND P4, PT, R151, c[0x0][0x178], !P0 ;  /* 0x00005e0097007a0c */ /* 0x000fe20004781270 */
[----:B------:R1:W-:Y:S01]  /*ebf80*/  @P1 STG.E [R2.64], R39 ;  /* 0x0000002702001986 */ /* 0x0003e2000c101906 */
[----:B------:R-:W-:Y:S01]  /*ebf90*/  ISETP.GE.AND P2, PT, R24, c[0x0][0x17c], PT ;  /* 0x00005f0018007a0c */ /* 0x000fe20003f46270 */
[----:B------:R2:W-:Y:S02]  /*ebfa0*/  @P3 STG.E [R8.64], R71 ;  /* 0x0000004708003986 */ /* 0x0005e4000c101906 */
[----:B----4-:R-:W-:Y:S01]  /*ebfb0*/  IMAD.WIDE R16, R29, 0x4, R174 ;  /* 0x000000041d107825 */ /* 0x010fe200078e02ae */
[----:B------:R3:W-:Y:S01]  /*ebfc0*/  @P5 STG.E [R12.64], R103 ;  /* 0x000000670c005986 */ /* 0x0007e2000c101906 */
[----:B------:R-:W-:Y:S02]  /*ebfd0*/  ISETP.LT.AND P5, PT, R111, c[0x0][0x178], !P0 ;  /* 0x00005e006f007a0c */ /* 0x000fe400047a1270 */
[----:B------:R-:W-:Y:S01]  /*ebfe0*/  ISETP.LT.AND P0, PT, R186, c[0x0][0x178], !P0 ;  /* 0x00005e00ba007a0c */ /* 0x000fe20004701270 */
[----:B------:R-:W-:Y:S01]  /*ebff0*/  ISETP.LT.AND P1, PT, R150, c[0x0][0x178], !P2 ;  /* 0x00005e0096007a0c */ /* 0x000fe20005721270 */
[----:B------:R4:W-:Y:S01]  /*ec000*/  @P6 STG.E [R16.64], R230 ;  /* 0x000000e610006986 */ /* 0x0009e2000c101906 */
[----:B------:R-:W-:Y:S01]  /*ec010*/  ISETP.LT.AND P3, PT, R151, c[0x0][0x178], !P2 ;  /* 0x00005e0097007a0c */ /* 0x000fe20005761270 */
[----:B------:R-:W-:-:S04]  /*ec020*/  IMAD.WIDE R20, R29, 0x4, R172 ;  /* 0x000000041d147825 */ /* 0x000fc800078e02ac */
[----:B-1----:R-:W-:Y:S01]  /*ec030*/  IMAD.WIDE R2, R29, 0x4, R6 ;  /* 0x000000041d027825 */ /* 0x002fe200078e0206 */
[----:B------:R-:W-:-:S03]  /*ec040*/  ISETP.LT.AND P6, PT, R111, c[0x0][0x178], !P2 ;  /* 0x00005e006f007a0c */ /* 0x000fc600057c1270 */
[C---:B--2---:R-:W-:Y:S01]  /*ec050*/  IMAD.WIDE R8, R29.reuse, 0x4, R4 ;  /* 0x000000041d087825 */ /* 0x044fe200078e0204 */
[----:B------:R-:W-:Y:S02]  /*ec060*/  IADD3 R29, R29, c[0x0][0x198], RZ ;  /* 0x000066001d1d7a10 */ /* 0x000fe40007ffe0ff */
[----:B------:R-:W-:Y:S01]  /*ec070*/  IADD3 R25, R115, 0x1d6, RZ ;  /* 0x000001d673197810 */ /* 0x000fe20007ffe0ff */
[----:B------:R1:W-:Y:S02]  /*ec080*/  @P4 STG.E [R20.64], R34 ;  /* 0x0000002214004986 */ /* 0x0003e4000c101906 */
[----:B---3--:R-:W-:-:S04]  /*ec090*/  IMAD.WIDE R12, R29, 0x4, R174 ;  /* 0x000000041d0c7825 */ /* 0x008fc800078e02ae */
[----:B----4-:R-:W-:Y:S01]  /*ec0a0*/  IMAD.WIDE R16, R29, 0x4, R172 ;  /* 0x000000041d107825 */ /* 0x010fe200078e02ac */
[----:B------:R-:W-:Y:S01]  /*ec0b0*/  ISETP.GE.AND P4, PT, R25, c[0x0][0x17c], PT ;  /* 0x00005f0019007a0c */ /* 0x000fe20003f86270 */
[----:B------:R2:W-:Y:S02]  /*ec0c0*/  @P5 STG.E [R2.64], R66 ;  /* 0x0000004202005986 */ /* 0x0005e4000c101906 */
[----:B------:R3:W-:Y:S01]  /*ec0d0*/  @P0 STG.E [R8.64], R98 ;  /* 0x0000006208000986 */ /* 0x0007e2000c101906 */
[----:B------:R-:W-:Y:S01]  /*ec0e0*/  ISETP.LT.AND P2, PT, R186, c[0x0][0x178], !P2 ;  /* 0x00005e00ba007a0c */ /* 0x000fe20005741270 */
[----:B------:R4:W-:Y:S02]  /*ec0f0*/  @P1 STG.E [R12.64], R231 ;  /* 0x000000e70c001986 */ /* 0x0009e4000c101906 */
[----:B-1----:R-:W-:Y:S01]  /*ec100*/  IMAD.WIDE R20, R29, 0x4, R6 ;  /* 0x000000041d147825 */ /* 0x002fe200078e0206 */
[----:B------:R-:W-:Y:S01]  /*ec110*/  ISETP.LT.AND P0, PT, R150, c[0x0][0x178], !P4 ;  /* 0x00005e0096007a0c */ /* 0x000fe20006701270 */
[----:B------:R1:W-:Y:S03]  /*ec120*/  @P3 STG.E [R16.64], R35 ;  /* 0x0000002310003986 */ /* 0x0003e6000c101906 */
[----:B------:R1:W-:Y:S01]  /*ec130*/  @P6 STG.E [R20.64], R67 ;  /* 0x0000004314006986 */ /* 0x0003e2000c101906 */
[----:B------:R-:W-:-:S02]  /*ec140*/  ISETP.LT.AND P1, PT, R151, c[0x0][0x178], !P4 ;  /* 0x00005e0097007a0c */ /* 0x000fc40006721270 */
[----:B------:R-:W-:Y:S02]  /*ec150*/  ISETP.LT.AND P6, PT, R111, c[0x0][0x178], !P4 ;  /* 0x00005e006f007a0c */ /* 0x000fe400067c1270 */
[----:B------:R-:W-:Y:S02]  /*ec160*/  IADD3 R25, R29, c[0x0][0x198], RZ ;  /* 0x000066001d197a10 */ /* 0x000fe40007ffe0ff */
[----:B------:R-:W-:Y:S01]  /*ec170*/  IADD3 R24, R115, 0x1d7, RZ ;  /* 0x000001d773187810 */ /* 0x000fe20007ffe0ff */
[----:B--2---:R-:W-:-:S04]  /*ec180*/  IMAD.WIDE R2, R29, 0x4, R4 ;  /* 0x000000041d027825 */ /* 0x004fc800078e0204 */
[----:B---3--:R-:W-:-:S04]  /*ec190*/  IMAD.WIDE R8, R25, 0x4, R174 ;  /* 0x0000000419087825 */ /* 0x008fc800078e02ae */
[----:B----4-:R-:W-:Y:S01]  /*ec1a0*/  IMAD.WIDE R12, R25, 0x4, R172 ;  /* 0x00000004190c7825 */ /* 0x010fe200078e02ac */
[----:B------:R-:W-:-:S03]  /*ec1b0*/  ISETP.GE.AND P5, PT, R24, c[0x0][0x17c], PT ;  /* 0x00005f0018007a0c */ /* 0x000fc60003fa6270 */
[----:B-1----:R-:W-:Y:S01]  /*ec1c0*/  IMAD.WIDE R16, R25, 0x4, R6 ;  /* 0x0000000419107825 */ /* 0x002fe200078e0206 */
[----:B------:R1:W-:Y:S01]  /*ec1d0*/  @P2 STG.E [R2.64], R99 ;  /* 0x0000006302002986 */ /* 0x0003e2000c101906 */
[----:B------:R-:W-:Y:S02]  /*ec1e0*/  ISETP.LT.AND P4, PT, R186, c[0x0][0x178], !P4 ;  /* 0x00005e00ba007a0c */ /* 0x000fe40006781270 */
[----:B------:R2:W-:Y:S01]  /*ec1f0*/  @P0 STG.E [R8.64], R222 ;  /* 0x000000de08000986 */ /* 0x0005e2000c101906 */
[----:B------:R-:W-:Y:S01]  /*ec200*/  ISETP.LT.AND P0, PT, R150, c[0x0][0x178], !P5 ;  /* 0x00005e0096007a0c */ /* 0x000fe20006f01270 */
[----:B------:R3:W-:Y:S01]  /*ec210*/  @P1 STG.E [R12.64], R30 ;  /* 0x0000001e0c001986 */ /* 0x0007e2000c101906 */
[----:B------:R4:W-:Y:S01]  /*ec220*/  @P6 STG.E [R16.64], R62 ;  /* 0x0000003e10006986 */ /* 0x0009e2000c101906 */
[----:B------:R-:W-:Y:S02]  /*ec230*/  ISETP.LT.AND P1, PT, R151, c[0x0][0x178], !P5 ;  /* 0x00005e0097007a0c */ /* 0x000fe40006f21270 */
[----:B------:R-:W-:-:S02]  /*ec240*/  ISETP.LT.AND P6, PT, R111, c[0x0][0x178], !P5 ;  /* 0x00005e006f007a0c */ /* 0x000fc40006fc1270 */
[----:B------:R-:W-:Y:S01]  /*ec250*/  IADD3 R29, R25, c[0x0][0x198], RZ ;  /* 0x00006600191d7a10 */ /* 0x000fe20007ffe0ff */
[----:B------:R-:W-:Y:S01]  /*ec260*/  ISETP.LT.AND P5, PT, R186, c[0x0][0x178], !P5 ;  /* 0x00005e00ba007a0c */ /* 0x000fe20006fa1270 */
[----:B------:R-:W-:Y:S01]  /*ec270*/  IADD3 R24, R115, 0x1d8, RZ ;  /* 0x000001d873187810 */ /* 0x000fe20007ffe0ff */
[----:B------:R-:W-:-:S04]  /*ec280*/  IMAD.WIDE R20, R25, 0x4, R4 ;  /* 0x0000000419147825 */ /* 0x000fc800078e0204 */
[----:B-1----:R-:W-:-:S04]  /*ec290*/  IMAD.WIDE R2, R29, 0x4, R174 ;  /* 0x000000041d027825 */ /* 0x002fc800078e02ae */
[----:B--2---:R-:W-:-:S04]  /*ec2a0*/  IMAD.WIDE R8, R29, 0x4, R172 ;  /* 0x000000041d087825 */ /* 0x004fc800078e02ac */
[----:B---3--:R-:W-:Y:S01]  /*ec2b0*/  IMAD.WIDE R12, R29, 0x4, R6 ;  /* 0x000000041d0c7825 */ /* 0x008fe200078e0206 */
[----:B------:R-:W-:-:S03]  /*ec2c0*/  ISETP.GE.AND P3, PT, R24, c[0x0][0x17c], PT ;  /* 0x00005f0018007a0c */ /* 0x000fc60003f66270 */
[----:B----4-:R-:W-:Y:S01]  /*ec2d0*/  IMAD.WIDE R16, R29, 0x4, R4 ;  /* 0x000000041d107825 */ /* 0x010fe200078e0204 */
[----:B------:R-:W-:Y:S01]  /*ec2e0*/  IADD3 R24, R115, 0x1d9, RZ ;  /* 0x000001d973187810 */ /* 0x000fe20007ffe0ff */
[----:B------:R1:W-:Y:S02]  /*ec2f0*/  @P4 STG.E [R20.64], R94 ;  /* 0x0000005e14004986 */ /* 0x0003e4000c101906 */
[----:B------:R2:W-:Y:S02]  /*ec300*/  @P0 STG.E [R2.64], R223 ;  /* 0x000000df02000986 */ /* 0x0005e4000c101906 */
[----:B------:R3:W-:Y:S01]  /*ec310*/  @P1 STG.E [R8.64], R31 ;  /* 0x0000001f08001986 */ /* 0x0007e2000c101906 */
[----:B------:R-:W-:Y:S01]  /*ec320*/  ISETP.LT.AND P4, PT, R150, c[0x0][0x178], !P3 ;  /* 0x00005e0096007a0c */ /* 0x000fe20005f81270 */
[----:B------:R4:W-:Y:S01]  /*ec330*/  @P6 STG.E [R12.64], R63 ;  /* 0x0000003f0c006986 */ /* 0x0009e2000c101906 */
[----:B------:R-:W-:Y:S02]  /*ec340*/  ISETP.GE.AND P2, PT, R24, c[0x0][0x17c], PT ;  /* 0x00005f0018007a0c */ /* 0x000fe40003f46270 */
[----:B------:R-:W-:Y:S01]  /*ec350*/  ISETP.LT.AND P1, PT, R151, c[0x0][0x178], !P3 ;  /* 0x00005e0097007a0c */ /* 0x000fe20005f21270 */
[----:B------:R4:W-:Y:S01]  /*ec360*/  @P5 STG.E [R16.64], R95 ;  /* 0x0000005f10005986 */ /* 0x0009e2000c101906 */
[----:B------:R-:W-:-:S02]  /*ec370*/  ISETP.LT.AND P5, PT, R111, c[0x0][0x178], !P3 ;  /* 0x00005e006f007a0c */ /* 0x000fc40005fa1270 */
[----:B------:R-:W-:Y:S01]  /*ec380*/  IADD3 R25, R29, c[0x0][0x198], RZ ;  /* 0x000066001d197a10 */ /* 0x000fe20007ffe0ff */
[----:B------:R-:W-:Y:S01]  /*ec390*/  ISETP.LT.AND P3, PT, R186, c[0x0][0x178], !P3 ;  /* 0x00005e00ba007a0c */ /* 0x000fe20005f61270 */
[----:B------:R-:W-:Y:S02]  /*ec3a0*/  ISETP.LT.AND P6, PT, R150, c[0x0][0x178], !P2 ;  /* 0x00005e0096007a0c */ /* 0x000fe400057c1270 */
[C---:B------:R-:W-:Y:S01]  /*ec3b0*/  IADD3 R29, R25.reuse, c[0x0][0x198], RZ ;  /* 0x00006600191d7a10 */ /* 0x040fe20007ffe0ff */
[----:B-1----:R-:W-:-:S04]  /*ec3c0*/  IMAD.WIDE R20, R25, 0x4, R174 ;  /* 0x0000000419147825 */ /* 0x002fc800078e02ae */
[----:B--2---:R-:W-:-:S04]  /*ec3d0*/  IMAD.WIDE R2, R25, 0x4, R172 ;  /* 0x0000000419027825 */ /* 0x004fc800078e02ac */
[----:B---3--:R-:W-:Y:S01]  /*ec3e0*/  IMAD.WIDE R8, R25, 0x4, R6 ;  /* 0x0000000419087825 */ /* 0x008fe200078e0206 */
[----:B------:R-:W-:-:S03]  /*ec3f0*/  IADD3 R24, R115, 0x1da, RZ ;  /* 0x000001da73187810 */ /* 0x000fc60007ffe0ff */
[----:B----4-:R-:W-:Y:S01]  /*ec400*/  IMAD.WIDE R12, R25, 0x4, R4 ;  /* 0x00000004190c7825 */ /* 0x010fe200078e0204 */
[----:B------:R1:W-:Y:S03]  /*ec410*/  @P4 STG.E [R20.64], R242 ;  /* 0x000000f214004986 */ /* 0x0003e6000c101906 */
[----:B------:R-:W-:-:S04]  /*ec420*/  IMAD.WIDE R16, R29, 0x4, R174 ;  /* 0x000000041d107825 */ /* 0x000fc800078e02ae */
[----:B------:R2:W-:Y:S01]  /*ec430*/  @P1 STG.E [R2.64], R26 ;  /* 0x0000001a02001986 */ /* 0x0005e2000c101906 */
[----:B------:R-:W-:Y:S01]  /*ec440*/  ISETP.GE.AND P0, PT, R24, c[0x0][0x17c], PT ;  /* 0x00005f0018007a0c */ /* 0x000fe20003f06270 */
[----:B------:R3:W-:Y:S01]  /*ec450*/  @P5 STG.E [R8.64], R58 ;  /* 0x0000003a08005986 */ /* 0x0007e2000c101906 */
[----:B------:R-:W-:Y:S01]  /*ec460*/  ISETP.LT.AND P4, PT, R151, c[0x0][0x178], !P2 ;  /* 0x00005e0097007a0c */ /* 0x000fe20005781270 */
[----:B------:R4:W-:Y:S01]  /*ec470*/  @P3 STG.E [R12.64], R90 ;  /* 0x0000005a0c003986 */ /* 0x0009e2000c101906 */
[----:B------:R-:W-:Y:S01]  /*ec480*/  ISETP.LT.AND P3, PT, R111, c[0x0][0x178], !P2 ;  /* 0x00005e006f007a0c */ /* 0x000fe20005761270 */
[----:B------:R4:W-:Y:S01]  /*ec490*/  @P6 STG.E [R16.64], R243 ;  /* 0x000000f310006986 */ /* 0x0009e2000c101906 */
[----:B------:R-:W-:Y:S02]  /*ec4a0*/  ISETP.LT.AND P2, PT, R186, c[0x0][0x178], !P2 ;  /* 0x00005e00ba007a0c */ /* 0x000fe40005741270 */
[----:B------:R-:W-:Y:S02]  /*ec4b0*/  ISETP.LT.AND P6, PT, R150, c[0x0][0x178], !P0 ;  /* 0x00005e0096007a0c */ /* 0x000fe400047c1270 */
[----:B------:R-:W-:-:S02]  /*ec4c0*/  ISETP.LT.AND P5, PT, R151, c[0x0][0x178], !P0 ;  /* 0x00005e0097007a0c */ /* 0x000fc400047a1270 */
[C---:B------:R-:W-:Y:S01]  /*ec4d0*/  IADD3 R25, R29.reuse, c[0x0][0x198], RZ ;  /* 0x000066001d197a10 */ /* 0x040fe20007ffe0ff */
[----:B-1----:R-:W-:Y:S01]  /*ec4e0*/  IMAD.WIDE R20, R29, 0x4, R172 ;  /* 0x000000041d147825 */ /* 0x002fe200078e02ac */
[----:B------:R-:W-:-:S03]  /*ec4f0*/  IADD3 R24, R115, 0x1db, RZ ;  /* 0x000001db73187810 */ /* 0x000fc60007ffe0ff */
[----:B--2---:R-:W-:-:S04]  /*ec500*/  IMAD.WIDE R2, R29, 0x4, R6 ;  /* 0x000000041d027825 */ /* 0x004fc800078e0206 */
[----:B---3--:R-:W-:-:S04]  /*ec510*/  IMAD.WIDE R8, R29, 0x4, R4 ;  /* 0x000000041d087825 */ /* 0x008fc800078e0204 */
[----:B----4-:R-:W-:-:S04]  /*ec520*/  IMAD.WIDE R12, R25, 0x4, R174 ;  /* 0x00000004190c7825 */ /* 0x010fc800078e02ae */
[----:B------:R-:W-:Y:S01]  /*ec530*/  IMAD.WIDE R16, R25, 0x4, R172 ;  /* 0x0000000419107825 */ /* 0x000fe200078e02ac */
[----:B------:R-:W-:Y:S01]  /*ec540*/  ISETP.GE.AND P1, PT, R24, c[0x0][0x17c], PT ;  /* 0x00005f0018007a0c */ /* 0x000fe20003f26270 */
[----:B------:R1:W-:Y:S02]  /*ec550*/  @P4 STG.E [R20.64], R27 ;  /* 0x0000001b14004986 */ /* 0x0003e4000c101906 */
[----:B------:R2:W-:Y:S01]  /*ec560*/  @P3 STG.E [R2.64], R59 ;  /* 0x0000003b02003986 */ /* 0x0005e2000c101906 */
[----:B------:R-:W-:Y:S01]  /*ec570*/  ISETP.LT.AND P4, PT, R111, c[0x0][0x178], !P0 ;  /* 0x00005e006f007a0c */ /* 0x000fe20004781270 */
[----:B------:R3:W-:Y:S01]  /*ec580*/  @P2 STG.E [R8.64], R91 ;  /* 0x0000005b08002986 */ /* 0x0007e2000c101906 */
[----:B------:R4:W-:Y:S01]  /*ec590*/  @P6 STG.E [R12.64], R234 ;  /* 0x000000ea0c006986 */ /* 0x0009e2000c101906 */
[----:B------:R-:W-:Y:S01]  /*ec5a0*/  ISETP.LT.AND P0, PT, R186, c[0x0][0x178], !P0 ;  /* 0x00005e00ba007a0c */ /* 0x000fe20004701270 */
[----:B------:R4:W-:Y:S01]  /*ec5b0*/  @P5 STG.E [R16.64], R22 ;  /* 0x0000001610005986 */ /* 0x0009e2000c101906 */
[----:B------:R-:W-:-:S02]  /*ec5c0*/  ISETP.LT.AND P6, PT, R150, c[0x0][0x178], !P1 ;  /* 0x00005e0096007a0c */ /* 0x000fc40004fc1270 */
[----:B------:R-:W-:Y:S02]  /*ec5d0*/  ISETP.LT.AND P5, PT, R151, c[0x0][0x178], !P1 ;  /* 0x00005e0097007a0c */ /* 0x000fe40004fa1270 */
[----:B------:R-:W-:Y:S02]  /*ec5e0*/  ISETP.LT.AND P2, PT, R111, c[0x0][0x178], !P1 ;  /* 0x00005e006f007a0c */ /* 0x000fe40004f41270 */
[C---:B-1----:R-:W-:Y:S01]  /*ec5f0*/  IADD3 R27, R25.reuse, c[0x0][0x198], RZ ;  /* 0x00006600191b7a10 */ /* 0x042fe20007ffe0ff */
[----:B------:R-:W-:-:S04]  /*ec600*/  IMAD.WIDE R20, R25, 0x4, R6 ;  /* 0x0000000419147825 */ /* 0x000fc800078e0206 */
[----:B--2---:R-:W-:Y:S01]  /*ec610*/  IMAD.WIDE R2, R25, 0x4, R4 ;  /* 0x0000000419027825 */ /* 0x004fe200078e0204 */
[----:B------:R-:W-:-:S03]  /*ec620*/  IADD3 R24, R115, 0x1dc, RZ ;  /* 0x000001dc73187810 */ /* 0x000fc60007ffe0ff */
[----:B---3--:R-:W-:-:S04]  /*ec630*/  IMAD.WIDE R8, R27, 0x4, R174 ;  /* 0x000000041b087825 */ /* 0x008fc800078e02ae */
[----:B----4-:R-:W-:-:S04]  /*ec640*/  IMAD.WIDE R12, R27, 0x4, R172 ;  /* 0x000000041b0c7825 */ /* 0x010fc800078e02ac */
[----:B------:R-:W-:Y:S01]  /*ec650*/  IMAD.WIDE R16, R27, 0x4, R6 ;  /* 0x000000041b107825 */ /* 0x000fe200078e0206 */
[----:B------:R1:W-:Y:S01]  /*ec660*/  @P4 STG.E [R20.64], R54 ;  /* 0x0000003614004986 */ /* 0x0003e2000c101906 */
[----:B------:R-:W-:Y:S02]  /*ec670*/  ISETP.GE.AND P3, PT, R24, c[0x0][0x17c], PT ;  /* 0x00005f0018007a0c */ /* 0x000fe40003f66270 */
[----:B------:R2:W-:Y:S01]  /*ec680*/  @P0 STG.E [R2.64], R86 ;  /* 0x0000005602000986 */ /* 0x0005e2000c101906 */
[----:B------:R-:W-:Y:S01]  /*ec690*/  ISETP.LT.AND P4, PT, R186, c[0x0][0x178], !P1 ;  /* 0x00005e00ba007a0c */ /* 0x000fe20004f81270 */
[----:B------:R3:W-:Y:S01]  /*ec6a0*/  @P6 STG.E [R8.64], R235 ;  /* 0x000000eb08006986 */ /* 0x0007e2000c101906 */
[----:B------:R4:W-:Y:S02]  /*ec6b0*/  @P5 STG.E [R12.64], R23 ;  /* 0x000000170c005986 */ /* 0x0009e4000c101906 */
[----:B------:R2:W-:Y:S01]  /*ec6c0*/  @P2 STG.E [R16.64], R55 ;  /* 0x0000003710002986 */ /* 0x0005e2000c101906 */
[----:B------:R-:W-:-:S02]  /*ec6d0*/  ISETP.LT.AND P2, PT, R150, c[0x0][0x178], !P3 ;  /* 0x00005e0096007a0c */ /* 0x000fc40005f41270 */
[----:B------:R-:W-:Y:S02]  /*ec6e0*/  IADD3 R24, R115, 0x1dd, RZ ;  /* 0x000001dd73187810 */ /* 0x000fe40007ffe0ff */
[----:B------:R-:W-:Y:S01]  /*ec6f0*/  ISETP.LT.AND P0, PT, R151, c[0x0][0x178], !P3 ;  /* 0x00005e0097007a0c */ /* 0x000fe20005f01270 */
[C---:B-1----:R-:W-:Y:S01]  /*ec700*/  IMAD.WIDE R20, R27.reuse, 0x4, R4 ;  /* 0x000000041b147825 */ /* 0x042fe200078e0204 */
[----:B------:R-:W-:Y:S02]  /*ec710*/  IADD3 R27, R27, c[0x0][0x198], RZ ;  /* 0x000066001b1b7a10 */ /* 0x000fe40007ffe0ff */
[----:B------:R-:W-:Y:S01]  /*ec720*/  ISETP.LT.AND P5, PT, R111, c[0x0][0x178], !P3 ;  /* 0x00005e006f007a0c */ /* 0x000fe20005fa1270 */
[----:B------:R-:W-:Y:S01]  /*ec730*/  ISETP.LT.AND P3, PT, R186, c[0x0][0x178], !P3 ;  /* 0x00005e00ba007a0c */ /* 0x000fe20005f61270 */
[----:B------:R-:W-:Y:S01]  /*ec740*/  ISETP.GE.AND P1, PT, R24, c[0x0][0x17c], PT ;  /* 0x00005f0018007a0c */ /* 0x000fe20003f26270 */
[C---:B--2---:R-:W-:Y:S01]  /*ec750*/  IMAD.WIDE R2, R27.reuse, 0x4, R174 ;  /* 0x000000041b027825 */ /* 0x044fe200078e02ae */
[----:B------:R-:W-:Y:S02]  /*ec760*/  @P4 STG.E [R20.64], R87 ;  /* 0x0000005714004986 */ /* 0x000fe4000c101906 */
[----:B------:R-:W-:Y:S01]  /*ec770*/  ISETP.LT.AND P4, PT, R150, c[0x0][0x178], !P1 ;  /* 0x00005e0096007a0c */ /* 0x000fe20004f81270 */
[----:B---3--:R-:W-:-:S04]  /*ec780*/  IMAD.WIDE R8, R27, 0x4, R172 ;  /* 0x000000041b087825 */ /* 0x008fc800078e02ac */
[----:B----4-:R-:W-:Y:S01]  /*ec790*/  IMAD.WIDE R12, R27, 0x4, R6 ;  /* 0x000000041b0c7825 */ /* 0x010fe200078e0206 */
[----:B------:R1:W-:Y:S01]  /*ec7a0*/  @P2 STG.E [R2.64], R226 ;  /* 0x000000e202002986 */ /* 0x0003e2000c101906 */
[----:B------:R-:W-:Y:S02]  /*ec7b0*/  IADD3 R22, R115, 0x1de, RZ ;  /* 0x000001de73167810 */ /* 0x000fe40007ffe0ff */
[C---:B------:R-:W-:Y:S01]  /*ec7c0*/  IADD3 R25, R27.reuse, c[0x0][0x198], RZ ;  /* 0x000066001b197a10 */ /* 0x040fe20007ffe0ff */
[----:B------:R-:W-:Y:S01]  /*ec7d0*/  IMAD.WIDE R16, R27, 0x4, R4 ;  /* 0x000000041b107825 */ /* 0x000fe200078e0204 */
[----:B------:R-:W-:Y:S01]  /*ec7e0*/  ISETP.LT.AND P2, PT, R151, c[0x0][0x178], !P1 ;  /* 0x00005e0097007a0c */ /* 0x000fe20004f41270 */
[----:B------:R2:W-:Y:S01]  /*ec7f0*/  @P0 STG.E [R8.64], R18 ;  /* 0x0000001208000986 */ /* 0x0005e2000c101906 */
[----:B------:R-:W-:Y:S01]  /*ec800*/  ISETP.GE.AND P6, PT, R22, c[0x0][0x17c], PT ;  /* 0x00005f0016007a0c */ /* 0x000fe20003fc6270 */
[----:B------:R3:W-:Y:S02]  /*ec810*/  @P5 STG.E [R12.64], R50 ;  /* 0x000000320c005986 */ /* 0x0007e4000c101906 */
[----:B------:R-:W-:Y:S01]  /*ec820*/  IMAD.WIDE R22, R25, 0x4, R174 ;  /* 0x0000000419167825 */ /* 0x000fe200078e02ae */
[----:B------:R-:W-:Y:S01]  /*ec830*/  @P3 STG.E [R16.64], R82 ;  /* 0x0000005210003986 */ /* 0x000fe2000c101906 */
[----:B------:R-:W-:-:S02]  /*ec840*/  ISETP.LT.AND P3, PT, R111, c[0x0][0x178], !P1 ;  /* 0x00005e006f007a0c */ /* 0x000fc40004f61270 */
[----:B------:R-:W-:Y:S02]  /*ec850*/  ISETP.LT.AND P1, PT, R186, c[0x0][0x178], !P1 ;  /* 0x00005e00ba007a0c */ /* 0x000fe40004f21270 */
[----:B-1----:R-:W-:Y:S01]  /*ec860*/  IMAD.WIDE R2, R25, 0x4, R172 ;  /* 0x0000000419027825 */ /* 0x002fe200078e02ac */
[----:B------:R1:W-:Y:S01]  /*ec870*/  @P4 STG.E [R22.64], R227 ;  /* 0x000000e316004986 */ /* 0x0003e2000c101906 */
[----:B------:R-:W-:Y:S02]  /*ec880*/  ISETP.LT.AND P5, PT, R150, c[0x0][0x178], !P6 ;  /* 0x00005e0096007a0c */ /* 0x000fe400077a1270 */
[----:B------:R-:W-:Y:S02]  /*ec890*/  ISETP.LT.AND P4, PT, R151, c[0x0][0x178], !P6 ;  /* 0x00005e0097007a0c */ /* 0x000fe40007781270 */
[----:B------:R-:W-:Y:S02]  /*ec8a0*/  IADD3 R20, R115, 0x1df, RZ ;  /* 0x000001df73147810 */ /* 0x000fe40007ffe0ff */
[C---:B------:R-:W-:Y:S01]  /*ec8b0*/  IADD3 R27, R25.reuse, c[0x0][0x198], RZ ;  /* 0x00006600191b7a10 */ /* 0x040fe20007ffe0ff */
[----:B------:R4:W-:Y:S01]  /*ec8c0*/  @P2 STG.E [R2.64], R19 ;  /* 0x0000001302002986 */ /* 0x0009e2000c101906 */
[----:B--2---:R-:W-:-:S04]  /*ec8d0*/  IMAD.WIDE R8, R25, 0x4, R6 ;  /* 0x0000000419087825 */ /* 0x004fc800078e0206 */
[----:B------:R-:W2:Y:S04]  /*ec8e0*/  LDS.128 R16, [R0] ;  /* 0x0000000000107984 */ /* 0x000ea80000000c00 */
[----:B---3--:R-:W-:Y:S01]  /*ec8f0*/  IMAD.WIDE R12, R25, 0x4, R4 ;  /* 0x00000004190c7825 */ /* 0x008fe200078e0204 */
[----:B------:R-:W-:-:S03]  /*ec900*/  ISETP.GE.AND P0, PT, R20, c[0x0][0x17c], PT ;  /* 0x00005f0014007a0c */ /* 0x000fc60003f06270 */
[----:B------:R-:W-:-:S04]  /*ec910*/  IMAD.WIDE R20, R27, 0x4, R174 ;  /* 0x000000041b147825 */ /* 0x000fc800078e02ae */
[----:B-1----:R-:W-:Y:S01]  /*ec920*/  IMAD.WIDE R22, R27, 0x4, R172 ;  /* 0x000000041b167825 */ /* 0x002fe200078e02ac */
[----:B------:R1:W-:Y:S03]  /*ec930*/  @P3 STG.E [R8.64], R51 ;  /* 0x0000003308003986 */ /* 0x0003e6000c101906 */
[----:B------:R3:W-:Y:S01]  /*ec940*/  @P1 STG.E [R12.64], R83 ;  /* 0x000000530c001986 */ /* 0x0007e2000c101906 */
[----:B------:R-:W-:Y:S01]  /*ec950*/  ISETP.LT.AND P1, PT, R111, c[0x0][0x178], !P6 ;  /* 0x00005e006f007a0c */ /* 0x000fe20007721270 */
[----:B------:R-:W-:Y:S01]  /*ec960*/  ISETP.LT.AND P6, PT, R186, c[0x0][0x178], !P6 ;  /* 0x00005e00ba007a0c */ /* 0x000fe200077c1270 */
[----:B------:R3:W-:Y:S01]  /*ec970*/  @P5 STG.E [R20.64], R10 ;  /* 0x0000000a14005986 */ /* 0x0007e2000c101906 */
[----:B------:R-:W-:Y:S01]  /*ec980*/  ISETP.LT.AND P3, PT, R150, c[0x0][0x178], !P0 ;  /* 0x00005e0096007a0c */ /* 0x000fe20004761270 */
[----:B------:R3:W-:Y:S01]  /*ec990*/  @P4 STG.E [R22.64], R14 ;  /* 0x0000000e16004986 */ /* 0x0007e2000c101906 */
[----:B------:R-:W-:-:S02]  /*ec9a0*/  ISETP.LT.AND P4, PT, R151, c[0x0][0x178], !P0 ;  /* 0x00005e0097007a0c */ /* 0x000fc40004781270 */
[----:B------:R-:W-:Y:S02]  /*ec9b0*/  IADD3 R29, R27, c[0x0][0x198], RZ ;  /* 0x000066001b1d7a10 */ /* 0x000fe40007ffe0ff */
[----:B------:R-:W-:Y:S02]  /*ec9c0*/  ISETP.LT.AND P2, PT, R111, c[0x0][0x178], !P0 ;  /* 0x00005e006f007a0c */ /* 0x000fe40004741270 */
[----:B------:R-:W-:Y:S01]  /*ec9d0*/  IADD3 R25, R115, 0x1e0, RZ ;  /* 0x000001e073197810 */ /* 0x000fe20007ffe0ff */
[----:B----4-:R-:W-:Y:S01]  /*ec9e0*/  IMAD.WIDE R2, R27, 0x4, R6 ;  /* 0x000000041b027825 */ /* 0x010fe200078e0206 */
[----:B------:R-:W-:-:S03]  /*ec9f0*/  ISETP.LT.AND P0, PT, R186, c[0x0][0x178], !P0 ;  /* 0x00005e00ba007a0c */ /* 0x000fc60004701270 */
[----:B-1----:R-:W-:-:S04]  /*eca00*/  IMAD.WIDE R8, R27, 0x4, R4 ;  /* 0x000000041b087825 */ /* 0x002fc800078e0204 */
[----:B---3--:R-:W-:Y:S01]  /*eca10*/  IMAD.WIDE R12, R29, 0x4, R174 ;  /* 0x000000041d0c7825 */ /* 0x008fe200078e02ae */
[----:B------:R-:W-:-:S03]  /*eca20*/  ISETP.GE.AND P5, PT, R25, c[0x0][0x17c], PT ;  /* 0x00005f0019007a0c */ /* 0x000fc60003fa6270 */
[C---:B------:R-:W-:Y:S01]  /*eca30*/  IMAD.WIDE R20, R29.reuse, 0x4, R172 ;  /* 0x000000041d147825 */ /* 0x040fe200078e02ac */
[----:B------:R1:W-:Y:S03]  /*eca40*/  @P1 STG.E [R2.64], R46 ;  /* 0x0000002e02001986 */ /* 0x0003e6000c101906 */
[----:B------:R-:W-:Y:S02]  /*eca50*/  @P6 STG.E [R8.64], R78 ;  /* 0x0000004e08006986 */ /* 0x000fe4000c101906 */
[----:B------:R-:W-:-:S04]  /*eca60*/  IMAD.WIDE R22, R29, 0x4, R6 ;  /* 0x000000041d167825 */ /* 0x000fc800078e0206 */
[----:B------:R3:W-:Y:S01]  /*eca70*/  @P3 STG.E [R12.64], R11 ;  /* 0x0000000b0c003986 */ /* 0x0007e2000c101906 */
[----:B------:R-:W-:Y:S01]  /*eca80*/  ISETP.LT.AND P3, PT, R150, c[0x0][0x178], !P5 ;  /* 0x00005e0096007a0c */ /* 0x000fe20006f61270 */
[----:B------:R4:W-:Y:S01]  /*eca90*/  @P4 STG.E [R20.64], R15 ;  /* 0x0000000f14004986 */ /* 0x0009e2000c101906 */
[----:B------:R-:W-:Y:S02]  /*ecaa0*/  IADD3 R10, R115, 0x1e3, RZ ;  /* 0x000001e3730a7810 */ /* 0x000fe40007ffe0ff */
[----:B------:R-:W-:Y:S02]  /*ecab0*/  ISETP.LT.AND P4, PT, R151, c[0x0][0x178], !P5 ;  /* 0x00005e0097007a0c */ /* 0x000fe40006f81270 */
[----:B------:R-:W-:Y:S02]  /*ecac0*/  LOP3.LUT R249, R0, 0x20, RZ, 0x3c, !PT ;  /* 0x0000002000f97812 */ /* 0x000fe400078e3cff */
[----:B------:R-:W-:Y:S01]  /*ecad0*/  IADD3 R24, R115, 0x1e1, RZ ;  /* 0x000001e173187810 */ /* 0x000fe20007ffe0ff */
[C---:B-1----:R-:W-:Y:S01]  /*ecae0*/  IMAD.WIDE R2, R29.reuse, 0x4, R4 ;  /* 0x000000041d027825 */ /* 0x042fe200078e0204 */
[----:B------:R-:W-:-:S02]  /*ecaf0*/  IADD3 R27, R29, c[0x0][0x198], RZ ;  /* 0x000066001d1b7a10 */ /* 0x000fc40007ffe0ff */
[----:B------:R-:W-:Y:S01]  /*ecb00*/  ISETP.LT.AND P6, PT, R111, c[0x0][0x178], !P5 ;  /* 0x00005e006f007a0c */ /* 0x000fe20006fc1270 */
[----:B------:R-:W-:Y:S01]  /*ecb10*/  @P2 STG.E [R22.64], R47 ;  /* 0x0000002f16002986 */ /* 0x000fe2000c101906 */
[----:B------:R-:W-:Y:S01]  /*ecb20*/  ISETP.LT.AND P5, PT, R186, c[0x0][0x178], !P5 ;  /* 0x00005e00ba007a0c */ /* 0x000fe20006fa1270 */
[----:B------:R1:W-:Y:S01]  /*ecb30*/  @P0 STG.E [R2.64], R79 ;  /* 0x0000004f02000986 */ /* 0x0003e2000c101906 */
[----:B------:R-:W-:Y:S02]  /*ecb40*/  IADD3 R14, R115, 0x1e2, RZ ;  /* 0x000001e2730e7810 */ /* 0x000fe40007ffe0ff */
[----:B------:R-:W-:Y:S02]  /*ecb50*/  ISETP.GE.AND P0, PT, R10, c[0x0][0x17c], PT ;  /* 0x00005f000a007a0c */ /* 0x000fe40003f06270 */
[----:B------:R-:W-:Y:S01]  /*ecb60*/  ISETP.GE.AND P1, PT, R24, c[0x0][0x17c], PT ;  /* 0x00005f0018007a0c */ /* 0x000fe20003f26270 */
[----:B------:R-:W1:Y:S01]  /*ecb70*/  LDS.128 R8, [R249] ;  /* 0x00000000f9087984 */ /* 0x000e620000000c00 */
[----:B------:R-:W-:Y:S01]  /*ecb80*/  IMAD.WIDE R24, R27, 0x4, R174 ;  /* 0x000000041b187825 */ /* 0x000fe200078e02ae */
[----:B------:R-:W-:-:S03]  /*ecb90*/  ISETP.GE.AND P2, PT, R14, c[0x0][0x17c], PT ;  /* 0x00005f000e007a0c */ /* 0x000fc60003f46270 */
[----:B---3--:R-:W-:-:S04]  /*ecba0*/  IMAD.WIDE R12, R27, 0x4, R172 ;  /* 0x000000041b0c7825 */ /* 0x008fc800078e02ac */
[----:B----4-:R-:W-:-:S04]  /*ecbb0*/  IMAD.WIDE R14, R27, 0x4, R6 ;  /* 0x000000041b0e7825 */ /* 0x010fc800078e0206 */
[C---:B------:R-:W-:Y:S01]  /*ecbc0*/  IMAD.WIDE R20, R27.reuse, 0x4, R4 ;  /* 0x000000041b147825 */ /* 0x040fe200078e0204 */
[----:B------:R3:W-:Y:S01]  /*ecbd0*/  @P3 STG.E [R24.64], R136 ;  /* 0x0000008818003986 */ /* 0x0007e2000c101906 */
[----:B------:R-:W-:Y:S02]  /*ecbe0*/  ISETP.LT.AND P3, PT, R150, c[0x0][0x178], !P1 ;  /* 0x00005e0096007a0c */ /* 0x000fe40004f61270 */
[----:B------:R-:W-:Y:S02]  /*ecbf0*/  @P4 STG.E [R12.64], R168 ;  /* 0x000000a80c004986 */ /* 0x000fe4000c101906 */
[----:B------:R-:W-:Y:S01]  /*ecc00*/  @P6 STG.E [R14.64], R188 ;  /* 0x000000bc0e006986 */ /* 0x000fe2000c101906 */
[----:B------:R-:W-:Y:S02]  /*ecc10*/  IADD3 R29, R27, c[0x0][0x198], RZ ;  /* 0x000066001b1d7a10 */ /* 0x000fe40007ffe0ff */
[----:B------:R-:W-:Y:S01]  /*ecc20*/  ISETP.LT.AND P4, PT, R151, c[0x0][0x178], !P1 ;  /* 0x00005e0097007a0c */ /* 0x000fe20004f81270 */
[----:B--2---:R2:W-:Y:S01]  /*ecc30*/  @P5 STG.E [R20.64], R16 ;  /* 0x0000001014005986 */ /* 0x0045e2000c101906 */
[----:B------:R-:W-:Y:S01]  /*ecc40*/  ISETP.LT.AND P5, PT, R111, c[0x0][0x178], !P1 ;  /* 0x00005e006f007a0c */ /* 0x000fe20004fa1270 */
[----:B------:R-:W-:-:S02]  /*ecc50*/  ISETP.LT.AND P1, PT, R186, c[0x0][0x178], !P1 ;  /* 0x00005e00ba007a0c */ /* 0x000fc40004f21270 */
[C---:B-1----:R-:W-:Y:S01]  /*ecc60*/  IMAD.WIDE R2, R29.reuse, 0x4, R174 ;  /* 0x000000041d027825 */ /* 0x042fe200078e02ae */
[----:B------:R-:W-:Y:S02]  /*ecc70*/  ISETP.LT.AND P6, PT, R150, c[0x0][0x178], !P2 ;  /* 0x00005e0096007a0c */ /* 0x000fe400057c1270 */
[C---:B------:R-:W-:Y:S01]  /*ecc80*/  IADD3 R31, R29.reuse, c[0x0][0x198], RZ ;  /* 0x000066001d1f7a10 */ /* 0x040fe20007ffe0ff */
[----:B------:R-:W-:-:S04]  /*ecc90*/  IMAD.WIDE R22, R29, 0x4, R172 ;  /* 0x000000041d167825 */ /* 0x000fc800078e02ac */
[C---:B---3--:R-:W-:Y:S01]  /*ecca0*/  IMAD.WIDE R24, R29.reuse, 0x4, R6 ;  /* 0x000000041d187825 */ /* 0x048fe200078e0206 */
[----:B------:R1:W-:Y:S03]  /*eccb0*/  @P3 STG.E [R2.64], R137 ;  /* 0x0000008902003986 */ /* 0x0003e6000c101906 */
[----:B------:R-:W-:Y:S01]  /*eccc0*/  IMAD.WIDE R26, R29, 0x4, R4 ;  /* 0x000000041d1a7825 */ /* 0x000fe200078e0204 */
[----:B------:R-:W-:Y:S02]  /*eccd0*/  ISETP.LT.AND P3, PT, R151, c[0x0][0x178], !P2 ;  /* 0x00005e0097007a0c */ /* 0x000fe40005761270 */
[----:B------:R-:W-:Y:S01]  /*ecce0*/  LOP3.LUT R248, R0, 0x40, RZ, 0x3c, !PT ;  /* 0x0000004000f87812 */ /* 0x000fe200078e3cff */
[----:B--2---:R-:W-:Y:S01]  /*eccf0*/  IMAD.WIDE R20, R31, 0x4, R174 ;  /* 0x000000041f147825 */ /* 0x004fe200078e02ae */
[----:B------:R-:W-:Y:S03]  /*ecd00*/  @P4 STG.E [R22.64], R169 ;  /* 0x000000a916004986 */ /* 0x000fe6000c101906 */
[----:B------:R-:W-:Y:S02]  /*ecd10*/  @P5 STG.E [R24.64], R189 ;  /* 0x000000bd18005986 */ /* 0x000fe4000c101906 */
[----:B------:R2:W-:Y:S01]  /*ecd20*/  @P1 STG.E [R26.64], R17 ;  /* 0x000000111a001986 */ /* 0x0005e2000c101906 */
[----:B------:R-:W-:Y:S01]  /*ecd30*/  ISETP.LT.AND P1, PT, R111, c[0x0][0x178], !P2 ;  /* 0x00005e006f007a0c */ /* 0x000fe20005721270 */
[----:B------:R-:W-:Y:S01]  /*ecd40*/  ISETP.LT.AND P2, PT, R186, c[0x0][0x178], !P2 ;  /* 0x00005e00ba007a0c */ /* 0x000fe20005741270 */
[----:B------:R-:W3:Y:S04]  /*ecd50*/  LDS.128 R12, [R248] ;  /* 0x00000000f80c7984 */ /* 0x000ee80000000c00 */
[----:B------:R4:W-:Y:S01]  /*ecd60*/  @P6 STG.E [R20.64], R132 ;  /* 0x0000008414006986 */ /* 0x0009e2000c101906 */
[----:B------:R-:W-:Y:S01]  /*ecd70*/  ISETP.LT.AND P5, PT, R150, c[0x0][0x178], !P0 ;  /* 0x00005e0096007a0c */ /* 0x000fe200047a1270 */
[----:B-1----:R-:W-:Y:S01]  /*ecd80*/  IMAD.WIDE R2, R31, 0x4, R172 ;  /* 0x000000041f027825 */ /* 0x002fe200078e02ac */
[----:B------:R-:W-:-:S02]  /*ecd90*/  ISETP.LT.AND P6, PT, R151, c[0x0][0x178], !P0 ;  /* 0x00005e0097007a0c */ /* 0x000fc400047c1270 */
[----:B------:R-:W-:Y:S02]  /*ecda0*/  IADD3 R29, R31, c[0x0][0x198], RZ ;  /* 0x000066001f1d7a10 */ /* 0x000fe40007ffe0ff */
[----:B------:R-:W-:Y:S01]  /*ecdb0*/  IADD3 R28, R115, 0x1e4, RZ ;  /* 0x000001e4731c7810 */ /* 0x000fe20007ffe0ff */
[----:B------:R1:W-:Y:S01]  /*ecdc0*/  @P3 STG.E [R2.64], R164 ;  /* 0x000000a402003986 */ /* 0x0003e2000c101906 */
[----:B--2---:R-:W-:Y:S01]  /*ecdd0*/  IMAD.WIDE R16, R31, 0x4, R6 ;  /* 0x000000041f107825 */ /* 0x004fe200078e0206 */
[----:B------:R-:W-:-:S03]  /*ecde0*/  ISETP.LT.AND P3, PT, R111, c[0x0][0x178], !P0 ;  /* 0x00005e006f007a0c */ /* 0x000fc60004761270 */
[----:B------:R-:W-:-:S04]  /*ecdf0*/  IMAD.WIDE R22, R29, 0x4, R174 ;  /* 0x000000041d167825 */ /* 0x000fc800078e02ae */
[----:B----4-:R-:W-:Y:S01]  /*ece00*/  IMAD.WIDE R20, R31, 0x4, R4 ;  /* 0x000000041f147825 */ /* 0x010fe200078e0204 */
[----:B------:R-:W-:-:S03]  /*ece10*/  ISETP.GE.AND P4, PT, R28, c[0x0][0x17c], PT ;  /* 0x00005f001c007a0c */ /* 0x000fc60003f86270 */
[----:B------:R-:W-:Y:S01]  /*ece20*/  IMAD.WIDE R24, R29, 0x4, R172 ;  /* 0x000000041d187825 */ /* 0x000fe200078e02ac */
[----:B------:R2:W-:Y:S03]  /*ece30*/  @P1 STG.E [R16.64], R196 ;  /* 0x000000c410001986 */ /* 0x0005e6000c101906 */
[----:B------:R-:W-:Y:S01]  /*ece40*/  @P2 STG.E [R20.64], R8 ;  /* 0x0000000814002986 */ /* 0x000fe2000c101906 */
[----:B------:R-:W-:Y:S01]  /*ece50*/  ISETP.LT.AND P0, PT, R186, c[0x0][0x178], !P0 ;  /* 0x00005e00ba007a0c */ /* 0x000fe20004701270 */
[----:B------:R-:W-:Y:S01]  /*ece60*/  @P5 STG.E [R22.64], R133 ;  /* 0x0000008516005986 */ /* 0x000fe2000c101906 */
[----:B------:R-:W-:Y:S01]  /*ece70*/  ISETP.LT.AND P2, PT, R150, c[0x0][0x178], !P4 ;  /* 0x00005e0096007a0c */ /* 0x000fe20006741270 */
[----:B------:R4:W-:Y:S01]  /*ece80*/  @P6 STG.E [R24.64], R165 ;  /* 0x000000a518006986 */ /* 0x0009e2000c101906 */
[----:B------:R-:W-:Y:S01]  /*ece90*/  ISETP.LT.AND P5, PT, R151, c[0x0][0x178], !P4 ;  /* 0x00005e0097007a0c */ /* 0x000fe200067a1270 */
[----:B-1----:R-:W-:Y:S01]  /*ecea0*/  IMAD.WIDE R2, R29, 0x4, R6 ;  /* 0x000000041d027825 */ /* 0x002fe200078e0206 */
[----:B------:R-:W-:-:S02]  /*eceb0*/  ISETP.LT.AND P6, PT, R111, c[0x0][0x178], !P4 ;  /* 0x00005e006f007a0c */ /* 0x000fc400067c1270 */
[----:B------:R-:W-:Y:S02]  /*ecec0*/  IADD3 R31, R29, c[0x0][0x198], RZ ;  /* 0x000066001d1f7a10 */ /* 0x000fe40007ffe0ff */
[C---:B------:R-:W-:Y:S01]  /*eced0*/  IADD3 R26, R115.reuse, 0x1e6, RZ ;  /* 0x000001e6731a7810 */ /* 0x040fe20007ffe0ff */
[----:B------:R-:W1:Y:S01]  /*ecee0*/  LDS.128 R20, [R252] ;  /* 0x00000000fc147984 */ /* 0x000e620000000c00 */
[----:B------:R-:W-:-:S03]  /*ecef0*/  IADD3 R28, R115, 0x1e5, RZ ;  /* 0x000001e5731c7810 */ /* 0x000fc60007ffe0ff */
[----:B------:R3:W-:Y:S01]  /*ecf00*/  @P3 STG.E [R2.64], R197 ;  /* 0x000000c502003986 */ /* 0x0007e2000c101906 */
[----:B--2---:R-:W-:Y:S01]  /*ecf10*/  IMAD.WIDE R16, R29, 0x4, R4 ;  /* 0x000000041d107825 */ /* 0x004fe200078e0204 */
[----:B------:R-:W-:-:S03]  /*ecf20*/  ISETP.GE.AND P3, PT, R26, c[0x0][0x17c], PT ;  /* 0x00005f001a007a0c */ /* 0x000fc60003f66270 */
[----:B----4-:R-:W-:Y:S01]  /*ecf30*/  IMAD.WIDE R24, R31, 0x4, R174 ;  /* 0x000000041f187825 */ /* 0x010fe200078e02ae */
[----:B------:R-:W-:-:S03]  /*ecf40*/  ISETP.GE.AND P1, PT, R28, c[0x0][0x17c], PT ;  /* 0x00005f001c007a0c */ /* 0x000fc60003f26270 */
[----:B------:R-:W-:-:S04]  /*ecf50*/  IMAD.WIDE R26, R31, 0x4, R172 ;  /* 0x000000041f1a7825 */ /* 0x000fc800078e02ac */
[----:B------:R-:W-:Y:S01]  /*ecf60*/  IMAD.WIDE R28, R31, 0x4, R6 ;  /* 0x000000041f1c7825 */ /* 0x000fe200078e0206 */
[----:B------:R2:W-:Y:S01]  /*ecf70*/  @P0 STG.E [R16.64], R9 ;  /* 0x0000000910000986 */ /* 0x0005e2000c101906 */
[----:B------:R-:W-:Y:S02]  /*ecf80*/  ISETP.LT.AND P4, PT, R186, c[0x0][0x178], !P4 ;  /* 0x00005e00ba007a0c */ /* 0x000fe40006781270 */
[----:B------:R-:W-:Y:S02]  /*ecf90*/  @P2 STG.E [R24.64], R124 ;  /* 0x0000007c18002986 */ /* 0x000fe4000c101906 */
[----:B------:R-:W-:Y:S01]  /*ecfa0*/  @P5 STG.E [R26.64], R140 ;  /* 0x0000008c1a005986 */ /* 0x000fe2000c101906 */
[----:B------:R-:W-:Y:S01]  /*ecfb0*/  ISETP.LT.AND P0, PT, R150, c[0x0][0x178], !P1 ;  /* 0x00005e0096007a0c */ /* 0x000fe20004f01270 */
[----:B------:R4:W-:Y:S01]  /*ecfc0*/  @P6 STG.E [R28.64], R204 ;  /* 0x000000cc1c006986 */ /* 0x0009e2000c101906 */
[----:B------:R-:W-:Y:S01]  /*ecfd0*/  ISETP.LT.AND P5, PT, R151, c[0x0][0x178], !P1 ;  /* 0x00005e0097007a0c */ /* 0x000fe20004fa1270 */
[----:B---3--:R-:W-:Y:S01]  /*ecfe0*/  IMAD.WIDE R2, R31, 0x4, R4 ;  /* 0x000000041f027825 */ /* 0x008fe200078e0204 */
[----:B------:R-:W-:-:S02]  /*ecff0*/  ISETP.LT.AND P6, PT, R111, c[0x0][0x178], !P1 ;  /* 0x00005e006f007a0c */ /* 0x000fc40004fc1270 */
[----:B------:R-:W-:Y:S02]  /*ed000*/  IADD3 R8, R115, 0x1e7, RZ ;  /* 0x000001e773087810 */ /* 0x000fe40007ffe0ff */
[----:B------:R-:W-:Y:S02]  /*ed010*/  IADD3 R31, R31, c[0x0][0x198], RZ ;  /* 0x000066001f1f7a10 */ /* 0x000fe40007ffe0ff */
[----:B------:R-:W-:-:S03]  /*ed020*/  ISETP.GE.AND P2, PT, R8, c[0x0][0x17c], PT ;  /* 0x00005f0008007a0c */ /* 0x000fc60003f46270 */
[----:B--2---:R-:W-:-:S04]  /*ed030*/  IMAD.WIDE R8, R31, 0x4, R174 ;  /* 0x000000041f087825 */ /* 0x004fc800078e02ae */
[----:B------:R-:W-:-:S04]  /*ed040*/  IMAD.WIDE R16, R31, 0x4, R172 ;  /* 0x000000041f107825 */ /* 0x000fc800078e02ac */
[----:B----4-:R-:W-:Y:S01]  /*ed050*/  IMAD.WIDE R28, R31, 0x4, R6 ;  /* 0x000000041f1c7825 */ /* 0x010fe200078e0206 */
        /* <DEDUP_REMOVED lines=8> */
[C---:B------:R-:W-:Y:S01]  /*ed0e0*/  IADD3 R33, R31.reuse, c[0x0][0x198], RZ ;  /* 0x000066001f217a10 */ /* 0x040fe20007ffe0ff */
[----:B------:R-:W-:Y:S02]  /*ed0f0*/  ISETP.LT.AND P3, PT, R186, c[0x0][0x178], !P3 ;  /* 0x00005e00ba007a0c */ /* 0x000fe40005f61270 */
[----:B--2---:R-:W-:-:S04]  /*ed100*/  IMAD.WIDE R2, R31, 0x4, R4 ;  /* 0x000000041f027825 */ /* 0x004fc800078e0204 */
[----:B------:R-:W-:-:S04]  /*ed110*/  IMAD.WIDE R30, R33, 0x4, R174 ;  /* 0x00000004211e7825 */ /* 0x000fc800078e02ae */
[----:B---3--:R-:W-:Y:S01]  /*ed120*/  IMAD.WIDE R8, R33, 0x4, R172 ;  /* 0x0000000421087825 */ /* 0x008fe200078e02ac */
[----:B------:R-:W-:-:S03]  /*ed130*/  IADD3 R24, R115, 0x1e8, RZ ;  /* 0x000001e873187810 */ /* 0x000fc60007ffe0ff */
[----:B----4-:R-:W-:-:S04]  /*ed140*/  IMAD.WIDE R16, R33, 0x4, R6 ;  /* 0x0000000421107825 */ /* 0x010fc800078e0206 */
[----:B-1----:R-:W-:Y:S01]  /*ed150*/  IMAD.WIDE R28, R33, 0x4, R4 ;  /* 0x00000004211c7825 */ /* 0x002fe200078e0204 */
[----:B------:R1:W-:Y:S03]  /*ed160*/  @P1 STG.E [R2.64], R13 ;  /* 0x0000000d02001986 */ /* 0x0003e6000c101906 */
[----:B------:R-:W-:Y:S02]  /*ed170*/  @P4 STG.E [R30.64], R128 ;  /* 0x000000801e004986 */ /* 0x000fe4000c101906 */
[----:B------:R2:W-:Y:S01]  /*ed180*/  @P5 STG.E [R8.64], R156 ;  /* 0x0000009c08005986 */ /* 0x0005e2000c101906 */
[----:B------:R-:W-:Y:S01]  /*ed190*/  ISETP.GE.AND P0, PT, R24, c[0x0][0x17c], PT ;  /* 0x00005f0018007a0c */ /* 0x000fe20003f06270 */
[----:B------:R3:W-:Y:S01]  /*ed1a0*/  @P6 STG.E [R16.64], R212 ;  /* 0x000000d410006986 */ /* 0x0007e2000c101906 */
[----:B------:R-:W-:-:S03]  /*ed1b0*/  ISETP.LT.AND P4, PT, R150, c[0x0][0x178], !P2 ;  /* 0x00005e0096007a0c */ /* 0x000fc60005781270 */
[----:B------:R-:W4:Y:S01]  /*ed1c0*/  LDS.128 R24, [R0+0x800] ;  /* 0x0008000000187984 */ /* 0x000f220000000c00 */
[----:B------:R-:W-:Y:S01]  /*ed1d0*/  @P3 STG.E [R28.64], R20 ;  /* 0x000000141c003986 */ /* 0x000fe2000c101906 */
[----:B------:R-:W-:Y:S02]  /*ed1e0*/  ISETP.LT.AND P3, PT, R151, c[0x0][0x178], !P2 ;  /* 0x00005e0097007a0c */ /* 0x000fe40005761270 */
[----:B------:R-:W-:Y:S02]  /*ed1f0*/  ISETP.LT.AND P5, PT, R111, c[0x0][0x178], !P2 ;  /* 0x00005e006f007a0c */ /* 0x000fe400057a1270 */
[----:B------:R-:W-:Y:S02]  /*ed200*/  IADD3 R33, R33, c[0x0][0x198], RZ ;  /* 0x0000660021217a10 */ /* 0x000fe40007ffe0ff */
[----:B------:R-:W-:Y:S02]  /*ed210*/  IADD3 R12, R115, 0x1e9, RZ ;  /* 0x000001e9730c7810 */ /* 0x000fe40007ffe0ff */
[----:B------:R-:W-:Y:S01]  /*ed220*/  ISETP.LT.AND P6, PT, R150, c[0x0][0x178], !P0 ;  /* 0x00005e0096007a0c */ /* 0x000fe200047c1270 */
[----:B------:R-:W4:Y:S01]  /*ed230*/  LDS.128 R28, [R249+0x800] ;  /* 0x00080000f91c7984 */ /* 0x000f220000000c00 */
[----:B-1----:R-:W-:Y:S01]  /*ed240*/  IMAD.WIDE R2, R33, 0x4, R174 ;  /* 0x0000000421027825 */ /* 0x002fe200078e02ae */
[----:B------:R-:W-:-:S03]  /*ed250*/  ISETP.GE.AND P1, PT, R12, c[0x0][0x17c], PT ;  /* 0x00005f000c007a0c */ /* 0x000fc60003f26270 */
[----:B--2---:R-:W-:-:S04]  /*ed260*/  IMAD.WIDE R8, R33, 0x4, R172 ;  /* 0x0000000421087825 */ /* 0x004fc800078e02ac */
[----:B------:R-:W-:Y:S01]  /*ed270*/  IMAD.WIDE R12, R33, 0x4, R6 ;  /* 0x00000004210c7825 */ /* 0x000fe200078e0206 */
[----:B------:R-:W-:Y:S01]  /*ed280*/  ISETP.LT.AND P2, PT, R186, c[0x0][0x178], !P2 ;  /* 0x00005e00ba007a0c */ /* 0x000fe20005741270 */
[----:B------:R1:W-:Y:S02]  /*ed290*/  @P4 STG.E [R2.64], R129 ;  /* 0x0000008102004986 */ /* 0x0003e4000c101906 */
[----:B------:R2:W-:Y:S01]  /*ed2a0*/  @P3 STG.E [R8.64], R157 ;  /* 0x0000009d08003986 */ /* 0x0005e2000c101906 */
[----:B------:R-:W-:Y:S01]  /*ed2b0*/  ISETP.LT.AND P3, PT, R151, c[0x0][0x178], !P0 ;  /* 0x00005e0097007a0c */ /* 0x000fe20004761270 */
[----:B------:R2:W-:Y:S01]  /*ed2c0*/  @P5 STG.E [R12.64], R213 ;  /* 0x000000d50c005986 */ /* 0x0005e2000c101906 */
[----:B------:R-:W-:Y:S02]  /*ed2d0*/  ISETP.LT.AND P5, PT, R111, c[0x0][0x178], !P0 ;  /* 0x00005e006f007a0c */ /* 0x000fe400047a1270 */
[C---:B------:R-:W-:Y:S01]  /*ed2e0*/  IADD3 R35, R33.reuse, c[0x0][0x198], RZ ;  /* 0x0000660021237a10 */ /* 0x040fe20007ffe0ff */
[----:B---3--:R-:W-:-:S04]  /*ed2f0*/  IMAD.WIDE R16, R33, 0x4, R4 ;  /* 0x0000000421107825 */ /* 0x008fc800078e0204 */
[----:B------:R-:W-:-:S04]  /*ed300*/  IMAD.WIDE R32, R35, 0x4, R174 ;  /* 0x0000000423207825 */ /* 0x000fc800078e02ae */
[----:B-1----:R-:W-:-:S04]  /*ed310*/  IMAD.WIDE R2, R35, 0x4, R172 ;  /* 0x0000000423027825 */ /* 0x002fc800078e02ac */
[----:B--2---:R-:W-:Y:S01]  /*ed320*/  IMAD.WIDE R8, R35, 0x4, R6 ;  /* 0x0000000423087825 */ /* 0x004fe200078e0206 */
[----:B------:R1:W-:Y:S03]  /*ed330*/  @P2 STG.E [R16.64], R21 ;  /* 0x0000001510002986 */ /* 0x0003e6000c101906 */
[----:B------:R-:W-:Y:S01]  /*ed340*/  @P6 STG.E [R32.64], R120 ;  /* 0x0000007820006986 */ /* 0x000fe2000c101906 */
[----:B------:R-:W-:Y:S02]  /*ed350*/  ISETP.LT.AND P0, PT, R186, c[0x0][0x178], !P0 ;  /* 0x00005e00ba007a0c */ /* 0x000fe40004701270 */
[----:B------:R-:W-:Y:S01]  /*ed360*/  ISETP.LT.AND P6, PT, R150, c[0x0][0x178], !P1 ;  /* 0x00005e0096007a0c */ /* 0x000fe20004fc1270 */
[----:B------:R2:W-:Y:S01]  /*ed370*/  @P3 STG.E [R2.64], R152 ;  /* 0x0000009802003986 */ /* 0x0005e2000c101906 */
[----:B------:R-:W-:Y:S01]  /*ed380*/  ISETP.LT.AND P3, PT, R151, c[0x0][0x178], !P1 ;  /* 0x00005e0097007a0c */ /* 0x000fe20004f61270 */
[----:B------:R3:W-:Y:S01]  /*ed390*/  @P5 STG.E [R8.64], R192 ;  /* 0x000000c008005986 */ /* 0x0007e2000c101906 */
[----:B------:R-:W-:-:S02]  /*ed3a0*/  ISETP.LT.AND P5, PT, R111, c[0x0][0x178], !P1 ;  /* 0x00005e006f007a0c */ /* 0x000fc40004fa1270 */
[----:B------:R-:W-:Y:S01]  /*ed3b0*/  IADD3 R37, R35, c[0x0][0x198], RZ ;  /* 0x0000660023257a10 */ /* 0x000fe20007ffe0ff */
[----:B------:R-:W-:Y:S01]  /*ed3c0*/  ISETP.LT.AND P1, PT, R186, c[0x0][0x178], !P1 ;  /* 0x00005e00ba007a0c */ /* 0x000fe20004f21270 */
[----:B------:R-:W-:Y:S01]  /*ed3d0*/  IADD3 R0, R115, 0x1ea, RZ ;  /* 0x000001ea73007810 */ /* 0x000fe20007ffe0ff */
[----:B------:R-:W-:-:S04]  /*ed3e0*/  IMAD.WIDE R12, R35, 0x4, R4 ;  /* 0x00000004230c7825 */ /* 0x000fc800078e0204 */
[----:B-1----:R-:W-:-:S04]  /*ed3f0*/  IMAD.WIDE R16, R37, 0x4, R174 ;  /* 0x0000000425107825 */ /* 0x002fc800078e02ae */
[----:B------:R-:W-:-:S04]  /*ed400*/  IMAD.WIDE R20, R37, 0x4, R6 ;  /* 0x0000000425147825 */ /* 0x000fc800078e0206 */
[----:B--2---:R-:W-:Y:S01]  /*ed410*/  IMAD.WIDE R2, R37, 0x4, R172 ;  /* 0x0000000425027825 */ /* 0x004fe200078e02ac */
[----:B------:R-:W-:-:S03]  /*ed420*/  ISETP.GE.AND P4, PT, R0, c[0x0][0x17c], PT ;  /* 0x00005f0000007a0c */ /* 0x000fc60003f86270 */
[----:B------:R-:W-:Y:S01]  /*ed430*/  IADD3 R0, R115, 0x1eb, RZ ;  /* 0x000001eb73007810 */ /* 0x000fe20007ffe0ff */
[----:B----4-:R1:W-:Y:S01]  /*ed440*/  @P0 STG.E [R12.64], R24 ;  /* 0x000000180c000986 */ /* 0x0103e2000c101906 */
[----:B---3--:R-:W-:-:S04]  /*ed450*/  IMAD.WIDE R8, R37, 0x4, R4 ;  /* 0x0000000425087825 */ /* 0x008fc800078e0204 */
[----:B------:R2:W-:Y:S02]  /*ed460*/  @P6 STG.E [R16.64], R121 ;  /* 0x0000007910006986 */ /* 0x0005e4000c101906 */
[----:B------:R3:W-:Y:S01]  /*ed470*/  @P3 STG.E [R2.64], R153 ;  /* 0x0000009902003986 */ /* 0x0007e2000c101906 */
[----:B------:R-:W-:Y:S02]  /*ed480*/  ISETP.GE.AND P2, PT, R0, c[0x0][0x17c], PT ;  /* 0x00005f0000007a0c */ /* 0x000fe40003f46270 */
[----:B------:R-:W-:Y:S01]  /*ed490*/  ISETP.LT.AND P0, PT, R150, c[0x0][0x178], !P4 ;  /* 0x00005e0096007a0c */ /* 0x000fe20006701270 */
[----:B------:R-:W-:Y:S01]  /*ed4a0*/  @P5 STG.E [R20.64], R193 ;  /* 0x000000c114005986 */ /* 0x000fe2000c101906 */
[----:B------:R-:W-:Y:S01]  /*ed4b0*/  ISETP.LT.AND P6, PT, R151, c[0x0][0x178], !P4 ;  /* 0x00005e0097007a0c */ /* 0x000fe200067c1270 */
[----:B------:R4:W-:Y:S01]  /*ed4c0*/  @P1 STG.E [R8.64], R25 ;  /* 0x0000001908001986 */ /* 0x0009e2000c101906 */
[----:B------:R-:W-:Y:S02]  /*ed4d0*/  ISETP.LT.AND P1, PT, R111, c[0x0][0x178], !P4 ;  /* 0x00005e006f007a0c */ /* 0x000fe40006721270 */
[----:B------:R-:W-:Y:S01]  /*ed4e0*/  IADD3 R39, R37, c[0x0][0x198], RZ ;  /* 0x0000660025277a10 */ /* 0x000fe20007ffe0ff */
[----:B------:R-:W-:Y:S01]  /*ed4f0*/  ISETP.LT.AND P4, PT, R186, c[0x0][0x178], !P4 ;  /* 0x00005e00ba007a0c */ /* 0x000fe20006781270 */
[----:B------:R-:W-:Y:S01]  /*ed500*/  ISETP.LT.AND P5, PT, R150, c[0x0][0x178], !P2 ;  /* 0x00005e0096007a0c */ /* 0x000fe200057a1270 */
[----:B------:R-:W4:Y:S01]  /*ed510*/  LDS.128 R32, [R248+0x800] ;  /* 0x00080000f8207984 */ /* 0x000f220000000c00 */
[C---:B------:R-:W-:Y:S01]  /*ed520*/  IADD3 R37, R39.reuse, c[0x0][0x198], RZ ;  /* 0x0000660027257a10 */ /* 0x040fe20007ffe0ff */
[----:B-1----:R-:W-:-:S04]  /*ed530*/  IMAD.WIDE R12, R39, 0x4, R174 ;  /* 0x00000004270c7825 */ /* 0x002fc800078e02ae */
        /* <DEDUP_REMOVED lines=16> */
[C---:B------:R-:W-:Y:S01]  /*ed640*/  IADD3 R25, R37.reuse, c[0x0][0x198], RZ ;  /* 0x0000660025197a10 */ /* 0x040fe20007ffe0ff */
[----:B-1----:R-:W-:-:S04]  /*ed650*/  IMAD.WIDE R12, R37, 0x4, R172 ;  /* 0x00000004250c7825 */ /* 0x002fc800078e02ac */
[----:B--2---:R-:W-:-:S04]  /*ed660*/  IMAD.WIDE R16, R37, 0x4, R6 ;  /* 0x0000000425107825 */ /* 0x004fc800078e0206 */
[----:B---3--:R-:W-:Y:S01]  /*ed670*/  IMAD.WIDE R2, R37, 0x4, R4 ;  /* 0x0000000425027825 */ /* 0x008fe200078e0204 */
[----:B------:R-:W-:Y:S01]  /*ed680*/  IADD3 R0, R115, 0x1ed, RZ ;  /* 0x000001ed73007810 */ /* 0x000fe20007ffe0ff */
[----:B------:R-:W1:Y:S02]  /*ed690*/  LDS.128 R36, [R252+0x800] ;  /* 0x00080000fc247984 */ /* 0x000e640000000c00 */
[----:B----4-:R-:W-:-:S04]  /*ed6a0*/  IMAD.WIDE R8, R25, 0x4, R174 ;  /* 0x0000000419087825 */ /* 0x010fc800078e02ae */
[----:B------:R-:W-:Y:S01]  /*ed6b0*/  IMAD.WIDE R20, R25, 0x4, R172 ;  /* 0x0000000419147825 */ /* 0x000fe200078e02ac */
[----:B------:R-:W-:Y:S01]  /*ed6c0*/  ISETP.GE.AND P0, PT, R0, c[0x0][0x17c], PT ;  /* 0x00005f0000007a0c */ /* 0x000fe20003f06270 */
[----:B------:R2:W-:Y:S02]  /*ed6d0*/  @P6 STG.E [R12.64], R161 ;  /* 0x000000a10c006986 */ /* 0x0005e4000c101906 */
[----:B------:R-:W-:Y:S01]  /*ed6e0*/  @P1 STG.E [R16.64], R201 ;  /* 0x000000c910001986 */ /* 0x000fe2000c101906 */
        /* <DEDUP_REMOVED lines=8> */
[----:B------:R-:W-:Y:S02]  /*ed770*/  IADD3 R41, R25, c[0x0][0x198], RZ ;  /* 0x0000660019297a10 */ /* 0x000fe40007ffe0ff */
[----:B------:R-:W-:Y:S01]  /*ed780*/  IADD3 R0, R115, 0x1ee, RZ ;  /* 0x000001ee73007810 */ /* 0x000fe20007ffe0ff */
[----:B--2---:R-:W-:-:S04]  /*ed790*/  IMAD.WIDE R12, R25, 0x4, R6 ;  /* 0x00000004190c7825 */ /* 0x004fc800078e0206 */
[----:B---3--:R-:W-:-:S04]  /*ed7a0*/  IMAD.WIDE R2, R25, 0x4, R4 ;  /* 0x0000000419027825 */ /* 0x008fc800078e0204 */
[----:B----4-:R-:W-:-:S04]  /*ed7b0*/  IMAD.WIDE R8, R41, 0x4, R174 ;  /* 0x0000000429087825 */ /* 0x010fc800078e02ae */
[----:B------:R-:W-:-:S04]  /*ed7c0*/  IMAD.WIDE R16, R41, 0x4, R172 ;  /* 0x0000000429107825 */ /* 0x000fc800078e02ac */
[----:B------:R-:W-:Y:S01]  /*ed7d0*/  IMAD.WIDE R20, R41, 0x4, R6 ;  /* 0x0000000429147825 */ /* 0x000fe200078e0206 */
[----:B------:R-:W-:Y:S01]  /*ed7e0*/  ISETP.GE.AND P6, PT, R0, c[0x0][0x17c], PT ;  /* 0x00005f0000007a0c */ /* 0x000fe20003fc6270 */
[----:B------:R-:W-:Y:S01]  /*ed7f0*/  @P1 STG.E [R12.64], R208 ;  /* 0x000000d00c001986 */ /* 0x000fe2000c101906 */
[----:B------:R-:W-:Y:S01]  /*ed800*/  IADD3 R0, R115, 0x1ef, RZ ;  /* 0x000001ef73007810 */ /* 0x000fe20007ffe0ff */
[----:B------:R2:W-:Y:S02]  /*ed810*/  @P3 STG.E [R2.64], R32 ;  /* 0x0000002002003986 */ /* 0x0005e4000c101906 */
[----:B------:R3:W-:Y:S01]  /*ed820*/  @P5 STG.E [R8.64], R113 ;  /* 0x0000007108005986 */ /* 0x0007e2000c101906 */
[----:B------:R4:W-:Y:S01]  /*ed830*/  @P4 STG.E [R16.64], R145 ;  /* 0x0000009110004986 */ /* 0x0009e2000c101906 */
[----:B------:R-:W-:Y:S01]  /*ed840*/  ISETP.LT.AND P0, PT, R186, c[0x0][0x178], !P0 ;  /* 0x00005e00ba007a0c */ /* 0x000fe20004701270 */
[----:B------:R1:W-:Y:S01]  /*ed850*/  @P2 STG.E [R20.64], R209 ;  /* 0x000000d114002986 */ /* 0x0003e2000c101906 */
[----:B------:R-:W-:-:S02]  /*ed860*/  ISETP.GE.AND P1, PT, R0, c[0x0][0x17c], PT ;  /* 0x00005f0000007a0c */ /* 0x000fc40003f26270 */
[----:B------:R-:W-:Y:S02]  /*ed870*/  ISETP.LT.AND P2, PT, R150, c[0x0][0x178], !P6 ;  /* 0x00005e0096007a0c */ /* 0x000fe40007741270 */
[----:B------:R-:W-:Y:S01]  /*ed880*/  ISETP.LT.AND P4, PT, R151, c[0x0][0x178], !P6 ;  /* 0x00005e0097007a0c */ /* 0x000fe20007781270 */
[----:B------:R-:W-:Y:S01]  /*ed890*/  IMAD.WIDE R24, R41, 0x4, R4 ;  /* 0x0000000429187825 */ /* 0x000fe200078e0204 */
[----:B------:R-:W-:Y:S02]  /*ed8a0*/  ISETP.LT.AND P3, PT, R111, c[0x0][0x178], !P6 ;  /* 0x00005e006f007a0c */ /* 0x000fe40007761270 */
[----:B------:R-:W-:Y:S01]  /*ed8b0*/  IADD3 R41, R41, c[0x0][0x198], RZ ;  /* 0x0000660029297a10 */ /* 0x000fe20007ffe0ff */
[----:B------:R-:W-:Y:S01]  /*ed8c0*/  ISETP.LT.AND P6, PT, R186, c[0x0][0x178], !P6 ;  /* 0x00005e00ba007a0c */ /* 0x000fe200077c1270 */
[----:B------:R-:W-:Y:S02]  /*ed8d0*/  ISETP.LT.AND P5, PT, R150, c[0x0][0x178], !P1 ;  /* 0x00005e0096007a0c */ /* 0x000fe40004fa1270 */
[C---:B------:R-:W-:Y:S01]  /*ed8e0*/  IADD3 R29, R41.reuse, c[0x0][0x198], RZ ;  /* 0x00006600291d7a10 */ /* 0x040fe20007ffe0ff */
[----:B--2---:R-:W-:-:S04]  /*ed8f0*/  IMAD.WIDE R2, R41, 0x4, R174 ;  /* 0x0000000429027825 */ /* 0x004fc800078e02ae */
[----:B---3--:R-:W-:-:S04]  /*ed900*/  IMAD.WIDE R8, R41, 0x4, R172 ;  /* 0x0000000429087825 */ /* 0x008fc800078e02ac */
[----:B------:R-:W-:Y:S01]  /*ed910*/  IMAD.WIDE R12, R41, 0x4, R6 ;  /* 0x00000004290c7825 */ /* 0x000fe200078e0206 */
[----:B------:R-:W-:-:S03]  /*ed920*/  IADD3 R0, R115, 0x1f0, RZ ;  /* 0x000001f073007810 */ /* 0x000fc60007ffe0ff */
[----:B----4-:R-:W-:Y:S01]  /*ed930*/  IMAD.WIDE R16, R41, 0x4, R4 ;  /* 0x0000000429107825 */ /* 0x010fe200078e0204 */
[----:B------:R2:W-:Y:S03]  /*ed940*/  @P0 STG.E [R24.64], R33 ;  /* 0x0000002118000986 */ /* 0x0005e6000c101906 */
[----:B-1----:R-:W-:-:S04]  /*ed950*/  IMAD.WIDE R20, R29, 0x4, R174 ;  /* 0x000000041d147825 */ /* 0x002fc800078e02ae */
[----:B------:R1:W-:Y:S02]  /*ed960*/  @P2 STG.E [R2.64], R108 ;  /* 0x0000006c02002986 */ /* 0x0003e4000c101906 */
        /* <DEDUP_REMOVED lines=8> */
[----:B------:R-:W-:Y:S01]  /*ed9f0*/  ISETP.LT.AND P6, PT, R150, c[0x0][0x178], !P0 ;  /* 0x00005e0096007a0c */ /* 0x000fe200047c1270 */
[----:B------:R-:W-:Y:S01]  /*eda00*/  ISETP.LT.AND P1, PT, R151, c[0x0][0x178], !P0 ;  /* 0x00005e0097007a0c */ /* 0x000fe20004721270 */
[C---:B--2---:R-:W-:Y:S01]  /*eda10*/  IADD3 R25, R29.reuse, c[0x0][0x198], RZ ;  /* 0x000066001d197a10 */ /* 0x044fe20007ffe0ff */
[----:B-1----:R-:W-:-:S04]  /*eda20*/  IMAD.WIDE R2, R29, 0x4, R172 ;  /* 0x000000041d027825 */ /* 0x002fc800078e02ac */
[----:B---3--:R-:W-:Y:S01]  /*eda30*/  IMAD.WIDE R8, R29, 0x4, R6 ;  /* 0x000000041d087825 */ /* 0x008fe200078e0206 */
[----:B------:R-:W-:-:S03]  /*eda40*/  IADD3 R0, R115, 0x1f1, RZ ;  /* 0x000001f173007810 */ /* 0x000fc60007ffe0ff */
[----:B----4-:R-:W-:-:S04]  /*eda50*/  IMAD.WIDE R12, R29, 0x4, R4 ;  /* 0x000000041d0c7825 */ /* 0x010fc800078e0204 */
[----:B------:R-:W-:-:S04]  /*eda60*/  IMAD.WIDE R16, R25, 0x4, R174 ;  /* 0x0000000419107825 */ /* 0x000fc800078e02ae */
[----:B------:R-:W-:Y:S01]  /*eda70*/  IMAD.WIDE R20, R25, 0x4, R172 ;  /* 0x0000000419147825 */ /* 0x000fe200078e02ac */
[----:B------:R1:W-:Y:S01]  /*eda80*/  @P3 STG.E [R2.64], R149 ;  /* 0x0000009502003986 */ /* 0x0003e2000c101906 */
[----:B------:R-:W-:Y:S02]  /*eda90*/  ISETP.GE.AND P2, PT, R0, c[0x0][0x17c], PT ;  /* 0x00005f0000007a0c */ /* 0x000fe40003f46270 */
[----:B------:R2:W-:Y:S02]  /*edaa0*/  @P4 STG.E [R8.64], R217 ;  /* 0x000000d908004986 */ /* 0x0005e4000c101906 */
[----:B------:R3:W-:Y:S01]  /*edab0*/  @P5 STG.E [R12.64], R37 ;  /* 0x000000250c005986 */ /* 0x0007e2000c101906 */
[----:B------:R-:W-:Y:S01]  /*edac0*/  ISETP.LT.AND P5, PT, R111, c[0x0][0x178], !P0 ;  /* 0x00005e006f007a0c */ /* 0x000fe200047a1270 */
[----:B------:R4:W-:Y:S01]  /*edad0*/  @P6 STG.E [R16.64], R138 ;  /* 0x0000008a10006986 */ /* 0x0009e2000c101906 */
[----:B------:R-:W-:Y:S01]  /*edae0*/  ISETP.LT.AND P0, PT, R186, c[0x0][0x178], !P0 ;  /* 0x00005e00ba007a0c */ /* 0x000fe20004701270 */
[----:B------:R3:W-:Y:S01]  /*edaf0*/  @P1 STG.E [R20.64], R170 ;  /* 0x000000aa14001986 */ /* 0x0007e2000c101906 */
[----:B------:R-:W-:-:S02]  /*edb00*/  ISETP.LT.AND P1, PT, R150, c[0x0][0x178], !P2 ;  /* 0x00005e0096007a0c */ /* 0x000fc40005721270 */
[----:B------:R-:W-:Y:S02]  /*edb10*/  ISETP.LT.AND P3, PT, R151, c[0x0][0x178], !P2 ;  /* 0x00005e0097007a0c */ /* 0x000fe40005761270 */
[----:B------:R-:W-:Y:S01]  /*edb20*/  ISETP.LT.AND P6, PT, R111, c[0x0][0x178], !P2 ;  /* 0x00005e006f007a0c */ /* 0x000fe200057c1270 */
[----:B-1----:R-:W-:-:S04]  /*edb30*/  IMAD.WIDE R2, R25, 0x4, R6 ;  /* 0x0000000419027825 */ /* 0x002fc800078e0206 */
[C---:B--2---:R-:W-:Y:S01]  /*edb40*/  IMAD.WIDE R8, R25.reuse, 0x4, R4 ;  /* 0x0000000419087825 */ /* 0x044fe200078e0204 */
[----:B------:R-:W-:Y:S02]  /*edb50*/  IADD3 R25, R25, c[0x0][0x198], RZ ;  /* 0x0000660019197a10 */ /* 0x000fe40007ffe0ff */
[----:B------:R-:W-:-:S03]  /*edb60*/  IADD3 R24, R115, 0x1f2, RZ ;  /* 0x000001f273187810 */ /* 0x000fc60007ffe0ff */
[----:B---3--:R-:W-:-:S04]  /*edb70*/  IMAD.WIDE R12, R25, 0x4, R174 ;  /* 0x00000004190c7825 */ /* 0x008fc800078e02ae */
[----:B----4-:R-:W-:Y:S01]  /*edb80*/  IMAD.WIDE R16, R25, 0x4, R172 ;  /* 0x0000000419107825 */ /* 0x010fe200078e02ac */
[----:B------:R-:W-:-:S03]  /*edb90*/  ISETP.GE.AND P4, PT, R24, c[0x0][0x17c], PT ;  /* 0x00005f0018007a0c */ /* 0x000fc60003f86270 */
[----:B------:R-:W-:Y:S01]  /*edba0*/  IMAD.WIDE R20, R25, 0x4, R6 ;  /* 0x0000000419147825 */ /* 0x000fe200078e0206 */
[----:B------:R1:W-:Y:S03]  /*edbb0*/  @P5 STG.E [R2.64], R190 ;  /* 0x000000be02005986 */ /* 0x0003e6000c101906 */
[----:B------:R2:W-:Y:S01]  /*edbc0*/  @P0 STG.E [R8.64], R18 ;  /* 0x0000001208000986 */ /* 0x0005e2000c101906 */
[----:B------:R-:W-:Y:S01]  /*edbd0*/  ISETP.LT.AND P2, PT, R186, c[0x0][0x178], !P2 ;  /* 0x00005e00ba007a0c */ /* 0x000fe20005741270 */
[----:B------:R3:W-:Y:S01]  /*edbe0*/  @P1 STG.E [R12.64], R139 ;  /* 0x0000008b0c001986 */ /* 0x0007e2000c101906 */
[----:B------:R-:W-:Y:S01]  /*edbf0*/  ISETP.LT.AND P0, PT, R150, c[0x0][0x178], !P4 ;  /* 0x00005e0096007a0c */ /* 0x000fe20006701270 */
[----:B------:R4:W-:Y:S01]  /*edc00*/  @P3 STG.E [R16.64], R171 ;  /* 0x000000ab10003986 */ /* 0x0009e2000c101906 */
[----:B------:R4:W-:Y:S01]  /*edc10*/  @P6 STG.E [R20.64], R191 ;  /* 0x000000bf14006986 */ /* 0x0009e2000c101906 */
[----:B------:R-:W-:-:S02]  /*edc20*/  ISETP.LT.AND P1, PT, R151, c[0x0][0x178], !P4 ;  /* 0x00005e0097007a0c */ /* 0x000fc40006721270 */
[----:B------:R-:W-:Y:S02]  /*edc30*/  ISETP.LT.AND P6, PT, R111, c[0x0][0x178], !P4 ;  /* 0x00005e006f007a0c */ /* 0x000fe400067c1270 */
[----:B------:R-:W-:Y:S02]  /*edc40*/  IADD3 R29, R25, c[0x0][0x198], RZ ;  /* 0x00006600191d7a10 */ /* 0x000fe40007ffe0ff */
[----:B------:R-:W-:Y:S01]  /*edc50*/  IADD3 R0, R115, 0x1f3, RZ ;  /* 0x000001f373007810 */ /* 0x000fe20007ffe0ff */
[----:B-1----:R-:W-:-:S04]  /*edc60*/  IMAD.WIDE R2, R25, 0x4, R4 ;  /* 0x0000000419027825 */ /* 0x002fc800078e0204 */
[----:B--2---:R-:W-:-:S04]  /*edc70*/  IMAD.WIDE R8, R29, 0x4, R174 ;  /* 0x000000041d087825 */ /* 0x004fc800078e02ae */
[----:B---3--:R-:W-:Y:S01]  /*edc80*/  IMAD.WIDE R12, R29, 0x4, R172 ;  /* 0x000000041d0c7825 */ /* 0x008fe200078e02ac */
[----:B------:R-:W-:-:S03]  /*edc90*/  ISETP.GE.AND P5, PT, R0, c[0x0][0x17c], PT ;  /* 0x00005f0000007a0c */ /* 0x000fc60003fa6270 */
        /* <DEDUP_REMOVED lines=31> */
[C---:B-1----:R-:W-:Y:S01]  /*ede90*/  IADD3 R21, R29.reuse, c[0x0][0x198], RZ ;  /* 0x000066001d157a10 */ /* 0x042fe20007ffe0ff */
[----:B------:R-:W-:-:S04]  /*edea0*/  IMAD.WIDE R18, R29, 0x4, R174 ;  /* 0x000000041d127825 */ /* 0x000fc800078e02ae */
        /* <DEDUP_REMOVED lines=16> */
[C---:B-1----:R-:W-:Y:S01]  /*edfb0*/  IADD3 R19, R21.reuse, c[0x0][0x198], RZ ;  /* 0x0000660015137a10 */ /* 0x042fe20007ffe0ff */
[----:B------:R-:W-:Y:S01]  /*edfc0*/  IMAD.WIDE R16, R21, 0x4, R172 ;  /* 0x0000000415107825 */ /* 0x000fe200078e02ac */
        /* <DEDUP_REMOVED lines=10> */
[----:B------:R-:W-:Y:S01]  /*ee070*/  @P6 STG.E [R12.64], R130 ;  /* 0x000000820c006986 */ /* 0x000fe2000c101906 */
[----:B------:R-:W-:Y:S01]  /*ee080*/  ISETP.LT.AND P0, PT, R186, c[0x0][0x178], !P0 ;  /* 0x00005e00ba007a0c */ /* 0x000fe20004701270 */
[----:B------:R4:W-:Y:S01]  /*ee090*/  @P5 STG.E [R10.64], R158 ;  /* 0x0000009e0a005986 */ /* 0x0009e2000c101906 */
[----:B------:R-:W-:-:S02]  /*ee0a0*/  ISETP.LT.AND P6, PT, R150, c[0x0][0x178], !P1 ;  /* 0x00005e0096007a0c */ /* 0x000fc40004fc1270 */
[----:B------:R-:W-:Y:S02]  /*ee0b0*/  ISETP.LT.AND P5, PT, R151, c[0x0][0x178], !P1 ;  /* 0x00005e0097007a0c */ /* 0x000fe40004fa1270 */
[----:B------:R-:W-:Y:S02]  /*ee0c0*/  ISETP.LT.AND P2, PT, R111, c[0x0][0x178], !P1 ;  /* 0x00005e006f007a0c */ /* 0x000fe40004f41270 */
[C---:B------:R-:W-:Y:S01]  /*ee0d0*/  IADD3 R21, R19.reuse, c[0x0][0x198], RZ ;  /* 0x0000660013157a10 */ /* 0x040fe20007ffe0ff */
[----:B-1----:R-:W-:-:S04]  /*ee0e0*/  IMAD.WIDE R16, R19, 0x4, R6 ;  /* 0x0000000413107825 */ /* 0x002fc800078e0206 */
[----:B--2---:R-:W-:Y:S01]  /*ee0f0*/  IMAD.WIDE R2, R19, 0x4, R4 ;  /* 0x0000000413027825 */ /* 0x004fe200078e0204 */
[----:B------:R-:W-:-:S03]  /*ee100*/  IADD3 R0, R115, 0x1f8, RZ ;  /* 0x000001f873007810 */ /* 0x000fc60007ffe0ff */
[----:B---3--:R-:W-:-:S04]  /*ee110*/  IMAD.WIDE R8, R21, 0x4, R174 ;  /* 0x0000000415087825 */ /* 0x008fc800078e02ae */
[----:B----4-:R-:W-:-:S04]  /*ee120*/  IMAD.WIDE R10, R21, 0x4, R172 ;  /* 0x00000004150a7825 */ /* 0x010fc800078e02ac */
[----:B------:R-:W-:Y:S01]  /*ee130*/  IMAD.WIDE R12, R21, 0x4, R6 ;  /* 0x00000004150c7825 */ /* 0x000fe200078e0206 */
[----:B------:R-:W-:Y:S01]  /*ee140*/  @P4 STG.E [R16.64], R214 ;  /* 0x000000d610004986 */ /* 0x000fe2000c101906 */
[----:B------:R-:W-:Y:S02]  /*ee150*/  ISETP.GE.AND P3, PT, R0, c[0x0][0x17c], PT ;  /* 0x00005f0000007a0c */ /* 0x000fe40003f66270 */
[----:B------:R1:W-:Y:S02]  /*ee160*/  @P0 STG.E [R2.64], R22 ;  /* 0x0000001602000986 */ /* 0x0003e4000c101906 */
[----:B------:R2:W-:Y:S01]  /*ee170*/  @P6 STG.E [R8.64], R131 ;  /* 0x0000008308006986 */ /* 0x0005e2000c101906 */
[----:B------:R3:W-:Y:S01]  /*ee180*/  @P5 STG.E [R10.64], R159 ;  /* 0x0000009f0a005986 */ /* 0x0007e2000c101906 */
[----:B------:R-:W-:Y:S01]  /*ee190*/  ISETP.LT.AND P4, PT, R186, c[0x0][0x178], !P1 ;  /* 0x00005e00ba007a0c */ /* 0x000fe20004f81270 */
[----:B------:R4:W-:Y:S01]  /*ee1a0*/  @P2 STG.E [R12.64], R215 ;  /* 0x000000d70c002986 */ /* 0x0009e2000c101906 */
[----:B------:R-:W-:-:S02]  /*ee1b0*/  ISETP.LT.AND P2, PT, R150, c[0x0][0x178], !P3 ;  /* 0x00005e0096007a0c */ /* 0x000fc40005f41270 */
[----:B------:R-:W-:Y:S01]  /*ee1c0*/  ISETP.LT.AND P0, PT, R151, c[0x0][0x178], !P3 ;  /* 0x00005e0097007a0c */ /* 0x000fe20005f01270 */
[C---:B------:R-:W-:Y:S01]  /*ee1d0*/  IMAD.WIDE R14, R21.reuse, 0x4, R4 ;  /* 0x00000004150e7825 */ /* 0x040fe200078e0204 */
[----:B------:R-:W-:Y:S02]  /*ee1e0*/  IADD3 R21, R21, c[0x0][0x198], RZ ;  /* 0x0000660015157a10 */ /* 0x000fe40007ffe0ff */
[----:B------:R-:W-:Y:S02]  /*ee1f0*/  IADD3 R0, R115, 0x1f9, RZ ;  /* 0x000001f973007810 */ /* 0x000fe40007ffe0ff */
[----:B------:R-:W-:Y:S01]  /*ee200*/  ISETP.LT.AND P6, PT, R111, c[0x0][0x178], !P3 ;  /* 0x00005e006f007a0c */ /* 0x000fe20005fc1270 */
[----:B-1----:R-:W-:-:S04]  /*ee210*/  IMAD.WIDE R2, R21, 0x4, R174 ;  /* 0x0000000415027825 */ /* 0x002fc800078e02ae */
[----:B--2---:R-:W-:Y:S01]  /*ee220*/  IMAD.WIDE R8, R21, 0x4, R172 ;  /* 0x0000000415087825 */ /* 0x004fe200078e02ac */
[----:B------:R-:W-:Y:S01]  /*ee230*/  ISETP.GE.AND P1, PT, R0, c[0x0][0x17c], PT ;  /* 0x00005f0000007a0c */ /* 0x000fe20003f26270 */
[----:B------:R-:W-:Y:S01]  /*ee240*/  @P4 STG.E [R14.64], R23 ;  /* 0x000000170e004986 */ /* 0x000fe2000c101906 */
[----:B------:R-:W-:Y:S02]  /*ee250*/  IADD3 R0, R115, 0x1fa, RZ ;  /* 0x000001fa73007810 */ /* 0x000fe40007ffe0ff */
[----:B------:R-:W-:Y:S01]  /*ee260*/  ISETP.LT.AND P3, PT, R186, c[0x0][0x178], !P3 ;  /* 0x00005e00ba007a0c */ /* 0x000fe20005f61270 */
[----:B------:R1:W-:Y:S01]  /*ee270*/  @P2 STG.E [R2.64], R122 ;  /* 0x0000007a02002986 */ /* 0x0003e2000c101906 */
[----:B------:R-:W-:Y:S01]  /*ee280*/  ISETP.LT.AND P4, PT, R150, c[0x0][0x178], !P1 ;  /* 0x00005e0096007a0c */ /* 0x000fe20004f81270 */
[----:B------:R2:W-:Y:S01]  /*ee290*/  @P0 STG.E [R8.64], R154 ;  /* 0x0000009a08000986 */ /* 0x0005e2000c101906 */
[----:B---3--:R-:W-:Y:S01]  /*ee2a0*/  IMAD.WIDE R10, R21, 0x4, R6 ;  /* 0x00000004150a7825 */ /* 0x008fe200078e0206 */
[----:B------:R-:W-:-:S02]  /*ee2b0*/  ISETP.LT.AND P0, PT, R151, c[0x0][0x178], !P1 ;  /* 0x00005e0097007a0c */ /* 0x000fc40004f01270 */
[----:B------:R-:W-:Y:S02]  /*ee2c0*/  ISETP.LT.AND P2, PT, R111, c[0x0][0x178], !P1 ;  /* 0x00005e006f007a0c */ /* 0x000fe40004f41270 */
[----:B------:R-:W-:Y:S02]  /*ee2d0*/  ISETP.GE.AND P5, PT, R0, c[0x0][0x17c], PT ;  /* 0x00005f0000007a0c */ /* 0x000fe40003fa6270 */
[C---:B------:R-:W-:Y:S01]  /*ee2e0*/  IADD3 R19, R21.reuse, c[0x0][0x198], RZ ;  /* 0x0000660015137a10 */ /* 0x040fe20007ffe0ff */
[----:B------:R-:W-:Y:S01]  /*ee2f0*/  ISETP.LT.AND P1, PT, R186, c[0x0][0x178], !P1 ;  /* 0x00005e00ba007a0c */ /* 0x000fe20004f21270 */
[----:B------:R3:W-:Y:S01]  /*ee300*/  @P6 STG.E [R10.64], R194 ;  /* 0x000000c20a006986 */ /* 0x0007e2000c101906 */
[----:B----4-:R-:W-:Y:S01]  /*ee310*/  IMAD.WIDE R12, R21, 0x4, R4 ;  /* 0x00000004150c7825 */ /* 0x010fe200078e0204 */
[----:B------:R-:W-:-:S03]  /*ee320*/  ISETP.LT.AND P6, PT, R150, c[0x0][0x178], !P5 ;  /* 0x00005e0096007a0c */ /* 0x000fc60006fc1270 */
[----:B------:R-:W-:-:S04]  /*ee330*/  IMAD.WIDE R16, R19, 0x4, R174 ;  /* 0x0000000413107825 */ /* 0x000fc800078e02ae */
[C---:B-1----:R-:W-:Y:S01]  /*ee340*/  IMAD.WIDE R2, R19.reuse, 0x4, R172 ;  /* 0x0000000413027825 */ /* 0x042fe200078e02ac */
[----:B------:R-:W-:-:S03]  /*ee350*/  IADD3 R21, R19, c[0x0][0x198], RZ ;  /* 0x0000660013157a10 */ /* 0x000fc60007ffe0ff */
[----:B--2---:R-:W-:Y:S01]  /*ee360*/  IMAD.WIDE R8, R19, 0x4, R6 ;  /* 0x0000000413087825 */ /* 0x004fe200078e0206 */
[----:B------:R1:W-:Y:S03]  /*ee370*/  @P3 STG.E [R12.64], R26 ;  /* 0x0000001a0c003986 */ /* 0x0003e6000c101906 */
[----:B------:R2:W-:Y:S01]  /*ee380*/  @P4 STG.E [R16.64], R123 ;  /* 0x0000007b10004986 */ /* 0x0005e2000c101906 */
[----:B------:R-:W-:Y:S01]  /*ee390*/  IADD3 R0, R115, 0x1fb, RZ ;  /* 0x000001fb73007810 */ /* 0x000fe20007ffe0ff */
[----:B---3--:R-:W-:Y:S01]  /*ee3a0*/  IMAD.WIDE R10, R19, 0x4, R4 ;  /* 0x00000004130a7825 */ /* 0x008fe200078e0204 */
[----:B------:R3:W-:Y:S03]  /*ee3b0*/  @P0 STG.E [R2.64], R155 ;  /* 0x0000009b02000986 */ /* 0x0007e6000c101906 */
[----:B------:R4:W-:Y:S01]  /*ee3c0*/  @P2 STG.E [R8.64], R195 ;  /* 0x000000c308002986 */ /* 0x0009e2000c101906 */
[----:B------:R-:W-:-:S02]  /*ee3d0*/  ISETP.LT.AND P4, PT, R151, c[0x0][0x178], !P5 ;  /* 0x00005e0097007a0c */ /* 0x000fc40006f81270 */
[----:B------:R-:W-:Y:S01]  /*ee3e0*/  ISETP.GE.AND P3, PT, R0, c[0x0][0x17c], PT ;  /* 0x00005f0000007a0c */ /* 0x000fe20003f66270 */
[----:B------:R4:W-:Y:S01]  /*ee3f0*/  @P1 STG.E [R10.64], R27 ;  /* 0x0000001b0a001986 */ /* 0x0009e2000c101906 */
[----:B-1----:R-:W-:Y:S01]  /*ee400*/  IMAD.WIDE R12, R21, 0x4, R174 ;  /* 0x00000004150c7825 */ /* 0x002fe200078e02ae */
[----:B------:R-:W-:-:S03]  /*ee410*/  ISETP.LT.AND P1, PT, R111, c[0x0][0x178], !P5 ;  /* 0x00005e006f007a0c */ /* 0x000fc60006f21270 */
[----:B------:R-:W-:Y:S01]  /*ee420*/  ISETP.LT.AND P5, PT, R186, c[0x0][0x178], !P5 ;  /* 0x00005e00ba007a0c */ /* 0x000fe20006fa1270 */
[----:B------:R-:W-:Y:S01]  /*ee430*/  ISETP.LT.AND P0, PT, R151, c[0x0][0x178], !P3 ;  /* 0x00005e0097007a0c */ /* 0x000fe20005f01270 */
[----:B------:R1:W-:Y:S01]  /*ee440*/  @P6 STG.E [R12.64], R118 ;  /* 0x000000760c006986 */ /* 0x0003e2000c101906 */
[----:B------:R-:W-:Y:S01]  /*ee450*/  ISETP.LT.AND P6, PT, R150, c[0x0][0x178], !P3 ;  /* 0x00005e0096007a0c */ /* 0x000fe20005fc1270 */
[C---:B------:R-:W-:Y:S01]  /*ee460*/  IMAD.WIDE R14, R21.reuse, 0x4, R172 ;  /* 0x00000004150e7825 */ /* 0x040fe200078e02ac */
[----:B--2---:R-:W-:-:S03]  /*ee470*/  IADD3 R17, R21, c[0x0][0x198], RZ ;  /* 0x0000660015117a10 */ /* 0x004fc60007ffe0ff */
[----:B---3--:R-:W-:Y:S01]  /*ee480*/  IMAD.WIDE R2, R21, 0x4, R6 ;  /* 0x0000000415027825 */ /* 0x008fe200078e0206 */
[----:B------:R-:W-:-:S03]  /*ee490*/  IADD3 R0, R115, 0x1fd, RZ ;  /* 0x000001fd73007810 */ /* 0x000fc60007ffe0ff */
[----:B----4-:R-:W-:Y:S01]  /*ee4a0*/  IMAD.WIDE R8, R21, 0x4, R4 ;  /* 0x0000000415087825 */ /* 0x010fe200078e0204 */
[----:B------:R2:W-:Y:S03]  /*ee4b0*/  @P4 STG.E [R14.64], R162 ;  /* 0x000000a20e004986 */ /* 0x0005e6000c101906 */
[----:B------:R-:W-:-:S04]  /*ee4c0*/  IMAD.WIDE R10, R17, 0x4, R174 ;  /* 0x00000004110a7825 */ /* 0x000fc800078e02ae */
[----:B------:R3:W-:Y:S01]  /*ee4d0*/  @P1 STG.E [R2.64], R202 ;  /* 0x000000ca02001986 */ /* 0x0007e2000c101906 */
[----:B------:R-:W-:Y:S01]  /*ee4e0*/  ISETP.GE.AND P1, PT, R0, c[0x0][0x17c], PT ;  /* 0x00005f0000007a0c */ /* 0x000fe20003f26270 */
[----:B-1----:R-:W-:Y:S01]  /*ee4f0*/  IMAD.WIDE R12, R17, 0x4, R172 ;  /* 0x00000004110c7825 */ /* 0x002fe200078e02ac */
[C---:B------:R-:W-:Y:S01]  /*ee500*/  IADD3 R0, R115.reuse, 0x1fe, RZ ;  /* 0x000001fe73007810 */ /* 0x040fe20007ffe0ff */
[----:B------:R1:W-:Y:S02]  /*ee510*/  @P5 STG.E [R8.64], R30 ;  /* 0x0000001e08005986 */ /* 0x0003e4000c101906 */
[----:B------:R3:W-:Y:S02]  /*ee520*/  @P6 STG.E [R10.64], R119 ;  /* 0x000000770a006986 */ /* 0x0007e4000c101906 */
[----:B------:R1:W-:Y:S01]  /*ee530*/  @P0 STG.E [R12.64], R163 ;  /* 0x000000a30c000986 */ /* 0x0003e2000c101906 */
[----:B------:R-:W-:Y:S02]  /*ee540*/  ISETP.GE.AND P0, PT, R0, c[0x0][0x17c], PT ;  /* 0x00005f0000007a0c */ /* 0x000fe40003f06270 */
[C---:B------:R-:W-:Y:S01]  /*ee550*/  IADD3 R16, R115.reuse, 0x1fc, RZ ;  /* 0x000001fc73107810 */ /* 0x040fe20007ffe0ff */
[----:B------:R-:W-:-:S02]  /*ee560*/  IADD3 R0, R115, 0x1ff, RZ ;  /* 0x000001ff73007810 */ /* 0x000fc40007ffe0ff */
[----:B------:R-:W4:Y:S01]  /*ee570*/  LDL.LU R115, [R1+0x43dc] ;  /* 0x0043dc0001737983 */ /* 0x000f220000300800 */
[----:B------:R-:W-:Y:S02]  /*ee580*/  ISETP.LT.AND P4, PT, R111, c[0x0][0x178], !P3 ;  /* 0x00005e006f007a0c */ /* 0x000fe40005f81270 */
[----:B------:R-:W-:Y:S01]  /*ee590*/  ISETP.GE.AND P2, PT, R16, c[0x0][0x17c], PT ;  /* 0x00005f0010007a0c */ /* 0x000fe20003f46270 */
[----:B--2---:R-:W-:Y:S01]  /*ee5a0*/  IMAD.WIDE R14, R17, 0x4, R6 ;  /* 0x00000004110e7825 */ /* 0x004fe200078e0206 */
[----:B------:R-:W-:Y:S02]  /*ee5b0*/  ISETP.LT.AND P3, PT, R186, c[0x0][0x178], !P3 ;  /* 0x00005e00ba007a0c */ /* 0x000fe40005f61270 */
[----:B------:R-:W-:Y:S02]  /*ee5c0*/  ISETP.LT.AND P6, PT, R150, c[0x0][0x178], !P2 ;  /* 0x00005e0096007a0c */ /* 0x000fe400057c1270 */
[----:B------:R-:W-:Y:S02]  /*ee5d0*/  ISETP.LT.AND P5, PT, R151, c[0x0][0x178], !P2 ;  /* 0x00005e0097007a0c */ /* 0x000fe400057a1270 */
[C---:B------:R-:W-:Y:S01]  /*ee5e0*/  IADD3 R19, R17.reuse, c[0x0][0x198], RZ ;  /* 0x0000660011137a10 */ /* 0x040fe20007ffe0ff */
[----:B---3--:R-:W-:-:S02]  /*ee5f0*/  IMAD.WIDE R2, R17, 0x4, R4 ;  /* 0x0000000411027825 */ /* 0x008fc400078e0204 */
[----:B------:R2:W-:Y:S01]  /*ee600*/  @P4 STG.E [R14.64], R203 ;  /* 0x000000cb0e004986 */ /* 0x0005e2000c101906 */
[----:B------:R-:W-:Y:S01]  /*ee610*/  ISETP.LT.AND P4, PT, R111, c[0x0][0x178], !P2 ;  /* 0x00005e006f007a0c */ /* 0x000fe20005781270 */
[----:B------:R-:W-:Y:S02]  /*ee620*/  ISETP.LT.AND P2, PT, R186, c[0x0][0x178], !P2 ;  /* 0x00005e00ba007a0c */ /* 0x000fe40005741270 */
[----:B-1----:R-:W-:-:S04]  /*ee630*/  IMAD.WIDE R8, R19, 0x4, R174 ;  /* 0x0000000413087825 */ /* 0x002fc800078e02ae */
[----:B------:R-:W-:-:S04]  /*ee640*/  IMAD.WIDE R10, R19, 0x4, R172 ;  /* 0x00000004130a7825 */ /* 0x000fc800078e02ac */
[C---:B------:R-:W-:Y:S01]  /*ee650*/  IMAD.WIDE R12, R19.reuse, 0x4, R6 ;  /* 0x00000004130c7825 */ /* 0x040fe200078e0206 */
[----:B------:R1:W-:Y:S03]  /*ee660*/  @P3 STG.E [R2.64], R31 ;  /* 0x0000001f02003986 */ /* 0x0003e6000c101906 */
[----:B------:R3:W-:Y:S02]  /*ee670*/  @P6 STG.E [R8.64], R114 ;  /* 0x0000007208006986 */ /* 0x0007e4000c101906 */
[----:B------:R1:W-:Y:S01]  /*ee680*/  @P5 STG.E [R10.64], R146 ;  /* 0x000000920a005986 */ /* 0x0003e2000c101906 */
[----:B------:R-:W-:Y:S01]  /*ee690*/  ISETP.LT.AND P5, PT, R150, c[0x0][0x178], !P1 ;  /* 0x00005e0096007a0c */ /* 0x000fe20004fa1270 */
[----:B--2---:R-:W-:Y:S01]  /*ee6a0*/  IMAD.WIDE R14, R19, 0x4, R4 ;  /* 0x00000004130e7825 */ /* 0x004fe200078e0204 */
[----:B------:R-:W-:Y:S01]  /*ee6b0*/  ISETP.LT.AND P6, PT, R151, c[0x0][0x178], !P1 ;  /* 0x00005e0097007a0c */ /* 0x000fe20004fc1270 */
[----:B------:R2:W-:Y:S01]  /*ee6c0*/  @P4 STG.E [R12.64], R210 ;  /* 0x000000d20c004986 */ /* 0x0005e2000c101906 */
[----:B------:R-:W-:-:S02]  /*ee6d0*/  ISETP.LT.AND P4, PT, R111, c[0x0][0x178], !P1 ;  /* 0x00005e006f007a0c */ /* 0x000fc40004f81270 */
[----:B------:R-:W-:Y:S01]  /*ee6e0*/  IADD3 R17, R19, c[0x0][0x198], RZ ;  /* 0x0000660013117a10 */ /* 0x000fe20007ffe0ff */
[----:B------:R4:W-:Y:S01]  /*ee6f0*/  @P2 STG.E [R14.64], R34 ;  /* 0x000000220e002986 */ /* 0x0009e2000c101906 */
[----:B------:R-:W-:Y:S02]  /*ee700*/  ISETP.LT.AND P1, PT, R186, c[0x0][0x178], !P1 ;  /* 0x00005e00ba007a0c */ /* 0x000fe40004f21270 */
[----:B------:R-:W-:Y:S02]  /*ee710*/  ISETP.LT.AND P2, PT, R150, c[0x0][0x178], !P0 ;  /* 0x00005e0096007a0c */ /* 0x000fe40004741270 */
[C---:B------:R-:W-:Y:S01]  /*ee720*/  IADD3 R19, R17.reuse, c[0x0][0x198], RZ ;  /* 0x0000660011137a10 */ /* 0x040fe20007ffe0ff */
[----:B-1----:R-:W-:-:S04]  /*ee730*/  IMAD.WIDE R2, R17, 0x4, R174 ;  /* 0x0000000411027825 */ /* 0x002fc800078e02ae */
[----:B---3--:R-:W-:-:S04]  /*ee740*/  IMAD.WIDE R8, R17, 0x4, R172 ;  /* 0x0000000411087825 */ /* 0x008fc800078e02ac */
[----:B------:R-:W-:Y:S01]  /*ee750*/  IMAD.WIDE R10, R17, 0x4, R6 ;  /* 0x00000004110a7825 */ /* 0x000fe200078e0206 */
[----:B------:R-:W-:-:S03]  /*ee760*/  ISETP.GE.AND P3, PT, R0, c[0x0][0x17c], PT ;  /* 0x00005f0000007a0c */ /* 0x000fc60003f66270 */
[----:B--2---:R-:W-:-:S04]  /*ee770*/  IMAD.WIDE R12, R17, 0x4, R4 ;  /* 0x00000004110c7825 */ /* 0x004fc800078e0204 */
[----:B------:R-:W-:Y:S01]  /*ee780*/  IMAD.WIDE R16, R19, 0x4, R174 ;  /* 0x0000000413107825 */ /* 0x000fe200078e02ae */
[----:B----4-:R1:W-:Y:S03]  /*ee790*/  @P5 STG.E [R2.64], R115 ;  /* 0x0000007302005986 */ /* 0x0103e6000c101906 */
[----:B------:R2:W-:Y:S01]  /*ee7a0*/  @P6 STG.E [R8.64], R147 ;  /* 0x0000009308006986 */ /* 0x0005e2000c101906 */
[----:B------:R-:W-:Y:S01]  /*ee7b0*/  ISETP.LT.AND P5, PT, R150, c[0x0][0x178], !P3 ;  /* 0x00005e0096007a0c */ /* 0x000fe20005fa1270 */
[----:B------:R3:W-:Y:S01]  /*ee7c0*/  @P4 STG.E [R10.64], R211 ;  /* 0x000000d30a004986 */ /* 0x0007e2000c101906 */
[----:B------:R-:W4:Y:S04]  /*ee7d0*/  LDL.LU R150, [R1+0x43d8] ;  /* 0x0043d80001967983 */ /* 0x000f280000300800 */
[----:B------:R2:W-:Y:S01]  /*ee7e0*/  @P1 STG.E [R12.64], R35 ;  /* 0x000000230c001986 */ /* 0x0005e2000c101906 */
[----:B------:R-:W-:-:S02]  /*ee7f0*/  ISETP.LT.AND P6, PT, R151, c[0x0][0x178], !P3 ;  /* 0x00005e0097007a0c */ /* 0x000fc40005fc1270 */
[----:B------:R-:W-:Y:S01]  /*ee800*/  ISETP.LT.AND P4, PT, R151, c[0x0][0x178], !P0 ;  /* 0x00005e0097007a0c */ /* 0x000fe20004781270 */
[----:B------:R4:W-:Y:S01]  /*ee810*/  @P2 STG.E [R16.64], R110 ;  /* 0x0000006e10002986 */ /* 0x0009e2000c101906 */
[----:B------:R-:W4:Y:S01]  /*ee820*/  LDL.LU R151, [R1+0x43d4] ;  /* 0x0043d40001977983 */ /* 0x000f220000300800 */
[C---:B------:R-:W-:Y:S02]  /*ee830*/  ISETP.LT.AND P1, PT, R111.reuse, c[0x0][0x178], !P0 ;  /* 0x00005e006f007a0c */ /* 0x040fe40004721270 */
[----:B------:R-:W-:Y:S02]  /*ee840*/  ISETP.LT.AND P2, PT, R111, c[0x0][0x178], !P3 ;  /* 0x00005e006f007a0c */ /* 0x000fe40005f41270 */
[----:B------:R-:W4:Y:S01]  /*ee850*/  LDL.LU R111, [R1+0x43d0] ;  /* 0x0043d000016f7983 */ /* 0x000f220000300800 */
[----:B------:R-:W-:Y:S02]  /*ee860*/  ISETP.LT.AND P0, PT, R186, c[0x0][0x178], !P0 ;  /* 0x00005e00ba007a0c */ /* 0x000fe40004701270 */
[C---:B------:R-:W-:Y:S01]  /*ee870*/  IADD3 R15, R19.reuse, c[0x0][0x198], RZ ;  /* 0x00006600130f7a10 */ /* 0x040fe20007ffe0ff */
[----:B-1----:R-:W-:-:S04]  /*ee880*/  IMAD.WIDE R2, R19, 0x4, R172 ;  /* 0x0000000413027825 */ /* 0x002fc800078e02ac */
[----:B--2---:R-:W-:-:S04]  /*ee890*/  IMAD.WIDE R8, R19, 0x4, R6 ;  /* 0x0000000413087825 */ /* 0x004fc800078e0206 */
[----:B---3--:R-:W-:-:S04]  /*ee8a0*/  IMAD.WIDE R10, R19, 0x4, R4 ;  /* 0x00000004130a7825 */ /* 0x008fc800078e0204 */
[----:B------:R-:W-:-:S04]  /*ee8b0*/  IMAD.WIDE R174, R15, 0x4, R174 ;  /* 0x000000040fae7825 */ /* 0x000fc800078e02ae */
[----:B------:R-:W-:-:S04]  /*ee8c0*/  IMAD.WIDE R172, R15, 0x4, R172 ;  /* 0x000000040fac7825 */ /* 0x000fc800078e02ac */
[----:B------:R-:W-:Y:S01]  /*ee8d0*/  IMAD.WIDE R6, R15, 0x4, R6 ;  /* 0x000000040f067825 */ /* 0x000fe200078e0206 */
[----:B------:R-:W-:-:S03]  /*ee8e0*/  ISETP.LT.AND P3, PT, R186, c[0x0][0x178], !P3 ;  /* 0x00005e00ba007a0c */ /* 0x000fc60005f61270 */
[----:B------:R-:W-:Y:S01]  /*ee8f0*/  IMAD.WIDE R4, R15, 0x4, R4 ;  /* 0x000000040f047825 */ /* 0x000fe200078e0204 */
[----:B----4-:R1:W-:Y:S03]  /*ee900*/  @P4 STG.E [R2.64], R150 ;  /* 0x0000009602004986 */ /* 0x0103e6000c101906 */
[----:B------:R1:W-:Y:S02]  /*ee910*/  @P1 STG.E [R8.64], R218 ;  /* 0x000000da08001986 */ /* 0x0003e4000c101906 */
[----:B------:R1:W-:Y:S01]  /*ee920*/  @P0 STG.E [R10.64], R38 ;  /* 0x000000260a000986 */ /* 0x0003e2000c101906 */
[----:B------:R1:W-:Y:S01]  /*ee930*/  @P5 STG.E [R174.64], R111 ;  /* 0x0000006fae005986 */ /* 0x0003e2000c101906 */
[----:B------:R1:W-:Y:S02]  /*ee940*/  @P6 STG.E [R172.64], R151 ;  /* 0x00000097ac006986 */ /* 0x0003e4000c101906 */
[----:B------:R1:W-:Y:S02]  /*ee950*/  @P2 STG.E [R6.64], R219 ;  /* 0x000000db06002986 */ /* 0x0003e4000c101906 */
[----:B------:R-:W-:Y:S05]  /*ee960*/  @!P3 EXIT ;  /* 0x000000000000b94d */ /* 0x000fea0003800000 */
[----:B------:R-:W-:Y:S01]  /*ee970*/  STG.E [R4.64], R39 ;  /* 0x0000002704007986 */ /* 0x000fe2000c101906 */
[----:B------:R-:W-:Y:S05]  /*ee980*/  EXIT ;  /* 0x000000000000794d */ /* 0x000fea0003800000 */
.L_x_3:
[----:B------:R-:W-:-:S00]  /*ee990*/  BRA `(.L_x_3) ;  /* 0xfffffff000007947 */ /* 0x000fc0000383ffff */
[----:B------:R-:W-:-:S00]  /*ee9a0*/  NOP ;  /* 0x0000000000007918 */ /* 0x000fc00000000000 */
        /* <DEDUP_REMOVED lines=13> */
.L_x_4:


//--------------------- .nv.shared.matmul_kernel  --------------------------
	.section	.nv.shared.matmul_kernel,"aw",@nobits
	.sectionflags	@""
	.align	16
